def matmul_kernel(
    a_ptr,
    b_ptr,
    c_ptr,
    M,
    N,
    K,
    stride_am,
    stride_ak,
    stride_bk,
    stride_bn,
    stride_cm,
    stride_cn,
    BLOCK_M: tl.constexpr,
    BLOCK_N: tl.constexpr,
    BLOCK_K: tl.constexpr,
    GROUP_M: tl.constexpr,
):
    pid = tl.program_id(axis=0)
    num_pid_m = tl.cdiv(M, BLOCK_M)
    num_pid_n = tl.cdiv(N, BLOCK_N)
    num_pid_in_group = GROUP_M * num_pid_n
    group_id = pid // num_pid_in_group
    first_pid_m = group_id * GROUP_M
    group_size_m = min(num_pid_m - first_pid_m, GROUP_M)
    pid_m = first_pid_m + ((pid % num_pid_in_group) % group_size_m)
    pid_n = (pid % num_pid_in_group) // group_size_m

    offs_am = (pid_m * BLOCK_M + tl.arange(0, BLOCK_M)) % M
    offs_bn = (pid_n * BLOCK_N + tl.arange(0, BLOCK_N)) % N
    offs_k = tl.arange(0, BLOCK_K)
    a_ptrs = a_ptr + offs_am[:, None] * stride_am + offs_k[None, :] * stride_ak
    b_ptrs = b_ptr + offs_k[:, None] * stride_bk + offs_bn[None, :] * stride_bn

    acc = tl.zeros((BLOCK_M, BLOCK_N), dtype=tl.float32)
    for kk in range(0, tl.cdiv(K, BLOCK_K)):
        a = tl.load(a_ptrs, mask=offs_k[None, :] < K - kk * BLOCK_K, other=0.0)
        b = tl.load(b_ptrs, mask=offs_k[:, None] < K - kk * BLOCK_K, other=0.0)
        acc = tl.dot(a, b, acc)
        a_ptrs += BLOCK_K * stride_ak
        b_ptrs += BLOCK_K * stride_bk

    c = acc.to(c_ptr.dtype.element_ty)
    offs_cm = pid_m * BLOCK_M + tl.arange(0, BLOCK_M)
    offs_cn = pid_n * BLOCK_N + tl.arange(0, BLOCK_N)
    c_ptrs = c_ptr + offs_cm[:, None] * stride_cm + offs_cn[None, :] * stride_cn
    mask = (offs_cm[:, None] < M) & (offs_cn[None, :] < N)
    tl.store(c_ptrs, c, mask=mask)

# config = {"BLOCK_K": 128, "BLOCK_M": 64, "BLOCK_N": 128, "GROUP_M": 8, "arch": "sm_100", "dtype": "fp16", "num_ctas": 1, "num_stages": 3, "num_warps": 2}
# arch = sm_100


// ===== COMPILED SASS (sm_100a) =====

	.target	sm_100a

	.elftype	@"ET_EXEC"


//--------------------- .note.nv.tkinfo           --------------------------
	.section	.note.nv.tkinfo,"",@"SHT_NOTE"
	.sectionflags	@"SHF_NOTE_NV_TKINFO"
	.tkinfo
        /*0018*/ 	.word	0x00000081
        /*0030*/ 	.string	""
        /*0030*/ 	.string	"ptxas-blackwell"
        /*0030*/ 	.string	"Cuda compilation tools, release 12.9, V12.9.86"
        /*0030*/ 	.string	"Build cuda_12.9.r12.9/compiler.36037853_0"
        /*0030*/ 	.string	"-v  -suppress-debug-info  -lineinfo  -arch sm_100a "



//--------------------- .note.nv.cuver            --------------------------
	.section	.note.nv.cuver,"",@"SHT_NOTE"
	.sectionflags	@"SHF_NOTE_NV_CUVER"
        /*0018*/ 	.short	0x0001
        /*001a*/ 	.short	0x0064
        /*001c*/ 	.short	0x0001
        /*001e*/ 	.short	0x0000
        /*0020*/ 	.short	0x0001
        /*0022*/ 	.short	0x0000


//--------------------- .nv.info                  --------------------------
	.section	.nv.info,"",@"SHT_CUDA_INFO"
	.align	4


	//----- nvinfo : EIATTR_REGCOUNT
	.align		4
        /*0000*/ 	.byte	0x04, 0x2f
        /*0002*/ 	.short	(.L_1 - .L_0)
	.align		4
.L_0:
        /*0004*/ 	.word	index@(matmul_kernel)
        /*0008*/ 	.word	0x00000020


	//----- nvinfo : EIATTR_FRAME_SIZE
	.align		4
.L_1:
        /*000c*/ 	.byte	0x04, 0x11
        /*000e*/ 	.short	(.L_3 - .L_2)
	.align		4
.L_2:
        /*0010*/ 	.word	index@(matmul_kernel)
        /*0014*/ 	.word	0x00002890


	//----- nvinfo : EIATTR_MIN_STACK_SIZE
	.align		4
.L_3:
        /*0018*/ 	.byte	0x04, 0x12
        /*001a*/ 	.short	(.L_5 - .L_4)
	.align		4
.L_4:
        /*001c*/ 	.word	index@(matmul_kernel)
        /*0020*/ 	.word	0x00002890
.L_5:


//--------------------- .nv.info.matmul_kernel    --------------------------
	.section	.nv.info.matmul_kernel,"",@"SHT_CUDA_INFO"
	.sectionflags	@""
	.align	4


	//----- nvinfo : EIATTR_CUDA_API_VERSION
	.align		4
        /*0000*/ 	.byte	0x04, 0x37
        /*0002*/ 	.short	(.L_7 - .L_6)
.L_6:
        /*0004*/ 	.word	0x00000081


	//----- nvinfo : EIATTR_KPARAM_INFO
	.align		4
.L_7:
        /*0008*/ 	.byte	0x04, 0x17
        /*000a*/ 	.short	(.L_9 - .L_8)
.L_8:
        /*000c*/ 	.word	0x00000000
        /*0010*/ 	.short	0x000d
        /*0012*/ 	.short	0x0048
        /*0014*/ 	.byte	0x00, 0xf4, 0x21, 0x00


	//----- nvinfo : EIATTR_KPARAM_INFO
	.align		4
.L_9:
        /*0018*/ 	.byte	0x04, 0x17
        /*001a*/ 	.short	(.L_11 - .L_10)
.L_10:
        /*001c*/ 	.word	0x00000000
        /*0020*/ 	.short	0x000c
        /*0022*/ 	.short	0x0040
        /*0024*/ 	.byte	0x00, 0xf4, 0x21, 0x00


	//----- nvinfo : EIATTR_KPARAM_INFO
	.align		4
.L_11:
        /*0028*/ 	.byte	0x04, 0x17
        /*002a*/ 	.short	(.L_13 - .L_12)
.L_12:
        /*002c*/ 	.word	0x00000000
        /*0030*/ 	.short	0x000b
        /*0032*/ 	.short	0x0038
        /*0034*/ 	.byte	0x00, 0xf0, 0x11, 0x00


	//----- nvinfo : EIATTR_KPARAM_INFO
	.align		4
.L_13:
        /*0038*/ 	.byte	0x04, 0x17
        /*003a*/ 	.short	(.L_15 - .L_14)
.L_14:
        /*003c*/ 	.word	0x00000000
        /*0040*/ 	.short	0x000a
        /*0042*/ 	.short	0x0034
        /*0044*/ 	.byte	0x00, 0xf0, 0x11, 0x00


	//----- nvinfo : EIATTR_KPARAM_INFO
	.align		4
.L_15:
        /*0048*/ 	.byte	0x04, 0x17
        /*004a*/ 	.short	(.L_17 - .L_16)
.L_16:
        /*004c*/ 	.word	0x00000000
        /*0050*/ 	.short	0x0009
        /*0052*/ 	.short	0x0030
        /*0054*/ 	.byte	0x00, 0xf0, 0x11, 0x00


	//----- nvinfo : EIATTR_KPARAM_INFO
	.align		4
.L_17:
        /*0058*/ 	.byte	0x04, 0x17
        /*005a*/ 	.short	(.L_19 - .L_18)
.L_18:
        /*005c*/ 	.word	0x00000000
        /*0060*/ 	.short	0x0008
        /*0062*/ 	.short	0x002c
        /*0064*/ 	.byte	0x00, 0xf0, 0x11, 0x00


	//----- nvinfo : EIATTR_KPARAM_INFO
	.align		4
.L_19:
        /*0068*/ 	.byte	0x04, 0x17
        /*006a*/ 	.short	(.L_21 - .L_20)
.L_20:
        /*006c*/ 	.word	0x00000000
        /*0070*/ 	.short	0x0007
        /*0072*/ 	.short	0x0028
        /*0074*/ 	.byte	0x00, 0xf0, 0x11, 0x00


	//----- nvinfo : EIATTR_KPARAM_INFO
	.align		4
.L_21:
        /*0078*/ 	.byte	0x04, 0x17
        /*007a*/ 	.short	(.L_23 - .L_22)
.L_22:
        /*007c*/ 	.word	0x00000000
        /*0080*/ 	.short	0x0006
        /*0082*/ 	.short	0x0024
        /*0084*/ 	.byte	0x00, 0xf0, 0x11, 0x00


	//----- nvinfo : EIATTR_KPARAM_INFO
	.align		4
.L_23:
        /*0088*/ 	.byte	0x04, 0x17
        /*008a*/ 	.short	(.L_25 - .L_24)
.L_24:
        /*008c*/ 	.word	0x00000000
        /*0090*/ 	.short	0x0005
        /*0092*/ 	.short	0x0020
        /*0094*/ 	.byte	0x00, 0xf0, 0x11, 0x00


	//----- nvinfo : EIATTR_KPARAM_INFO
	.align		4
.L_25:
        /*0098*/ 	.byte	0x04, 0x17
        /*009a*/ 	.short	(.L_27 - .L_26)
.L_26:
        /*009c*/ 	.word	0x00000000
        /*00a0*/ 	.short	0x0004
        /*00a2*/ 	.short	0x001c
        /*00a4*/ 	.byte	0x00, 0xf0, 0x11, 0x00


	//----- nvinfo : EIATTR_KPARAM_INFO
	.align		4
.L_27:
        /*00a8*/ 	.byte	0x04, 0x17
        /*00aa*/ 	.short	(.L_29 - .L_28)
.L_28:
        /*00ac*/ 	.word	0x00000000
        /*00b0*/ 	.short	0x0003
        /*00b2*/ 	.short	0x0018
        /*00b4*/ 	.byte	0x00, 0xf0, 0x11, 0x00


	//----- nvinfo : EIATTR_KPARAM_INFO
	.align		4
.L_29:
        /*00b8*/ 	.byte	0x04, 0x17
        /*00ba*/ 	.short	(.L_31 - .L_30)
.L_30:
        /*00bc*/ 	.word	0x00000000
        /*00c0*/ 	.short	0x0002
        /*00c2*/ 	.short	0x0010
        /*00c4*/ 	.byte	0x00, 0xf4, 0x21, 0x00


	//----- nvinfo : EIATTR_KPARAM_INFO
	.align		4
.L_31:
        /*00c8*/ 	.byte	0x04, 0x17
        /*00ca*/ 	.short	(.L_33 - .L_32)
.L_32:
        /*00cc*/ 	.word	0x00000000
        /*00d0*/ 	.short	0x0001
        /*00d2*/ 	.short	0x0008
        /*00d4*/ 	.byte	0x00, 0xf4, 0x21, 0x00


	//----- nvinfo : EIATTR_KPARAM_INFO
	.align		4
.L_33:
        /*00d8*/ 	.byte	0x04, 0x17
        /*00da*/ 	.short	(.L_35 - .L_34)
.L_34:
        /*00dc*/ 	.word	0x00000000
        /*00e0*/ 	.short	0x0000
        /*00e2*/ 	.short	0x0000
        /*00e4*/ 	.byte	0x00, 0xf4, 0x21, 0x00


	//----- nvinfo : EIATTR_SPARSE_MMA_MASK
	.align		4
.L_35:
        /*00e8*/ 	.byte	0x03, 0x50
        /*00ea*/ 	.short	0x0000


	//----- nvinfo : EIATTR_MAXREG_COUNT
	.align		4
        /*00ec*/ 	.byte	0x03, 0x1b
        /*00ee*/ 	.short	0x00ff


	//----- nvinfo : EIATTR_NUM_BARRIERS
	.align		4
        /*00f0*/ 	.byte	0x02, 0x4c
        /*00f2*/ 	.byte	0x01
	.zero		1


	//----- nvinfo : EIATTR_ANNOTATIONS
	.align		4
        /*00f4*/ 	.byte	0x04, 0x55
        /*00f6*/ 	.short	(.L_37 - .L_36)


	//   ....[0]....
.L_36:
        /*00f8*/ 	.word	0x00000001
        /*00fc*/ 	.byte	0x10, 0x01, 0x00, 0x00, 0x01, 0x00, 0x00, 0x00, 0x40, 0x01, 0x00, 0x00, 0x01, 0x00, 0x00, 0x00
        /* <DEDUP_REMOVED lines=781> */
        /*31dc*/ 	.byte	0x40, 0xe7, 0x00, 0x00


	//----- nvinfo : EIATTR_VRC_CTA_INIT_COUNT
	.align		4
.L_37:
        /*31e0*/ 	.byte	0x02, 0x4a
	.zero		1
	.zero		1


	//----- nvinfo : EIATTR_EXIT_INSTR_OFFSETS
	.align		4
        /*31e4*/ 	.byte	0x04, 0x1c
        /*31e6*/ 	.short	(.L_39 - .L_38)


	//   ....[0]....
.L_38:
        /*31e8*/ 	.word	0x000459f0


	//   ....[1]....
        /*31ec*/ 	.word	0x00045a20


	//----- nvinfo : EIATTR_REQNTID
	.align		4
.L_39:
        /*31f0*/ 	.byte	0x04, 0x10
        /*31f2*/ 	.short	(.L_41 - .L_40)
.L_40:
        /*31f4*/ 	.word	0x00000040
        /*31f8*/ 	.word	0x00000001
        /*31fc*/ 	.word	0x00000001


	//----- nvinfo : EIATTR_CBANK_PARAM_SIZE
	.align		4
.L_41:
        /*3200*/ 	.byte	0x03, 0x19
        /*3202*/ 	.short	0x0050


	//----- nvinfo : EIATTR_PARAM_CBANK
	.align		4
        /*3204*/ 	.byte	0x04, 0x0a
        /*3206*/ 	.short	(.L_43 - .L_42)
	.align		4
.L_42:
        /*3208*/ 	.word	index@(.nv.constant0.matmul_kernel)
        /*320c*/ 	.short	0x0380
        /*320e*/ 	.short	0x0050


	//----- nvinfo : EIATTR_SW_WAR
	.align		4
.L_43:
        /*3210*/ 	.byte	0x04, 0x36
        /*3212*/ 	.short	(.L_45 - .L_44)
.L_44:
        /*3214*/ 	.word	0x00000008
.L_45:


//--------------------- .nv.compat                --------------------------
	.section	.nv.compat,"",@"SHT_CUDA_COMPAT_INFO"
	.align	4
        /*0000*/ 	.byte	0x02, 0x02, 0x01, 0x00, 0x02, 0x05, 0x05, 0x00, 0x02, 0x03, 0x00, 0x00, 0x02, 0x06, 0x01, 0x00


//--------------------- .nv.callgraph             --------------------------
	.section	.nv.callgraph,"",@"SHT_CUDA_CALLGRAPH"
	.align	4
	.sectionentsize	8
	.align		4
        /*0000*/ 	.word	0x00000000
	.align		4
        /*0004*/ 	.word	0xffffffff
	.align		4
        /*0008*/ 	.word	0x00000000
	.align		4
        /*000c*/ 	.word	0xfffffffe
	.align		4
        /*0010*/ 	.word	0x00000000
	.align		4
        /*0014*/ 	.word	0xfffffffd
	.align		4
        /*0018*/ 	.word	0x00000000
	.align		4
        /*001c*/ 	.word	0xfffffffc


//--------------------- .text.matmul_kernel       --------------------------
	.section	.text.matmul_kernel,"ax",@progbits
	.align	128
        .global         matmul_kernel
        .type           matmul_kernel,@function
        .size           matmul_kernel,(.L_x_3 - matmul_kernel)
        .other          matmul_kernel,@"STO_CUDA_ENTRY STV_DEFAULT"
matmul_kernel:
.text.matmul_kernel:
[----:B------:R-:W0:Y:S08]  /*0000*/  LDC R1, c[0x0][0x37c] ;  /* 0x0000df00ff017b82 */ /* 0x000e300000000800 */
[----:B------:R-:W1:Y:S01]  /*0010*/  LDC.64 R2, c[0x0][0x398] ;  /* 0x0000e600ff027b82 */ /* 0x000e620000000a00 */
[----:B0-----:R-:W-:Y:S01]  /*0020*/  VIADD R1, R1, 0xffffd770 ;  /* 0xffffd77001017836 */ /* 0x001fe20000000000 */
[----:B------:R-:W0:Y:S01]  /*0030*/  S2R R28, SR_TID.X ;  /* 0x00000000001c7919 */ /* 0x000e220000002100 */
[----:B------:R-:W2:Y:S01]  /*0040*/  LDCU UR4, c[0x0][0x3a0] ;  /* 0x00007400ff0477ac */ /* 0x000ea20008000800 */
[----:B------:R-:W-:-:S02]  /*0050*/  CS2R R14, SRZ ;  /* 0x00000000000e7805 */ /* 0x000fc4000001ff00 */
[----:B------:R-:W-:Y:S02]  /*0060*/  CS2R R16, SRZ ;  /* 0x0000000000107805 */ /* 0x000fe4000001ff00 */
[----:B------:R-:W-:Y:S02]  /*0070*/  CS2R R18, SRZ ;  /* 0x0000000000127805 */ /* 0x000fe4000001ff00 */
[----:B------:R-:W-:Y:S01]  /*0080*/  CS2R R20, SRZ ;  /* 0x0000000000147805 */ /* 0x000fe2000001ff00 */
[----:B------:R-:W3:Y:S01]  /*0090*/  S2UR UR6, SR_CgaCtaId ;  /* 0x00000000000679c3 */ /* 0x000ee20000008800 */
[----:B------:R-:W-:Y:S02]  /*00a0*/  CS2R R22, SRZ ;  /* 0x0000000000167805 */ /* 0x000fe4000001ff00 */
[----:B------:R-:W-:Y:S02]  /*00b0*/  CS2R R24, SRZ ;  /* 0x0000000000187805 */ /* 0x000fe4000001ff00 */
[----:B------:R-:W-:Y:S01]  /*00c0*/  CS2R R26, SRZ ;  /* 0x00000000001a7805 */ /* 0x000fe2000001ff00 */
[----:B------:R-:W-:Y:S01]  /*00d0*/  UMOV UR5, 0x400 ;  /* 0x0000040000057882 */ /* 0x000fe20000000000 */
[----:B------:R-:W4:Y:S01]  /*00e0*/  LDCU.64 UR8, c[0x0][0x358] ;  /* 0x00006b00ff0877ac */ /* 0x000f220008000a00 */
[----:B--2---:R-:W-:Y:S01]  /*00f0*/  UIADD3 UR4, UPT, UPT, UR4, 0x7f, URZ ;  /* 0x0000007f04047890 */ /* 0x004fe2000fffe0ff */
[----:B-1----:R-:W-:Y:S01]  /*0100*/  VIADD R0, R3, 0x7f ;  /* 0x0000007f03007836 */ /* 0x002fe20000000000 */
[----:B------:R-:W-:Y:S02]  /*0110*/  STL [R1+0x10ec], R3 ;  /* 0x0010ec0301007387 */ /* 0x000fe40000100800 */
[----:B------:R-:W-:-:S02]  /*0120*/  UISETP.GE.AND UP0, UPT, UR4, 0x80, UPT ;  /* 0x000000800400788c */ /* 0x000fc4000bf06270 */
[----:B------:R-:W-:Y:S01]  /*0130*/  SHF.R.S32.HI R5, RZ, 0x1f, R0 ;  /* 0x0000001fff057819 */ /* 0x000fe20000011400 */
[----:B------:R0:W-:Y:S01]  /*0140*/  STL [R1+0x10f0], R2 ;  /* 0x0010f00201007387 */ /* 0x0001e20000100800 */
[----:B---3--:R-:W-:Y:S02]  /*0150*/  ULEA UR5, UR6, UR5, 0x18 ;  /* 0x0000000506057291 */ /* 0x008fe4000f8ec0ff */
[----:B------:R-:W-:Y:S01]  /*0160*/  LEA.HI R5, R5, R0, RZ, 0x7 ;  /* 0x0000000005057211 */ /* 0x000fe200078f38ff */
[----:B------:R-:W-:Y:S03]  /*0170*/  STL [R1+0x70], RZ ;  /* 0x000070ff01007387 */ /* 0x000fe60000100800 */
[----:B------:R-:W-:Y:S01]  /*0180*/  SHF.R.S32.HI R0, RZ, 0x7, R5 ;  /* 0x00000007ff007819 */ /* 0x000fe20000011405 */
[----:B------:R-:W-:Y:S04]  /*0190*/  STL [R1+0x74], RZ ;  /* 0x000074ff01007387 */ /* 0x000fe80000100800 */
[----:B------:R-:W-:Y:S01]  /*01a0*/  IMAD.SHL.U32 R0, R0, 0x8, RZ ;  /* 0x0000000800007824 */ /* 0x000fe200078e00ff */
[----:B------:R-:W1:Y:S04]  /*01b0*/  S2R R5, SR_CTAID.X ;  /* 0x0000000000057919 */ /* 0x000e680000002500 */
[-C--:B------:R-:W-:Y:S01]  /*01c0*/  IABS R9, R0.reuse ;  /* 0x0000000000097213 */ /* 0x080fe20000000000 */
[----:B------:R-:W-:Y:S01]  /*01d0*/  STL [R1+0x78], RZ ;  /* 0x000078ff01007387 */ /* 0x000fe20000100800 */
[----:B------:R-:W-:-:S02]  /*01e0*/  IABS R12, R0 ;  /* 0x00000000000c7213 */ /* 0x000fc40000000000 */
[----:B------:R-:W2:Y:S01]  /*01f0*/  I2F.RP R4, R9 ;  /* 0x0000000900047306 */ /* 0x000ea20000209400 */
[----:B------:R-:W-:Y:S04]  /*0200*/  STL [R1+0x7c], RZ ;  /* 0x00007cff01007387 */ /* 0x000fe80000100800 */
[----:B------:R-:W-:Y:S04]  /*0210*/  STL [R1+0x60], RZ ;  /* 0x000060ff01007387 */ /* 0x000fe80000100800 */
[----:B------:R-:W-:Y:S04]  /*0220*/  STL [R1+0x64], RZ ;  /* 0x000064ff01007387 */ /* 0x000fe80000100800 */
[----:B------:R-:W-:Y:S01]  /*0230*/  STL [R1+0x68], RZ ;  /* 0x000068ff01007387 */ /* 0x000fe20000100800 */
[----:B--2---:R-:W2:Y:S03]  /*0240*/  MUFU.RCP R4, R4 ;  /* 0x0000000400047308 */ /* 0x004ea60000001000 */
[----:B------:R-:W-:Y:S04]  /*0250*/  STL [R1+0x6c], RZ ;  /* 0x00006cff01007387 */ /* 0x000fe80000100800 */
[----:B------:R-:W-:Y:S01]  /*0260*/  STL [R1+0x50], RZ ;  /* 0x000050ff01007387 */ /* 0x000fe20000100800 */
[----:B-1----:R-:W-:-:S03]  /*0270*/  IABS R10, R5 ;  /* 0x00000005000a7213 */ /* 0x002fc60000000000 */
[----:B------:R-:W-:Y:S04]  /*0280*/  STL [R1+0x54], RZ ;  /* 0x000054ff01007387 */ /* 0x000fe80000100800 */
[----:B------:R-:W-:Y:S01]  /*0290*/  STL [R1+0x58], RZ ;  /* 0x000058ff01007387 */ /* 0x000fe20000100800 */
[----:B--2---:R-:W-:-:S03]  /*02a0*/  VIADD R6, R4, 0xffffffe ;  /* 0x0ffffffe04067836 */ /* 0x004fc60000000000 */
[----:B------:R-:W-:Y:S01]  /*02b0*/  STL [R1+0x5c], RZ ;  /* 0x00005cff01007387 */ /* 0x000fe20000100800 */
[----:B------:R-:W-:Y:S01]  /*02c0*/  IMAD.MOV R4, RZ, RZ, -R12 ;  /* 0x000000ffff047224 */ /* 0x000fe200078e0a0c */
[----:B------:R1:W2:Y:S02]  /*02d0*/  F2I.FTZ.U32.TRUNC.NTZ R7, R6 ;  /* 0x0000000600077305 */ /* 0x0002a4000021f000 */
[----:B------:R-:W-:Y:S04]  /*02e0*/  STL [R1+0x40], RZ ;  /* 0x000040ff01007387 */ /* 0x000fe80000100800 */
[----:B------:R-:W-:Y:S01]  /*02f0*/  STL [R1+0x44], RZ ;  /* 0x000044ff01007387 */ /* 0x000fe20000100800 */
[----:B-1----:R-:W-:-:S03]  /*0300*/  IMAD.MOV.U32 R6, RZ, RZ, RZ ;  /* 0x000000ffff067224 */ /* 0x002fc600078e00ff */
[----:B------:R-:W-:Y:S04]  /*0310*/  STL [R1+0x48], RZ ;  /* 0x000048ff01007387 */ /* 0x000fe80000100800 */
[----:B------:R-:W-:Y:S01]  /*0320*/  STL [R1+0x4c], RZ ;  /* 0x00004cff01007387 */ /* 0x000fe20000100800 */
[----:B--2---:R-:W-:-:S03]  /*0330*/  IMAD.MOV R8, RZ, RZ, -R7 ;  /* 0x000000ffff087224 */ /* 0x004fc600078e0a07 */
[----:B------:R-:W-:Y:S01]  /*0340*/  STL [R1+0x30], RZ ;  /* 0x000030ff01007387 */ /* 0x000fe20000100800 */
[----:B------:R-:W-:Y:S02]  /*0350*/  IMAD R11, R8, R9, RZ ;  /* 0x00000009080b7224 */ /* 0x000fe400078e02ff */
[----:B------:R-:W-:Y:S01]  /*0360*/  IMAD.MOV.U32 R8, RZ, RZ, R10 ;  /* 0x000000ffff087224 */ /* 0x000fe200078e000a */
[----:B------:R-:W-:Y:S01]  /*0370*/  STL [R1+0x34], RZ ;  /* 0x000034ff01007387 */ /* 0x000fe20000100800 */
[----:B------:R-:W-:-:S03]  /*0380*/  IMAD.HI.U32 R7, R7, R11, R6 ;  /* 0x0000000b07077227 */ /* 0x000fc600078e0006 */
[----:B------:R-:W-:Y:S03]  /*0390*/  STL [R1+0x38], RZ ;  /* 0x000038ff01007387 */ /* 0x000fe60000100800 */
[----:B------:R-:W-:Y:S01]  /*03a0*/  IMAD.HI.U32 R7, R7, R8, RZ ;  /* 0x0000000807077227 */ /* 0x000fe200078e00ff */
[----:B------:R-:W-:Y:S03]  /*03b0*/  STL [R1+0x3c], RZ ;  /* 0x00003cff01007387 */ /* 0x000fe60000100800 */
[----:B------:R-:W-:Y:S01]  /*03c0*/  IMAD R4, R7, R4, R8 ;  /* 0x0000000407047224 */ /* 0x000fe200078e0208 */
[----:B------:R-:W-:Y:S04]  /*03d0*/  STL [R1+0x20], RZ ;  /* 0x000020ff01007387 */ /* 0x000fe80000100800 */
[----:B------:R-:W-:Y:S01]  /*03e0*/  ISETP.GT.U32.AND P1, PT, R9, R4, PT ;  /* 0x000000040900720c */ /* 0x000fe20003f24070 */
[----:B------:R-:W-:Y:S04]  /*03f0*/  STL [R1+0x24], RZ ;  /* 0x000024ff01007387 */ /* 0x000fe80000100800 */
[----:B------:R-:W-:Y:S04]  /*0400*/  STL [R1+0x28], RZ ;  /* 0x000028ff01007387 */ /* 0x000fe80000100800 */
[----:B------:R-:W-:Y:S04]  /*0410*/  STL [R1+0x2c], RZ ;  /* 0x00002cff01007387 */ /* 0x000fe80000100800 */
[----:B------:R-:W-:Y:S01]  /*0420*/  @!P1 IMAD.IADD R4, R4, 0x1, -R9 ;  /* 0x0000000104049824 */ /* 0x000fe200078e0a09 */
[----:B------:R-:W-:Y:S01]  /*0430*/  STL [R1+0x10], RZ ;  /* 0x000010ff01007387 */ /* 0x000fe20000100800 */
[----:B------:R-:W-:Y:S01]  /*0440*/  @!P1 VIADD R7, R7, 0x1 ;  /* 0x0000000107079836 */ /* 0x000fe20000000000 */
[----:B------:R-:W-:-:S02]  /*0450*/  ISETP.NE.AND P1, PT, R0, RZ, PT ;  /* 0x000000ff0000720c */ /* 0x000fc40003f25270 */
[----:B------:R-:W-:Y:S01]  /*0460*/  ISETP.GE.U32.AND P0, PT, R4, R9, PT ;  /* 0x000000090400720c */ /* 0x000fe20003f06070 */
[----:B------:R-:W-:Y:S01]  /*0470*/  STL [R1+0x14], RZ ;  /* 0x000014ff01007387 */ /* 0x000fe20000100800 */
[----:B------:R-:W-:-:S03]  /*0480*/  LOP3.LUT R4, R5, R0, RZ, 0x3c, !PT ;  /* 0x0000000005047212 */ /* 0x000fc600078e3cff */
[----:B------:R-:W-:Y:S01]  /*0490*/  STL [R1+0x18], RZ ;  /* 0x000018ff01007387 */ /* 0x000fe20000100800 */
[----:B------:R-:W-:Y:S01]  /*04a0*/  ISETP.GE.AND P2, PT, R4, RZ, PT ;  /* 0x000000ff0400720c */ /* 0x000fe20003f46270 */
[----:B------:R-:W-:Y:S01]  /*04b0*/  VIADD R4, R2, 0x3f ;  /* 0x0000003f02047836 */ /* 0x000fe20000000000 */
[----:B0-----:R-:W-:Y:S01]  /*04c0*/  LOP3.LUT R2, R28, 0x3f, RZ, 0xc0, !PT ;  /* 0x0000003f1c027812 */ /* 0x001fe200078ec0ff */
[----:B------:R-:W-:Y:S04]  /*04d0*/  STL [R1+0x1c], RZ ;  /* 0x00001cff01007387 */ /* 0x000fe80000100800 */
[----:B------:R-:W-:Y:S01]  /*04e0*/  @P0 VIADD R7, R7, 0x1 ;  /* 0x0000000107070836 */ /* 0x000fe20000000000 */
[----:B------:R-:W-:Y:S03]  /*04f0*/  STL [R1], RZ ;  /* 0x000000ff01007387 */ /* 0x000fe60000100800 */
[----:B------:R-:W-:Y:S01]  /*0500*/  IMAD.MOV.U32 R6, RZ, RZ, R7 ;  /* 0x000000ffff067224 */ /* 0x000fe200078e0007 */
[----:B------:R-:W-:Y:S01]  /*0510*/  SHF.R.S32.HI R7, RZ, 0x1f, R4 ;  /* 0x0000001fff077819 */ /* 0x000fe20000011404 */
[----:B------:R-:W-:Y:S02]  /*0520*/  STL [R1+0x4], RZ ;  /* 0x000004ff01007387 */ /* 0x000fe40000100800 */
[----:B------:R-:W-:Y:S01]  /*0530*/  @!P2 IMAD.MOV R6, RZ, RZ, -R6 ;  /* 0x000000ffff06a224 */ /* 0x000fe200078e0a06 */
[----:B------:R-:W-:Y:S01]  /*0540*/  @!P1 LOP3.LUT R6, RZ, R0, RZ, 0x33, !PT ;  /* 0x00000000ff069212 */ /* 0x000fe200078e33ff */
[----:B------:R-:W-:Y:S01]  /*0550*/  STL [R1+0x8], RZ ;  /* 0x000008ff01007387 */ /* 0x000fe20000100800 */
[----:B------:R-:W-:-:S03]  /*0560*/  LEA.HI R7, R7, R4, RZ, 0x6 ;  /* 0x0000000407077211 */ /* 0x000fc600078f30ff */
[----:B------:R-:W-:Y:S01]  /*0570*/  IMAD.SHL.U32 R4, R6, 0x8, RZ ;  /* 0x0000000806047824 */ /* 0x000fe200078e00ff */
[----:B------:R-:W-:Y:S01]  /*0580*/  STL [R1+0xc], RZ ;  /* 0x00000cff01007387 */ /* 0x000fe20000100800 */
[----:B------:R-:W-:-:S03]  /*0590*/  IMAD.MOV R6, RZ, RZ, -R6 ;  /* 0x000000ffff067224 */ /* 0x000fc600078e0a06 */
[----:B------:R-:W-:Y:S01]  /*05a0*/  LEA.HI.SX32 R7, R7, -R4, 0x1a ;  /* 0x8000000407077211 */ /* 0x000fe200078fd2ff */
[----:B------:R-:W-:Y:S01]  /*05b0*/  IMAD R13, R0, R6, R5 ;  /* 0x00000006000d7224 */ /* 0x000fe200078e0205 */
[----:B------:R-:W-:Y:S01]  /*05c0*/  STL [R1+0x90], RZ ;  /* 0x000090ff01007387 */ /* 0x000fe20000100800 */
[----:B------:R-:W-:Y:S01]  /*05d0*/  IMAD.MOV.U32 R6, RZ, RZ, RZ ;  /* 0x000000ffff067224 */ /* 0x000fe200078e00ff */
[----:B------:R-:W-:Y:S02]  /*05e0*/  VIMNMX R8, PT, PT, R7, 0x8, PT ;  /* 0x0000000807087848 */ /* 0x000fe40003fe0100 */
[----:B------:R-:W-:Y:S02]  /*05f0*/  STL [R1+0x94], RZ ;  /* 0x000094ff01007387 */ /* 0x000fe40000100800 */
[-C--:B------:R-:W-:Y:S02]  /*0600*/  IABS R10, R8.reuse ;  /* 0x00000008000a7213 */ /* 0x080fe40000000000 */
[----:B------:R-:W-:Y:S01]  /*0610*/  IABS R0, R8 ;  /* 0x0000000800007213 */ /* 0x000fe20000000000 */
[----:B------:R-:W-:Y:S01]  /*0620*/  STL [R1+0x98], RZ ;  /* 0x000098ff01007387 */ /* 0x000fe20000100800 */
[----:B------:R-:W0:Y:S03]  /*0630*/  I2F.RP R9, R10 ;  /* 0x0000000a00097306 */ /* 0x000e260000209400 */
[----:B------:R-:W-:Y:S04]  /*0640*/  STL [R1+0x9c], RZ ;  /* 0x00009cff01007387 */ /* 0x000fe80000100800 */
[----:B------:R-:W-:Y:S04]  /*0650*/  STL [R1+0x80], RZ ;  /* 0x000080ff01007387 */ /* 0x000fe80000100800 */
[----:B------:R-:W-:Y:S01]  /*0660*/  STL [R1+0x84], RZ ;  /* 0x000084ff01007387 */ /* 0x000fe20000100800 */
[----:B0-----:R-:W0:Y:S03]  /*0670*/  MUFU.RCP R9, R9 ;  /* 0x0000000900097308 */ /* 0x001e260000001000 */
[----:B------:R-:W-:Y:S04]  /*0680*/  STL [R1+0x88], RZ ;  /* 0x000088ff01007387 */ /* 0x000fe80000100800 */
[----:B------:R-:W-:Y:S01]  /*0690*/  STL [R1+0x8c], RZ ;  /* 0x00008cff01007387 */ /* 0x000fe20000100800 */
[----:B0-----:R-:W-:-:S06]  /*06a0*/  VIADD R7, R9, 0xffffffe ;  /* 0x0ffffffe09077836 */ /* 0x001fcc0000000000 */
[----:B------:R-:W0:Y:S02]  /*06b0*/  F2I.FTZ.U32.TRUNC.NTZ R7, R7 ;  /* 0x0000000700077305 */ /* 0x000e24000021f000 */
[----:B0-----:R-:W-:-:S04]  /*06c0*/  IMAD.MOV R11, RZ, RZ, -R7 ;  /* 0x000000ffff0b7224 */ /* 0x001fc800078e0a07 */
[----:B------:R-:W-:Y:S01]  /*06d0*/  IMAD.MOV.U32 R5, RZ, RZ, R11 ;  /* 0x000000ffff057224 */ /* 0x000fe200078e000b */
[----:B------:R-:W-:-:S03]  /*06e0*/  IABS R11, R13 ;  /* 0x0000000d000b7213 */ /* 0x000fc60000000000 */
[----:B------:R-:W-:-:S04]  /*06f0*/  IMAD R5, R5, R10, RZ ;  /* 0x0000000a05057224 */ /* 0x000fc800078e02ff */
[----:B------:R-:W-:-:S04]  /*0700*/  IMAD.HI.U32 R6, R7, R5, R6 ;  /* 0x0000000507067227 */ /* 0x000fc800078e0006 */
[----:B------:R-:W-:Y:S02]  /*0710*/  IMAD.MOV R5, RZ, RZ, -R0 ;  /* 0x000000ffff057224 */ /* 0x000fe400078e0a00 */
[----:B------:R-:W-:Y:S01]  /*0720*/  IMAD.HI.U32 R0, R6, R11, RZ ;  /* 0x0000000b06007227 */ /* 0x000fe200078e00ff */
[----:B------:R-:W-:-:S03]  /*0730*/  CS2R R6, SRZ ;  /* 0x0000000000067805 */ /* 0x000fc6000001ff00 */
[----:B------:R-:W-:-:S05]  /*0740*/  IMAD R5, R0, R5, R11 ;  /* 0x0000000500057224 */ /* 0x000fca00078e020b */
[----:B------:R-:W-:-:S13]  /*0750*/  ISETP.GT.U32.AND P1, PT, R10, R5, PT ;  /* 0x000000050a00720c */ /* 0x000fda0003f24070 */
[----:B------:R-:W-:Y:S02]  /*0760*/  @!P1 IMAD.IADD R5, R5, 0x1, -R10 ;  /* 0x0000000105059824 */ /* 0x000fe400078e0a0a */
[----:B------:R-:W-:Y:S01]  /*0770*/  @!P1 VIADD R0, R0, 0x1 ;  /* 0x0000000100009836 */ /* 0x000fe20000000000 */
[----:B------:R-:W-:Y:S02]  /*0780*/  ISETP.NE.AND P1, PT, R8, RZ, PT ;  /* 0x000000ff0800720c */ /* 0x000fe40003f25270 */
[----:B------:R-:W-:Y:S02]  /*0790*/  ISETP.GE.U32.AND P0, PT, R5, R10, PT ;  /* 0x0000000a0500720c */ /* 0x000fe40003f06070 */
[----:B------:R-:W-:Y:S02]  /*07a0*/  CS2R R10, SRZ ;  /* 0x00000000000a7805 */ /* 0x000fe4000001ff00 */
[----:B------:R-:W-:-:S04]  /*07b0*/  LOP3.LUT R5, R13, R8, RZ, 0x3c, !PT ;  /* 0x000000080d057212 */ /* 0x000fc800078e3cff */
[----:B------:R-:W-:-:S05]  /*07c0*/  ISETP.GE.AND P2, PT, R5, RZ, PT ;  /* 0x000000ff0500720c */ /* 0x000fca0003f46270 */
[----:B------:R-:W-:-:S08]  /*07d0*/  @P0 VIADD R0, R0, 0x1 ;  /* 0x0000000100000836 */ /* 0x000fd00000000000 */
[----:B------:R-:W-:Y:S01]  /*07e0*/  @!P2 IMAD.MOV R0, RZ, RZ, -R0 ;  /* 0x000000ffff00a224 */ /* 0x000fe200078e0a00 */
[----:B------:R-:W-:-:S05]  /*07f0*/  @!P1 LOP3.LUT R0, RZ, R8, RZ, 0x33, !PT ;  /* 0x00000008ff009212 */ /* 0x000fca00078e33ff */
[----:B------:R-:W-:Y:S02]  /*0800*/  IMAD.MOV R5, RZ, RZ, -R0 ;  /* 0x000000ffff057224 */ /* 0x000fe400078e0a00 */
[----:B------:R-:W-:Y:S02]  /*0810*/  IMAD.SHL.U32 R0, R0, 0x80, RZ ;  /* 0x0000008000007824 */ /* 0x000fe400078e00ff */
[----:B------:R-:W-:Y:S01]  /*0820*/  IMAD R5, R8, R5, R13 ;  /* 0x0000000508057224 */ /* 0x000fe200078e020d */
[----:B------:R-:W-:Y:S01]  /*0830*/  CS2R R8, SRZ ;  /* 0x0000000000087805 */ /* 0x000fe2000001ff00 */
[C---:B------:R-:W-:Y:S01]  /*0840*/  VIADD R29, R0.reuse, 0x1 ;  /* 0x00000001001d7836 */ /* 0x040fe20000000000 */
[----:B------:R-:W-:Y:S01]  /*0850*/  STL [R1+0x38c], R0 ;  /* 0x00038c0001007387 */ /* 0x000fe20000100800 */
[----:B------:R-:W-:Y:S01]  /*0860*/  VIADD R28, R0, 0x2 ;  /* 0x00000002001c7836 */ /* 0x000fe20000000000 */
[----:B------:R-:W-:Y:S01]  /*0870*/  CS2R R12, SRZ ;  /* 0x00000000000c7805 */ /* 0x000fe2000001ff00 */
[----:B------:R-:W-:Y:S01]  /*0880*/  IMAD.IADD R3, R4, 0x1, R5 ;  /* 0x0000000104037824 */ /* 0x000fe200078e0205 */
[----:B------:R0:W-:Y:S01]  /*0890*/  STL [R1+0x314], R29 ;  /* 0x0003141d01007387 */ /* 0x0001e20000100800 */
[----:B------:R-:W-:-:S02]  /*08a0*/  CS2R R4, SRZ ;  /* 0x0000000000047805 */ /* 0x000fc4000001ff00 */
[----:B------:R-:W-:Y:S01]  /*08b0*/  IMAD R3, R3, 0x40, R2 ;  /* 0x0000004003037824 */ /* 0x000fe200078e0202 */
[----:B------:R1:W-:Y:S01]  /*08c0*/  STL [R1+0x310], R28 ;  /* 0x0003101c01007387 */ /* 0x0003e20000100800 */
[C---:B0-----:R-:W-:Y:S02]  /*08d0*/  VIADD R29, R0.reuse, 0x3 ;  /* 0x00000003001d7836 */ /* 0x041fe40000000000 */
[----:B-1----:R-:W-:-:S03]  /*08e0*/  VIADD R28, R0, 0x4 ;  /* 0x00000004001c7836 */ /* 0x002fc60000000000 */
[----:B------:R0:W-:Y:S04]  /*08f0*/  STL [R1+0x30c], R29 ;  /* 0x00030c1d01007387 */ /* 0x0001e80000100800 */
        /* <DEDUP_REMOVED lines=240> */
[----:B------:R1:W-:Y:S04]  /*1800*/  STL [R1+0xa0], R28 ;  /* 0x0000a01c01007387 */ /* 0x0003e80000100800 */
[----:B------:R2:W5:Y:S01]  /*1810*/  LDL.LU R2, [R1+0x10f0] ;  /* 0x0010f00001027983 */ /* 0x0005620000300800 */
[----:B0-----:R-:W-:-:S03]  /*1820*/  VIADD R29, R0, 0x7d ;  /* 0x0000007d001d7836 */ /* 0x001fc60000000000 */
[----:B------:R0:W-:Y:S01]  /*1830*/  STL [R1+0x10e8], R3 ;  /* 0x0010e80301007387 */ /* 0x0001e20000100800 */
[C---:B-1----:R-:W-:Y:S02]  /*1840*/  VIADD R28, R0.reuse, 0x7e ;  /* 0x0000007e001c7836 */ /* 0x042fe40000000000 */
[----:B------:R-:W-:Y:S01]  /*1850*/  VIADD R0, R0, 0x7f ;  /* 0x0000007f00007836 */ /* 0x000fe20000000000 */
[----:B0-----:R2:W5:Y:S01]  /*1860*/  LDL.LU R3, [R1+0x10ec] ;  /* 0x0010ec0001037983 */ /* 0x0015620000300800 */
[----:B----4-:R-:W-:Y:S05]  /*1870*/  BRA.U !UP0, `(.L_x_0) ;  /* 0x000003f5086c7547 */ /* 0x010fea000b800000 */
[----:B------:R-:W3:Y:S01]  /*1880*/  LDL.LU R27, [R1+0x158] ;  /* 0x00015800011b7983 */ /* 0x000ee20000300800 */
[----:B-----5:R-:W-:Y:S02]  /*1890*/  IABS R10, R2 ;  /* 0x00000002000a7213 */ /* 0x020fe40000000000 */
[----:B------:R-:W-:Y:S01]  /*18a0*/  IABS R5, R3 ;  /* 0x0000000300057213 */ /* 0x000fe20000000000 */
[----:B------:R-:W4:Y:S01]  /*18b0*/  LDL.LU R15, [R1+0xd0] ;  /* 0x0000d000010f7983 */ /* 0x000f220000300800 */
[----:B------:R-:W-:Y:S01]  /*18c0*/  IMAD.MOV.U32 R6, RZ, RZ, RZ ;  /* 0x000000ffff067224 */ /* 0x000fe200078e00ff */
[----:B------:R-:W-:Y:S01]  /*18d0*/  ISETP.GE.AND P5, PT, R0, RZ, PT ;  /* 0x000000ff0000720c */ /* 0x000fe20003fa6270 */
[----:B------:R-:W0:Y:S01]  /*18e0*/  LDCU.128 UR12, c[0x0][0x380] ;  /* 0x00007000ff0c77ac */ /* 0x000e220008000c00 */
[----:B--2---:R-:W2:Y:S01]  /*18f0*/  LDL.LU R23, [R1+0x298] ;  /* 0x0002980001177983 */ /* 0x004ea20000300800 */
[----:B------:R-:W-:Y:S02]  /*1900*/  ISETP.GE.AND P3, PT, R28, RZ, PT ;  /* 0x000000ff1c00720c */ /* 0x000fe40003f66270 */
[----:B------:R-:W-:Y:S01]  /*1910*/  ISETP.GE.AND P1, PT, R29, RZ, PT ;  /* 0x000000ff1d00720c */ /* 0x000fe20003f26270 */
[----:B------:R-:W2:Y:S01]  /*1920*/  LDL.LU R24, [R1+0x29c] ;  /* 0x00029c0001187983 */ /* 0x000ea20000300800 */
[----:B------:R-:W-:Y:S01]  /*1930*/  ISETP.NE.AND P2, PT, R2, RZ, PT ;  /* 0x000000ff0200720c */ /* 0x000fe20003f45270 */
[----:B------:R-:W1:Y:S02]  /*1940*/  LDCU UR6, c[0x0][0x3a4] ;  /* 0x00007480ff0677ac */ /* 0x000e640008000800 */
[----:B------:R-:W2:Y:S01]  /*1950*/  LDL.LU R16, [R1+0x1cc] ;  /* 0x0001cc0001107983 */ /* 0x000ea20000300800 */
[----:B------:R-:W0:Y:S03]  /*1960*/  LDCU UR7, c[0x0][0x3b0] ;  /* 0x00007600ff0777ac */ /* 0x000e260008000800 */
[----:B------:R-:W2:Y:S04]  /*1970*/  LDL.LU R17, [R1+0x1c8] ;  /* 0x0001c80001117983 */ /* 0x000ea80000300800 */
[----:B------:R-:W2:Y:S04]  /*1980*/  LDL.LU R21, [R1+0x284] ;  /* 0x0002840001157983 */ /* 0x000ea80000300800 */
[----:B------:R-:W2:Y:S04]  /*1990*/  LDL.LU R25, [R1+0x2a0] ;  /* 0x0002a00001197983 */ /* 0x000ea80000300800 */
[----:B------:R-:W2:Y:S04]  /*19a0*/  LDL.LU R26, [R1+0x2a4] ;  /* 0x0002a400011a7983 */ /* 0x000ea80000300800 */
[----:B------:R-:W2:Y:S04]  /*19b0*/  LDL.LU R14, [R1+0x138] ;  /* 0x00013800010e7983 */ /* 0x000ea80000300800 */
[----:B------:R-:W2:Y:S04]  /*19c0*/  LDL R19, [R1+0x270] ;  /* 0x0002700001137983 */ /* 0x000ea80000100800 */
[----:B------:R-:W2:Y:S04]  /*19d0*/  LDL.LU R11, [R1+0x164] ;  /* 0x00016400010b7983 */ /* 0x000ea80000300800 */
[----:B------:R-:W2:Y:S04]  /*19e0*/  LDL.LU R22, [R1+0x2a8] ;  /* 0x0002a80001167983 */ /* 0x000ea80000300800 */
[----:B------:R-:W2:Y:S01]  /*19f0*/  LDL.LU R12, [R1+0x160] ;  /* 0x00016000010c7983 */ /* 0x000ea20000300800 */
[----:B------:R-:W0:Y:S08]  /*1a00*/  I2F.RP R4, R10 ;  /* 0x0000000a00047306 */ /* 0x000e300000209400 */
[----:B------:R-:W-:Y:S08]  /*1a10*/  I2F.RP R8, R5 ;  /* 0x0000000500087306 */ /* 0x000ff00000209400 */
[----:B0-----:R-:W0:Y:S01]  /*1a20*/  MUFU.RCP R4, R4 ;  /* 0x0000000400047308 */ /* 0x001e220000001000 */
[----:B--2---:R2:W-:Y:S04]  /*1a30*/  STL [R1+0x1390], R12 ;  /* 0x0013900c01007387 */ /* 0x0045e80000100800 */
[----:B------:R-:W3:Y:S04]  /*1a40*/  LDL.LU R20, [R1+0x268] ;  /* 0x0002680001147983 */ /* 0x000ee80000300800 */
[----:B------:R-:W3:Y:S04]  /*1a50*/  LDL.LU R18, [R1+0x264] ;  /* 0x0002640001127983 */ /* 0x000ee80000300800 */
[----:B--2---:R-:W2:Y:S04]  /*1a60*/  LDL R12, [R1+0x10e8] ;  /* 0x0010e800010c7983 */ /* 0x004ea80000100800 */
[----:B------:R-:W3:Y:S01]  /*1a70*/  LDL R13, [R1+0x38c] ;  /* 0x00038c00010d7983 */ /* 0x000ee20000100800 */
[----:B0-----:R-:W-:Y:S01]  /*1a80*/  VIADD R4, R4, 0xffffffe ;  /* 0x0ffffffe04047836 */ /* 0x001fe20000000000 */
[----:B------:R-:W0:Y:S01]  /*1a90*/  MUFU.RCP R8, R8 ;  /* 0x0000000800087308 */ /* 0x000e220000001000 */
[----:B------:R-:W-:Y:S01]  /*1aa0*/  IABS R28, R28 ;  /* 0x0000001c001c7213 */ /* 0x000fe20000000000 */
[----:B------:R1:W-:Y:S06]  /*1ab0*/  STL [R1+0x1324], R3 ;  /* 0x0013240301007387 */ /* 0x0003ec0000100800 */
[----:B------:R-:W4:Y:S01]  /*1ac0*/  F2I.FTZ.U32.TRUNC.NTZ R7, R4 ;  /* 0x0000000400077305 */ /* 0x000f22000021f000 */
[----:B-1----:R-:W-:-:S02]  /*1ad0*/  IMAD.MOV.U32 R3, RZ, RZ, R11 ;  /* 0x000000ffff037224 */ /* 0x002fc400078e000b */
[----:B0-----:R-:W-:-:S05]  /*1ae0*/  VIADD R8, R8, 0xffffffe ;  /* 0x0ffffffe08087836 */ /* 0x001fca0000000000 */
[----:B------:R0:W1:Y:S01]  /*1af0*/  F2I.FTZ.U32.TRUNC.NTZ R9, R8 ;  /* 0x0000000800097305 */ /* 0x000062000021f000 */
[----:B----4-:R-:W-:-:S04]  /*1b00*/  IMAD.MOV R4, RZ, RZ, -R7 ;  /* 0x000000ffff047224 */ /* 0x010fc800078e0a07 */
[----:B0-----:R-:W-:-:S04]  /*1b10*/  IMAD R8, R4, R10, RZ ;  /* 0x0000000a04087224 */ /* 0x001fc800078e02ff */
[----:B------:R-:W-:Y:S01]  /*1b20*/  IMAD.HI.U32 R8, R7, R8, R6 ;  /* 0x0000000807087227 */ /* 0x000fe200078e0006 */
[----:B--2---:R-:W-:Y:S02]  /*1b30*/  IABS R4, R12 ;  /* 0x0000000c00047213 */ /* 0x004fe40000000000 */
[----:B---3--:R-:W-:-:S03]  /*1b40*/  IABS R7, R13 ;  /* 0x0000000d00077213 */ /* 0x008fc60000000000 */
[----:B------:R-:W-:Y:S02]  /*1b50*/  IMAD.MOV.U32 R6, RZ, RZ, R4 ;  /* 0x000000ffff067224 */ /* 0x000fe400078e0004 */
[----:B-1----:R-:W-:Y:S02]  /*1b60*/  IMAD.MOV R4, RZ, RZ, -R9 ;  /* 0x000000ffff047224 */ /* 0x002fe400078e0a09 */
[----:B------:R-:W-:-:S04]  /*1b70*/  IMAD.HI.U32 R8, R8, R6, RZ ;  /* 0x0000000608087227 */ /* 0x000fc800078e00ff */
[----:B------:R-:W-:Y:S02]  /*1b80*/  IMAD.MOV R8, RZ, RZ, -R8 ;  /* 0x000000ffff087224 */ /* 0x000fe400078e0a08 */
[----:B------:R-:W-:Y:S02]  /*1b90*/  IMAD R4, R4, R5, RZ ;  /* 0x0000000504047224 */ /* 0x000fe400078e02ff */
[----:B------:R-:W-:Y:S02]  /*1ba0*/  IMAD R6, R10, R8, R6 ;  /* 0x000000080a067224 */ /* 0x000fe400078e0206 */
[----:B------:R-:W-:Y:S01]  /*1bb0*/  IMAD.MOV.U32 R8, RZ, RZ, RZ ;  /* 0x000000ffff087224 */ /* 0x000fe200078e00ff */
[----:B------:R-:W-:Y:S02]  /*1bc0*/  ISETP.GE.AND P4, PT, R12, RZ, PT ;  /* 0x000000ff0c00720c */ /* 0x000fe40003f86270 */
[----:B------:R-:W-:Y:S01]  /*1bd0*/  ISETP.GT.U32.AND P0, PT, R10, R6, PT ;  /* 0x000000060a00720c */ /* 0x000fe20003f04070 */
[----:B------:R-:W-:-:S04]  /*1be0*/  IMAD.HI.U32 R4, R9, R4, R8 ;  /* 0x0000000409047227 */ /* 0x000fc800078e0008 */
[----:B------:R-:W-:Y:S01]  /*1bf0*/  IMAD.MOV.U32 R8, RZ, RZ, R7 ;  /* 0x000000ffff087224 */ /* 0x000fe200078e0007 */
[----:B------:R-:W-:-:S03]  /*1c00*/  IABS R7, R0 ;  /* 0x0000000000077213 */ /* 0x000fc60000000000 */
[----:B------:R-:W-:-:S04]  /*1c10*/  IMAD.HI.U32 R9, R4, R8, RZ ;  /* 0x0000000804097227 */ /* 0x000fc800078e00ff */
[----:B------:R-:W-:Y:S02]  /*1c20*/  IMAD.MOV R9, RZ, RZ, -R9 ;  /* 0x000000ffff097224 */ /* 0x000fe400078e0a09 */
[----:B------:R-:W-:Y:S02]  /*1c30*/  @!P0 IMAD.IADD R6, R6, 0x1, -R10 ;  /* 0x0000000106068824 */ /* 0x000fe400078e0a0a */
[----:B------:R-:W-:Y:S01]  /*1c40*/  IMAD R0, R5, R9, R8 ;  /* 0x0000000905007224 */ /* 0x000fe200078e0208 */
[----:B------:R-:W-:Y:S01]  /*1c50*/  IABS R9, R29 ;  /* 0x0000001d00097213 */ /* 0x000fe20000000000 */
[----:B------:R-:W-:Y:S01]  /*1c60*/  IMAD.HI.U32 R8, R4, R7, RZ ;  /* 0x0000000704087227 */ /* 0x000fe200078e00ff */
[----:B------:R-:W-:-:S03]  /*1c70*/  ISETP.GT.U32.AND P0, PT, R10, R6, PT ;  /* 0x000000060a00720c */ /* 0x000fc60003f04070 */
[----:B------:R-:W-:Y:S02]  /*1c80*/  IMAD.MOV R11, RZ, RZ, -R8 ;  /* 0x000000ffff0b7224 */ /* 0x000fe400078e0a08 */
[----:B------:R-:W-:Y:S02]  /*1c90*/  IMAD.MOV.U32 R8, RZ, RZ, R28 ;  /* 0x000000ffff087224 */ /* 0x000fe400078e001c */
[----:B------:R-:W2:Y:S04]  /*1ca0*/  LDL.LU R28, [R1+0xa0] ;  /* 0x0000a000011c7983 */ /* 0x000ea80000300800 */
[----:B------:R-:W3:Y:S01]  /*1cb0*/  LDL.LU R12, [R1+0x1390] ;  /* 0x00139000010c7983 */ /* 0x000ee20000300800 */
[C---:B------:R-:W-:Y:S01]  /*1cc0*/  IMAD R7, R5.reuse, R11, R7 ;  /* 0x0000000b05077224 */ /* 0x040fe200078e0207 */
[----:B------:R-:W-:Y:S01]  /*1cd0*/  ISETP.GT.U32.AND P6, PT, R5, R0, PT ;  /* 0x000000000500720c */ /* 0x000fe20003fc4070 */
[----:B------:R-:W-:-:S04]  /*1ce0*/  IMAD.HI.U32 R11, R4, R8, RZ ;  /* 0x00000008040b7227 */ /* 0x000fc800078e00ff */
[----:B------:R-:W-:Y:S01]  /*1cf0*/  @!P0 IMAD.IADD R6, R6, 0x1, -R10 ;  /* 0x0000000106068824 */ /* 0x000fe200078e0a0a */
[C---:B------:R-:W-:Y:S01]  /*1d00*/  ISETP.GT.U32.AND P0, PT, R5.reuse, R7, PT ;  /* 0x000000070500720c */ /* 0x040fe20003f04070 */
[----:B------:R-:W-:Y:S02]  /*1d10*/  IMAD.MOV R11, RZ, RZ, -R11 ;  /* 0x000000ffff0b7224 */ /* 0x000fe400078e0a0b */
[----:B------:R-:W-:Y:S02]  /*1d20*/  @!P4 IMAD.MOV R6, RZ, RZ, -R6 ;  /* 0x000000ffff06c224 */ /* 0x000fe400078e0a06 */
[----:B------:R-:W-:Y:S02]  /*1d30*/  IMAD R8, R5, R11, R8 ;  /* 0x0000000b05087224 */ /* 0x000fe400078e0208 */
[----:B------:R-:W-:Y:S01]  /*1d40*/  IMAD.MOV.U32 R11, RZ, RZ, R6 ;  /* 0x000000ffff0b7224 */ /* 0x000fe200078e0006 */
[----:B------:R0:W-:Y:S01]  /*1d50*/  STL [R1+0x218], R6 ;  /* 0x0002180601007387 */ /* 0x0001e20000100800 */
[----:B------:R-:W-:-:S04]  /*1d60*/  @!P6 IMAD.IADD R0, R0, 0x1, -R5 ;  /* 0x000000010000e824 */ /* 0x000fc800078e0a05 */
[----:B------:R-:W-:Y:S01]  /*1d70*/  @!P0 IMAD.IADD R7, R7, 0x1, -R5 ;  /* 0x0000000107078824 */ /* 0x000fe200078e0a05 */
[----:B------:R-:W-:Y:S02]  /*1d80*/  @!P2 LOP3.LUT R11, RZ, R2, RZ, 0x33, !PT ;  /* 0x00000002ff0ba212 */ /* 0x000fe400078e33ff */
[----:B------:R-:W4:Y:S01]  /*1d90*/  LDL R2, [R1+0xa4] ;  /* 0x0000a40001027983 */ /* 0x000f220000100800 */
[----:B--2---:R-:W-:Y:S01]  /*1da0*/  IABS R10, R28 ;  /* 0x0000001c000a7213 */ /* 0x004fe20000000000 */
[----:B---3--:R-:W-:Y:S02]  /*1db0*/  IMAD.MOV.U32 R29, RZ, RZ, R12 ;  /* 0x000000ffff1d7224 */ /* 0x008fe400078e000c */
[----:B------:R-:W-:-:S04]  /*1dc0*/  IMAD.HI.U32 R12, R4, R9, RZ ;  /* 0x00000009040c7227 */ /* 0x000fc800078e00ff */
[----:B------:R-:W-:-:S04]  /*1dd0*/  IMAD.MOV R12, RZ, RZ, -R12 ;  /* 0x000000ffff0c7224 */ /* 0x000fc800078e0a0c */
[C---:B0-----:R-:W-:Y:S02]  /*1de0*/  IMAD R6, R5.reuse, R12, R9 ;  /* 0x0000000c05067224 */ /* 0x041fe400078e0209 */
[----:B------:R-:W2:Y:S01]  /*1df0*/  LDL R9, [R1+0xa8] ;  /* 0x0000a80001097983 */ /* 0x000ea20000100800 */
[C---:B------:R-:W-:Y:S02]  /*1e00*/  ISETP.GT.U32.AND P4, PT, R5.reuse, R0, PT ;  /* 0x000000000500720c */ /* 0x040fe40003f84070 */
[----:B------:R-:W-:Y:S01]  /*1e10*/  ISETP.GT.U32.AND P0, PT, R5, R6, PT ;  /* 0x000000060500720c */ /* 0x000fe20003f04070 */
[----:B------:R-:W3:Y:S04]  /*1e20*/  LDL R12, [R1+0xac] ;  /* 0x0000ac00010c7983 */ /* 0x000ee80000100800 */
[----:B------:R0:W-:Y:S08]  /*1e30*/  @!P2 STL [R1+0x218], R11 ;  /* 0x0002180b0100a387 */ /* 0x0001f00000100800 */
[----:B------:R-:W-:Y:S01]  /*1e40*/  @!P0 IMAD.IADD R6, R6, 0x1, -R5 ;  /* 0x0000000106068824 */ /* 0x000fe200078e0a05 */
[----:B------:R-:W-:-:S02]  /*1e50*/  ISETP.GE.AND P0, PT, R28, RZ, PT ;  /* 0x000000ff1c00720c */ /* 0x000fc40003f06270 */
[----:B------:R-:W2:Y:S01]  /*1e60*/  LDL.LU R28, [R1+0xb4] ;  /* 0x0000b400011c7983 */ /* 0x000ea20000300800 */
[C---:B------:R-:W-:Y:S02]  /*1e70*/  ISETP.GT.U32.AND P6, PT, R5.reuse, R8, PT ;  /* 0x000000080500720c */ /* 0x040fe40003fc4070 */
[----:B------:R-:W-:Y:S01]  /*1e80*/  ISETP.GT.U32.AND P2, PT, R5, R7, PT ;  /* 0x000000070500720c */ /* 0x000fe20003f44070 */
[----:B0-----:R-:W-:Y:S01]  /*1e90*/  IMAD.HI.U32 R11, R4, R10, RZ ;  /* 0x0000000a040b7227 */ /* 0x001fe200078e00ff */
[----:B----4-:R-:W-:-:S03]  /*1ea0*/  IABS R2, R2 ;  /* 0x0000000200027213 */ /* 0x010fc60000000000 */
[----:B------:R-:W-:Y:S01]  /*1eb0*/  @!P4 IMAD.IADD R0, R0, 0x1, -R5 ;  /* 0x000000010000c824 */ /* 0x000fe200078e0a05 */
[----:B------:R-:W-:Y:S01]  /*1ec0*/  ISETP.GE.AND P4, PT, R13, RZ, PT ;  /* 0x000000ff0d00720c */ /* 0x000fe20003f86270 */
[----:B------:R-:W-:Y:S02]  /*1ed0*/  IMAD.MOV R11, RZ, RZ, -R11 ;  /* 0x000000ffff0b7224 */ /* 0x000fe400078e0a0b */
[----:B------:R-:W-:Y:S01]  /*1ee0*/  IMAD.HI.U32 R13, R4, R2, RZ ;  /* 0x00000002040d7227 */ /* 0x000fe200078e00ff */
[----:B--2---:R0:W-:Y:S04]  /*1ef0*/  STL [R1+0x1388], R28 ;  /* 0x0013881c01007387 */ /* 0x0041e80000100800 */
[----:B0-----:R-:W2:Y:S01]  /*1f00*/  LDL.LU R28, [R1+0xa4] ;  /* 0x0000a400011c7983 */ /* 0x001ea20000300800 */
[--C-:B------:R-:W-:Y:S01]  /*1f10*/  @!P6 IMAD.IADD R8, R8, 0x1, -R5.reuse ;  /* 0x000000010808e824 */ /* 0x100fe200078e0a05 */
[----:B------:R-:W-:Y:S01]  /*1f20*/  IABS R9, R9 ;  /* 0x0000000900097213 */ /* 0x000fe20000000000 */
[----:B------:R-:W-:-:S02]  /*1f30*/  @!P2 IMAD.IADD R7, R7, 0x1, -R5 ;  /* 0x000000010707a824 */ /* 0x000fc400078e0a05 */
[C---:B------:R-:W-:Y:S01]  /*1f40*/  IMAD R10, R5.reuse, R11, R10 ;  /* 0x0000000b050a7224 */ /* 0x040fe200078e020a */
[----:B------:R-:W-:Y:S01]  /*1f50*/  ISETP.GT.U32.AND P2, PT, R5, R8, PT ;  /* 0x000000080500720c */ /* 0x000fe20003f44070 */
[----:B------:R-:W-:Y:S02]  /*1f60*/  IMAD.MOV R13, RZ, RZ, -R13 ;  /* 0x000000ffff0d7224 */ /* 0x000fe400078e0a0d */
[----:B------:R-:W-:-:S04]  /*1f70*/  IMAD.HI.U32 R11, R4, R9, RZ ;  /* 0x00000009040b7227 */ /* 0x000fc800078e00ff */
[----:B------:R-:W-:Y:S02]  /*1f80*/  IMAD.MOV R11, RZ, RZ, -R11 ;  /* 0x000000ffff0b7224 */ /* 0x000fe400078e0a0b */
[C---:B------:R-:W-:Y:S02]  /*1f90*/  IMAD R2, R5.reuse, R13, R2 ;  /* 0x0000000d05027224 */ /* 0x040fe400078e0202 */
[----:B------:R-:W4:Y:S01]  /*1fa0*/  LDL R13, [R1+0xb0] ;  /* 0x0000b000010d7983 */ /* 0x000f220000100800 */
[----:B------:R-:W-:Y:S01]  /*1fb0*/  IMAD R9, R5, R11, R9 ;  /* 0x0000000b05097224 */ /* 0x000fe200078e0209 */
[----:B---3--:R-:W-:Y:S01]  /*1fc0*/  IABS R12, R12 ;  /* 0x0000000c000c7213 */ /* 0x008fe20000000000 */
[----:B------:R-:W-:-:S03]  /*1fd0*/  @!P2 IMAD.IADD R8, R8, 0x1, -R5 ;  /* 0x000000010808a824 */ /* 0x000fc600078e0a05 */
[----:B------:R0:W-:Y:S01]  /*1fe0*/  STL [R1+0x138c], R9 ;  /* 0x00138c0901007387 */ /* 0x0001e20000100800 */
[----:B------:R-:W-:Y:S02]  /*1ff0*/  @!P5 IMAD.MOV R7, RZ, RZ, -R7 ;  /* 0x000000ffff07d224 */ /* 0x000fe400078e0a07 */
[----:B0-----:R-:W-:-:S04]  /*2000*/  IMAD.MOV.U32 R9, RZ, RZ, R8 ;  /* 0x000000ffff097224 */ /* 0x001fc800078e0008 */
[----:B------:R-:W-:Y:S02]  /*2010*/  @!P3 IMAD.MOV R9, RZ, RZ, -R9 ;  /* 0x000000ffff09b224 */ /* 0x000fe400078e0a09 */
[----:B--2---:R-:W-:Y:S02]  /*2020*/  IMAD.MOV.U32 R11, RZ, RZ, R28 ;  /* 0x000000ffff0b7224 */ /* 0x004fe400078e001c */
[----:B------:R-:W-:Y:S02]  /*2030*/  IMAD.MOV.U32 R28, RZ, RZ, R0 ;  /* 0x000000ffff1c7224 */ /* 0x000fe400078e0000 */
[----:B------:R-:W-:-:S04]  /*2040*/  IMAD.HI.U32 R0, R4, R12, RZ ;  /* 0x0000000c04007227 */ /* 0x000fc800078e00ff */
[----:B------:R-:W-:Y:S02]  /*2050*/  @!P4 IMAD.MOV R28, RZ, RZ, -R28 ;  /* 0x000000ffff1cc224 */ /* 0x000fe400078e0a1c */
[----:B------:R-:W-:Y:S01]  /*2060*/  IMAD.MOV R0, RZ, RZ, -R0 ;  /* 0x000000ffff007224 */ /* 0x000fe200078e0a00 */
[----:B------:R-:W-:Y:S02]  /*2070*/  ISETP.GE.AND P5, PT, R11, RZ, PT ;  /* 0x000000ff0b00720c */ /* 0x000fe40003fa6270 */
[----:B------:R0:W-:Y:S01]  /*2080*/  STL [R1+0x23c], R28 ;  /* 0x00023c1c01007387 */ /* 0x0001e20000100800 */
[----:B------:R-:W-:-:S03]  /*2090*/  IMAD R0, R5, R0, R12 ;  /* 0x0000000005007224 */ /* 0x000fc600078e020c */
[----:B0-----:R-:W2:Y:S04]  /*20a0*/  LDL.LU R28, [R1+0xa8] ;  /* 0x0000a800011c7983 */ /* 0x001ea80000300800 */
[----:B------:R-:W3:Y:S04]  /*20b0*/  LDL R8, [R1+0xbc] ;  /* 0x0000bc0001087983 */ /* 0x000ee80000100800 */
[----:B------:R-:W3:Y:S04]  /*20c0*/  LDL R11, [R1+0xc0] ;  /* 0x0000c000010b7983 */ /* 0x000ee80000100800 */
[----:B------:R-:W-:Y:S04]  /*20d0*/  STL [R1+0x238], R7 ;  /* 0x0002380701007387 */ /* 0x000fe80000100800 */
[----:B------:R-:W3:Y:S04]  /*20e0*/  LDL.LU R12, [R1+0xac] ;  /* 0x0000ac00010c7983 */ /* 0x000ee80000300800 */
[----:B------:R0:W-:Y:S04]  /*20f0*/  STL [R1+0x234], R9 ;  /* 0x0002340901007387 */ /* 0x0001e80000100800 */
[----:B0-----:R-:W3:Y:S01]  /*2100*/  LDL.LU R9, [R1+0x138c] ;  /* 0x00138c0001097983 */ /* 0x001ee20000300800 */
[----:B------:R-:W-:-:S02]  /*2110*/  ISETP.GT.U32.AND P6, PT, R5, R10, PT ;  /* 0x0000000a0500720c */ /* 0x000fc40003fc4070 */
[----:B----4-:R-:W-:Y:S02]  /*2120*/  IABS R13, R13 ;  /* 0x0000000d000d7213 */ /* 0x010fe40000000000 */
[----:B------:R-:W-:-:S03]  /*2130*/  ISETP.GT.U32.AND P4, PT, R5, R6, PT ;  /* 0x000000060500720c */ /* 0x000fc60003f84070 */
[----:B------:R-:W-:-:S04]  /*2140*/  IMAD.HI.U32 R7, R4, R13, RZ ;  /* 0x0000000d04077227 */ /* 0x000fc800078e00ff */
[----:B------:R-:W-:Y:S02]  /*2150*/  IMAD.MOV R7, RZ, RZ, -R7 ;  /* 0x000000ffff077224 */ /* 0x000fe400078e0a07 */
[----:B------:R-:W-:Y:S02]  /*2160*/  @!P6 IMAD.IADD R10, R10, 0x1, -R5 ;  /* 0x000000010a0ae824 */ /* 0x000fe400078e0a05 */
[----:B------:R-:W-:-:S03]  /*2170*/  IMAD R13, R5, R7, R13 ;  /* 0x00000007050d7224 */ /* 0x000fc600078e020d */
[C---:B------:R-:W-:Y:S01]  /*2180*/  ISETP.GT.U32.AND P6, PT, R5.reuse, R10, PT ;  /* 0x0000000a0500720c */ /* 0x040fe20003fc4070 */
[----:B------:R-:W-:Y:S01]  /*2190*/  @!P4 IMAD.IADD R6, R6, 0x1, -R5 ;  /* 0x000000010606c824 */ /* 0x000fe200078e0a05 */
[----:B------:R-:W-:-:S11]  /*21a0*/  ISETP.GT.U32.AND P2, PT, R5, R2, PT ;  /* 0x000000020500720c */ /* 0x000fd60003f44070 */
[--C-:B------:R-:W-:Y:S02]  /*21b0*/  @!P6 IMAD.IADD R10, R10, 0x1, -R5.reuse ;  /* 0x000000010a0ae824 */ /* 0x100fe400078e0a05 */
[----:B------:R-:W-:Y:S01]  /*21c0*/  @!P2 IMAD.IADD R2, R2, 0x1, -R5 ;  /* 0x000000010202a824 */ /* 0x000fe200078e0a05 */
[----:B--2---:R-:W-:Y:S02]  /*21d0*/  ISETP.GE.AND P4, PT, R28, RZ, PT ;  /* 0x000000ff1c00720c */ /* 0x004fe40003f86270 */
[----:B------:R-:W2:Y:S04]  /*21e0*/  LDL.LU R28, [R1+0x1388] ;  /* 0x00138800011c7983 */ /* 0x000ea80000300800 */
[----:B------:R-:W4:Y:S04]  /*21f0*/  LDL R7, [R1+0xb8] ;  /* 0x0000b80001077983 */ /* 0x000f280000100800 */
[----:B------:R0:W-:Y:S02]  /*2200*/  STL [R1+0x1384], R13 ;  /* 0x0013840d01007387 */ /* 0x0001e40000100800 */
[----:B0-----:R-:W-:-:S04]  /*2210*/  IMAD.MOV.U32 R13, RZ, RZ, R6 ;  /* 0x000000ffff0d7224 */ /* 0x001fc800078e0006 */
[----:B------:R-:W-:Y:S01]  /*2220*/  @!P1 IMAD.MOV R13, RZ, RZ, -R13 ;  /* 0x000000ffff0d9224 */ /* 0x000fe200078e0a0d */
[----:B---3--:R-:W-:-:S04]  /*2230*/  ISETP.GT.U32.AND P3, PT, R5, R9, PT ;  /* 0x000000090500720c */ /* 0x008fc80003f64070 */
[----:B------:R0:W-:Y:S02]  /*2240*/  STL [R1+0x230], R13 ;  /* 0x0002300d01007387 */ /* 0x0001e40000100800 */
[----:B0-----:R-:W-:-:S07]  /*2250*/  IMAD.MOV.U32 R13, RZ, RZ, R10 ;  /* 0x000000ffff0d7224 */ /* 0x001fce00078e000a */
[----:B------:R-:W-:Y:S01]  /*2260*/  @!P3 IMAD.IADD R9, R9, 0x1, -R5 ;  /* 0x000000010909b824 */ /* 0x000fe200078e0a05 */
[----:B------:R-:W-:Y:S01]  /*2270*/  ISETP.GT.U32.AND P3, PT, R5, R2, PT ;  /* 0x000000020500720c */ /* 0x000fe20003f64070 */
[----:B------:R-:W-:Y:S01]  /*2280*/  @!P0 IMAD.MOV R13, RZ, RZ, -R13 ;  /* 0x000000ffff0d8224 */ /* 0x000fe200078e0a0d */
[----:B------:R-:W3:Y:S04]  /*2290*/  LDL.LU R10, [R1+0xb0] ;  /* 0x0000b000010a7983 */ /* 0x000ee80000300800 */
[----:B------:R0:W-:Y:S04]  /*22a0*/  STL [R1+0x22c], R13 ;  /* 0x00022c0d01007387 */ /* 0x0001e80000100800 */
[----:B0-----:R-:W2:Y:S03]  /*22b0*/  LDL.LU R13, [R1+0x1384] ;  /* 0x00138400010d7983 */ /* 0x001ea60000300800 */
[----:B------:R-:W-:-:S05]  /*22c0*/  @!P3 IMAD.IADD R2, R2, 0x1, -R5 ;  /* 0x000000010202b824 */ /* 0x000fca00078e0a05 */
[----:B------:R0:W-:Y:S04]  /*22d0*/  STL [R1+0x1380], R2 ;  /* 0x0013800201007387 */ /* 0x0001e80000100800 */
[----:B0-----:R-:W3:Y:S01]  /*22e0*/  LDL.LU R2, [R1+0xb8] ;  /* 0x0000b80001027983 */ /* 0x001ee20000300800 */
[----:B--2---:R-:W-:-:S13]  /*22f0*/  ISETP.GT.U32.AND P0, PT, R5, R13, PT ;  /* 0x0000000d0500720c */ /* 0x004fda0003f04070 */
[----:B------:R-:W-:Y:S01]  /*2300*/  @!P0 IMAD.IADD R13, R13, 0x1, -R5 ;  /* 0x000000010d0d8824 */ /* 0x000fe200078e0a05 */
[----:B---3--:R-:W-:Y:S02]  /*2310*/  ISETP.GE.AND P0, PT, R2, RZ, PT ;  /* 0x000000ff0200720c */ /* 0x008fe40003f06270 */
[----:B------:R-:W2:Y:S01]  /*2320*/  LDL.LU R2, [R1+0x1380] ;  /* 0x0013800001027983 */ /* 0x000ea20000300800 */
[----:B------:R-:W-:Y:S02]  /*2330*/  ISETP.GT.U32.AND P6, PT, R5, R0, PT ;  /* 0x000000000500720c */ /* 0x000fe40003fc4070 */
[----:B------:R-:W-:Y:S02]  /*2340*/  ISETP.GE.AND P2, PT, R12, RZ, PT ;  /* 0x000000ff0c00720c */ /* 0x000fe40003f46270 */
[----:B------:R-:W-:-:S05]  /*2350*/  IABS R12, R28 ;  /* 0x0000001c000c7213 */ /* 0x000fca0000000000 */
[----:B------:R-:W-:Y:S01]  /*2360*/  IMAD.HI.U32 R6, R4, R12, RZ ;  /* 0x0000000c04067227 */ /* 0x000fe200078e00ff */
[----:B----4-:R-:W-:-:S03]  /*2370*/  IABS R7, R7 ;  /* 0x0000000700077213 */ /* 0x010fc60000000000 */
[----:B------:R-:W-:Y:S02]  /*2380*/  IMAD.MOV R6, RZ, RZ, -R6 ;  /* 0x000000ffff067224 */ /* 0x000fe400078e0a06 */
[----:B------:R-:W-:Y:S01]  /*2390*/  @!P6 IMAD.IADD R0, R0, 0x1, -R5 ;  /* 0x000000010000e824 */ /* 0x000fe200078e0a05 */
[C---:B------:R-:W-:Y:S01]  /*23a0*/  ISETP.GT.U32.AND P6, PT, R5.reuse, R9, PT ;  /* 0x000000090500720c */ /* 0x040fe20003fc4070 */
[----:B------:R-:W-:Y:S02]  /*23b0*/  IMAD R6, R5, R6, R12 ;  /* 0x0000000605067224 */ /* 0x000fe400078e020c */
[----:B------:R-:W-:Y:S01]  /*23c0*/  IMAD.HI.U32 R12, R4, R7, RZ ;  /* 0x00000007040c7227 */ /* 0x000fe200078e00ff */
[----:B------:R-:W-:-:S03]  /*23d0*/  IABS R8, R8 ;  /* 0x0000000800087213 */ /* 0x000fc60000000000 */
[----:B------:R-:W-:Y:S01]  /*23e0*/  IMAD.MOV R12, RZ, RZ, -R12 ;  /* 0x000000ffff0c7224 */ /* 0x000fe200078e0a0c */
[----:B------:R-:W-:Y:S02]  /*23f0*/  ISETP.GT.U32.AND P1, PT, R5, R0, PT ;  /* 0x000000000500720c */ /* 0x000fe40003f24070 */
[----:B------:R-:W-:Y:S01]  /*2400*/  ISETP.GE.AND P3, PT, R10, RZ, PT ;  /* 0x000000ff0a00720c */ /* 0x000fe20003f66270 */
[----:B------:R-:W-:-:S04]  /*2410*/  IMAD.HI.U32 R10, R4, R8, RZ ;  /* 0x00000008040a7227 */ /* 0x000fc800078e00ff */
[----:B------:R-:W-:Y:S02]  /*2420*/  IMAD R7, R5, R12, R7 ;  /* 0x0000000c05077224 */ /* 0x000fe400078e0207 */
[----:B------:R-:W-:Y:S02]  /*2430*/  @!P6 IMAD.IADD R9, R9, 0x1, -R5 ;  /* 0x000000010909e824 */ /* 0x000fe400078e0a05 */
[----:B------:R-:W-:Y:S02]  /*2440*/  IMAD.MOV R10, RZ, RZ, -R10 ;  /* 0x000000ffff0a7224 */ /* 0x000fe400078e0a0a */
[----:B------:R-:W-:Y:S02]  /*2450*/  @!P4 IMAD.MOV R9, RZ, RZ, -R9 ;  /* 0x000000ffff09c224 */ /* 0x000fe400078e0a09 */
[----:B------:R-:W-:Y:S01]  /*2460*/  IMAD R8, R5, R10, R8 ;  /* 0x0000000a05087224 */ /* 0x000fe200078e0208 */
[----:B------:R-:W-:Y:S01]  /*2470*/  IABS R11, R11 ;  /* 0x0000000b000b7213 */ /* 0x000fe20000000000 */
[----:B------:R-:W3:Y:S01]  /*2480*/  LDL R10, [R1+0xcc] ;  /* 0x0000cc00010a7983 */ /* 0x000ee20000100800 */
[----:B------:R-:W-:Y:S01]  /*2490*/  @!P1 IMAD.IADD R0, R0, 0x1, -R5 ;  /* 0x0000000100009824 */ /* 0x000fe200078e0a05 */
[----:B------:R-:W-:Y:S01]  /*24a0*/  ISETP.GE.AND P1, PT, R28, RZ, PT ;  /* 0x000000ff1c00720c */ /* 0x000fe20003f26270 */
[----:B------:R-:W-:-:S02]  /*24b0*/  IMAD.MOV.U32 R28, RZ, RZ, R14 ;  /* 0x000000ffff1c7224 */ /* 0x000fc400078e000e */
[----:B------:R-:W-:-:S04]  /*24c0*/  IMAD.HI.U32 R14, R4, R11, RZ ;  /* 0x0000000b040e7227 */ /* 0x000fc800078e00ff */
[----:B------:R-:W-:-:S04]  /*24d0*/  IMAD.MOV R14, RZ, RZ, -R14 ;  /* 0x000000ffff0e7224 */ /* 0x000fc800078e0a0e */
[----:B------:R-:W-:Y:S02]  /*24e0*/  IMAD R11, R5, R14, R11 ;  /* 0x0000000e050b7224 */ /* 0x000fe400078e020b */
[----:B--2---:R-:W-:Y:S02]  /*24f0*/  IMAD.MOV.U32 R12, RZ, RZ, R2 ;  /* 0x000000ffff0c7224 */ /* 0x004fe400078e0002 */
[----:B------:R-:W2:Y:S02]  /*2500*/  LDL R2, [R1+0xc4] ;  /* 0x0000c40001027983 */ /* 0x000ea40000100800 */
[----:B------:R-:W-:-:S05]  /*2510*/  @!P5 IMAD.MOV R12, RZ, RZ, -R12 ;  /* 0x000000ffff0cd224 */ /* 0x000fca00078e0a0c */
[----:B------:R0:W-:Y:S04]  /*2520*/  STL [R1+0x228], R12 ;  /* 0x0002280c01007387 */ /* 0x0001e80000100800 */
[----:B0-----:R-:W4:Y:S04]  /*2530*/  LDL.LU R12, [R1+0xbc] ;  /* 0x0000bc00010c7983 */ /* 0x001f280000300800 */
[----:B------:R0:W-:Y:S04]  /*2540*/  STL [R1+0x224], R9 ;  /* 0x0002240901007387 */ /* 0x0001e80000100800 */
[----:B------:R1:W-:Y:S01]  /*2550*/  STL [R1+0x137c], R15 ;  /* 0x00137c0f01007387 */ /* 0x0003e20000100800 */
[----:B0-----:R-:W-:-:S03]  /*2560*/  IMAD.MOV.U32 R9, RZ, RZ, R0 ;  /* 0x000000ffff097224 */ /* 0x001fc600078e0000 */
[----:B-1----:R-:W3:Y:S01]  /*2570*/  LDL R15, [R1+0xc8] ;  /* 0x0000c800010f7983 */ /* 0x002ee20000100800 */
[----:B------:R-:W-:-:S05]  /*2580*/  @!P2 IMAD.MOV R9, RZ, RZ, -R9 ;  /* 0x000000ffff09a224 */ /* 0x000fca00078e0a09 */
[----:B------:R-:W-:Y:S04]  /*2590*/  STL [R1+0x220], R9 ;  /* 0x0002200901007387 */ /* 0x000fe80000100800 */
[----:B------:R-:W3:Y:S01]  /*25a0*/  LDL R14, [R1+0xd4] ;  /* 0x0000d400010e7983 */ /* 0x000ee20000100800 */
[C---:B------:R-:W-:Y:S02]  /*25b0*/  ISETP.GT.U32.AND P6, PT, R5.reuse, R6, PT ;  /* 0x000000060500720c */ /* 0x040fe40003fc4070 */
[C---:B------:R-:W-:Y:S02]  /*25c0*/  ISETP.GT.U32.AND P2, PT, R5.reuse, R8, PT ;  /* 0x000000080500720c */ /* 0x040fe40003f44070 */
[----:B------:R-:W-:-:S09]  /*25d0*/  ISETP.GT.U32.AND P5, PT, R5, R13, PT ;  /* 0x0000000d0500720c */ /* 0x000fd20003fa4070 */
[--C-:B------:R-:W-:Y:S02]  /*25e0*/  @!P6 IMAD.IADD R6, R6, 0x1, -R5.reuse ;  /* 0x000000010606e824 */ /* 0x100fe400078e0a05 */
[----:B------:R-:W-:-:S03]  /*25f0*/  @!P2 IMAD.IADD R8, R8, 0x1, -R5 ;  /* 0x000000010808a824 */ /* 0x000fc600078e0a05 */
[C---:B------:R-:W-:Y:S02]  /*2600*/  ISETP.GT.U32.AND P4, PT, R5.reuse, R6, PT ;  /* 0x000000060500720c */ /* 0x040fe40003f84070 */
[----:B------:R-:W-:Y:S01]  /*2610*/  ISETP.GT.U32.AND P2, PT, R5, R8, PT ;  /* 0x000000080500720c */ /* 0x000fe20003f44070 */
[----:B------:R-:W-:-:S10]  /*2620*/  @!P5 IMAD.IADD R13, R13, 0x1, -R5 ;  /* 0x000000010d0dd824 */ /* 0x000fd400078e0a05 */
[--C-:B------:R-:W-:Y:S02]  /*2630*/  @!P4 IMAD.IADD R6, R6, 0x1, -R5.reuse ;  /* 0x000000010606c824 */ /* 0x100fe400078e0a05 */
[----:B------:R-:W-:Y:S01]  /*2640*/  @!P2 IMAD.IADD R8, R8, 0x1, -R5 ;  /* 0x000000010808a824 */ /* 0x000fe200078e0a05 */
[----:B--2---:R-:W-:Y:S02]  /*2650*/  IABS R2, R2 ;  /* 0x0000000200027213 */ /* 0x004fe40000000000 */
[----:B----4-:R-:W-:-:S03]  /*2660*/  ISETP.GE.AND P4, PT, R12, RZ, PT ;  /* 0x000000ff0c00720c */ /* 0x010fc60003f86270 */
[----:B------:R-:W-:-:S04]  /*2670*/  IMAD.HI.U32 R12, R4, R2, RZ ;  /* 0x00000002040c7227 */ /* 0x000fc800078e00ff */
[----:B------:R-:W-:Y:S01]  /*2680*/  IMAD.MOV R12, RZ, RZ, -R12 ;  /* 0x000000ffff0c7224 */ /* 0x000fe200078e0a0c */
[----:B---3--:R-:W-:Y:S01]  /*2690*/  IABS R0, R15 ;  /* 0x0000000f00007213 */ /* 0x008fe20000000000 */
[----:B------:R-:W-:Y:S02]  /*26a0*/  IMAD.MOV.U32 R15, RZ, RZ, R13 ;  /* 0x000000ffff0f7224 */ /* 0x000fe400078e000d */
[----:B------:R-:W2:Y:S02]  /*26b0*/  LDL.LU R13, [R1+0xc0] ;  /* 0x0000c000010d7983 */ /* 0x000ea40000300800 */
[----:B------:R-:W-:Y:S02]  /*26c0*/  @!P3 IMAD.MOV R15, RZ, RZ, -R15 ;  /* 0x000000ffff0fb224 */ /* 0x000fe400078e0a0f */
[----:B------:R-:W-:-:S03]  /*26d0*/  IMAD R2, R5, R12, R2 ;  /* 0x0000000c05027224 */ /* 0x000fc600078e0202 */
[----:B------:R0:W-:Y:S01]  /*26e0*/  STL [R1+0x21c], R15 ;  /* 0x00021c0f01007387 */ /* 0x0001e20000100800 */
[----:B------:R-:W-:-:S03]  /*26f0*/  IABS R12, R14 ;  /* 0x0000000e000c7213 */ /* 0x000fc60000000000 */
[----:B0-----:R-:W3:Y:S04]  /*2700*/  LDL.LU R15, [R1+0x137c] ;  /* 0x00137c00010f7983 */ /* 0x001ee80000300800 */
[----:B------:R-:W4:Y:S04]  /*2710*/  LDL R14, [R1+0xd8] ;  /* 0x0000d800010e7983 */ /* 0x000f280000100800 */
[----:B------:R0:W-:Y:S04]  /*2720*/  STL [R1+0x1374], R8 ;  /* 0x0013740801007387 */ /* 0x0001e80000100800 */
[----:B0-----:R-:W2:Y:S01]  /*2730*/  LDL.LU R8, [R1+0xc4] ;  /* 0x0000c40001087983 */ /* 0x001ea20000300800 */
[----:B------:R-:W-:Y:S01]  /*2740*/  ISETP.GT.U32.AND P5, PT, R5, R11, PT ;  /* 0x0000000b0500720c */ /* 0x000fe20003fa4070 */
[----:B------:R-:W-:-:S12]  /*2750*/  IMAD.HI.U32 R9, R4, R0, RZ ;  /* 0x0000000004097227 */ /* 0x000fd800078e00ff */
[----:B------:R-:W-:-:S05]  /*2760*/  @!P5 IMAD.IADD R11, R11, 0x1, -R5 ;  /* 0x000000010b0bd824 */ /* 0x000fca00078e0a05 */
[----:B------:R-:W-:Y:S01]  /*2770*/  ISETP.GT.U32.AND P3, PT, R5, R11, PT ;  /* 0x0000000b0500720c */ /* 0x000fe20003f64070 */
[----:B------:R-:W-:-:S04]  /*2780*/  IMAD.MOV R9, RZ, RZ, -R9 ;  /* 0x000000ffff097224 */ /* 0x000fc800078e0a09 */
[----:B------:R-:W-:-:S08]  /*2790*/  IMAD R0, R5, R9, R0 ;  /* 0x0000000905007224 */ /* 0x000fd000078e0200 */
[----:B------:R-:W-:-:S05]  /*27a0*/  @!P3 IMAD.IADD R11, R11, 0x1, -R5 ;  /* 0x000000010b0bb824 */ /* 0x000fca00078e0a05 */
[----:B------:R0:W-:Y:S04]  /*27b0*/  STL [R1+0x1378], R11 ;  /* 0x0013780b01007387 */ /* 0x0001e80000100800 */
[----:B0-----:R-:W4:Y:S01]  /*27c0*/  LDL.LU R11, [R1+0xc8] ;  /* 0x0000c800010b7983 */ /* 0x001f220000300800 */
[----:B---3--:R-:W-:Y:S02]  /*27d0*/  IABS R9, R15 ;  /* 0x0000000f00097213 */ /* 0x008fe40000000000 */
[----:B--2---:R-:W-:Y:S01]  /*27e0*/  ISETP.GE.AND P3, PT, R8, RZ, PT ;  /* 0x000000ff0800720c */ /* 0x004fe20003f66270 */
[----:B------:R-:W-:Y:S02]  /*27f0*/  IMAD.MOV.U32 R8, RZ, RZ, R15 ;  /* 0x000000ffff087224 */ /* 0x000fe400078e000f */
[----:B------:R-:W-:-:S04]  /*2800*/  IMAD.HI.U32 R15, R4, R9, RZ ;  /* 0x00000009040f7227 */ /* 0x000fc800078e00ff */
[----:B------:R-:W-:-:S04]  /*2810*/  IMAD.MOV R15, RZ, RZ, -R15 ;  /* 0x000000ffff0f7224 */ /* 0x000fc800078e0a0f */
[C---:B------:R-:W-:Y:S02]  /*2820*/  IMAD R9, R5.reuse, R15, R9 ;  /* 0x0000000f05097224 */ /* 0x040fe400078e0209 */
[----:B------:R-:W2:Y:S01]  /*2830*/  LDL.LU R15, [R1+0xdc] ;  /* 0x0000dc00010f7983 */ /* 0x000ea20000300800 */
[----:B------:R-:W-:Y:S02]  /*2840*/  ISETP.GT.U32.AND P6, PT, R5, R7, PT ;  /* 0x000000070500720c */ /* 0x000fe40003fc4070 */
[----:B------:R-:W-:Y:S02]  /*2850*/  IABS R10, R10 ;  /* 0x0000000a000a7213 */ /* 0x000fe40000000000 */
[----:B------:R-:W-:-:S03]  /*2860*/  ISETP.GE.AND P5, PT, R13, RZ, PT ;  /* 0x000000ff0d00720c */ /* 0x000fc60003fa6270 */
[----:B------:R-:W-:Y:S01]  /*2870*/  IMAD.HI.U32 R13, R4, R10, RZ ;  /* 0x0000000a040d7227 */ /* 0x000fe200078e00ff */
[----:B------:R-:W-:-:S05]  /*2880*/  ISETP.GT.U32.AND P2, PT, R5, R0, PT ;  /* 0x000000000500720c */ /* 0x000fca0003f44070 */
[----:B------:R-:W-:Y:S02]  /*2890*/  @!P6 IMAD.IADD R7, R7, 0x1, -R5 ;  /* 0x000000010707e824 */ /* 0x000fe400078e0a05 */
[----:B------:R-:W-:-:S03]  /*28a0*/  IMAD.MOV R13, RZ, RZ, -R13 ;  /* 0x000000ffff0d7224 */ /* 0x000fc600078e0a0d */
[C---:B------:R-:W-:Y:S01]  /*28b0*/  ISETP.GT.U32.AND P6, PT, R5.reuse, R7, PT ;  /* 0x000000070500720c */ /* 0x040fe20003fc4070 */
[----:B------:R-:W-:Y:S02]  /*28c0*/  IMAD R10, R5, R13, R10 ;  /* 0x0000000d050a7224 */ /* 0x000fe400078e020a */
[----:B------:R-:W-:-:S04]  /*28d0*/  IMAD.HI.U32 R13, R4, R12, RZ ;  /* 0x0000000c040d7227 */ /* 0x000fc800078e00ff */
[----:B------:R-:W-:Y:S02]  /*28e0*/  IMAD.MOV R13, RZ, RZ, -R13 ;  /* 0x000000ffff0d7224 */ /* 0x000fe400078e0a0d */
[--C-:B------:R-:W-:Y:S02]  /*28f0*/  @!P2 IMAD.IADD R0, R0, 0x1, -R5.reuse ;  /* 0x000000010000a824 */ /* 0x100fe400078e0a05 */
[----:B------:R-:W-:Y:S02]  /*2900*/  IMAD R13, R5, R13, R12 ;  /* 0x0000000d050d7224 */ /* 0x000fe400078e020c */
[----:B------:R-:W-:Y:S01]  /*2910*/  @!P6 IMAD.IADD R7, R7, 0x1, -R5 ;  /* 0x000000010707e824 */ /* 0x000fe200078e0a05 */
[----:B----4-:R-:W-:Y:S01]  /*2920*/  ISETP.GE.AND P2, PT, R11, RZ, PT ;  /* 0x000000ff0b00720c */ /* 0x010fe20003f46270 */
[----:B------:R-:W-:-:S04]  /*2930*/  IMAD.MOV.U32 R11, RZ, RZ, R6 ;  /* 0x000000ffff0b7224 */ /* 0x000fc800078e0006 */
[----:B------:R-:W-:Y:S01]  /*2940*/  @!P1 IMAD.MOV R11, RZ, RZ, -R11 ;  /* 0x000000ffff0b9224 */ /* 0x000fe200078e0a0b */
[----:B--2---:R-:W-:Y:S01]  /*2950*/  IABS R12, R15 ;  /* 0x0000000f000c7213 */ /* 0x004fe20000000000 */
[----:B------:R0:W-:Y:S02]  /*2960*/  STL [R1+0x1370], R15 ;  /* 0x0013700f01007387 */ /* 0x0001e40000100800 */
[----:B0-----:R-:W-:Y:S02]  /*2970*/  IMAD.MOV.U32 R15, RZ, RZ, R8 ;  /* 0x000000ffff0f7224 */ /* 0x001fe400078e0008 */
[----:B------:R-:W-:Y:S02]  /*2980*/  IMAD.MOV.U32 R8, RZ, RZ, R7 ;  /* 0x000000ffff087224 */ /* 0x000fe400078e0007 */
[----:B------:R-:W2:Y:S02]  /*2990*/  LDL.LU R7, [R1+0xcc] ;  /* 0x0000cc0001077983 */ /* 0x000ea40000300800 */
[----:B------:R-:W-:-:S02]  /*29a0*/  @!P0 IMAD.MOV R8, RZ, RZ, -R8 ;  /* 0x000000ffff088224 */ /* 0x000fc400078e0a08 */
[----:B------:R0:W-:Y:S04]  /*29b0*/  STL [R1+0x1c0], R11 ;  /* 0x0001c00b01007387 */ /* 0x0001e80000100800 */
[----:B0-----:R-:W3:Y:S04]  /*29c0*/  LDL.LU R11, [R1+0x1378] ;  /* 0x00137800010b7983 */ /* 0x001ee80000300800 */
[----:B------:R0:W-:Y:S04]  /*29d0*/  STL [R1+0x1bc], R8 ;  /* 0x0001bc0801007387 */ /* 0x0001e80000100800 */
[----:B0-----:R-:W4:Y:S01]  /*29e0*/  LDL.LU R8, [R1+0x1374] ;  /* 0x0013740001087983 */ /* 0x001f220000300800 */
[----:B------:R-:W-:-:S02]  /*29f0*/  ISETP.GT.U32.AND P6, PT, R5, R2, PT ;  /* 0x000000020500720c */ /* 0x000fc40003fc4070 */
[----:B------:R-:W-:Y:S02]  /*2a00*/  ISETP.GT.U32.AND P0, PT, R5, R0, PT ;  /* 0x000000000500720c */ /* 0x000fe40003f04070 */
[----:B------:R-:W-:-:S09]  /*2a10*/  IABS R14, R14 ;  /* 0x0000000e000e7213 */ /* 0x000fd20000000000 */
[----:B------:R-:W-:-:S05]  /*2a20*/  @!P6 IMAD.IADD R2, R2, 0x1, -R5 ;  /* 0x000000010202e824 */ /* 0x000fca00078e0a05 */
[----:B------:R-:W-:Y:S01]  /*2a30*/  ISETP.GT.U32.AND P1, PT, R5, R2, PT ;  /* 0x000000020500720c */ /* 0x000fe20003f24070 */
[----:B------:R-:W-:-:S04]  /*2a40*/  IMAD.HI.U32 R6, R4, R14, RZ ;  /* 0x0000000e04067227 */ /* 0x000fc800078e00ff */
[----:B------:R-:W-:Y:S02]  /*2a50*/  IMAD.MOV R6, RZ, RZ, -R6 ;  /* 0x000000ffff067224 */ /* 0x000fe400078e0a06 */
[----:B------:R-:W-:Y:S01]  /*2a60*/  @!P0 IMAD.IADD R0, R0, 0x1, -R5 ;  /* 0x0000000100008824 */ /* 0x000fe200078e0a05 */
[----:B------:R-:W-:Y:S01]  /*2a70*/  ISETP.GE.AND P0, PT, R15, RZ, PT ;  /* 0x000000ff0f00720c */ /* 0x000fe20003f06270 */
[----:B------:R-:W-:-:S04]  /*2a80*/  IMAD R6, R5, R6, R14 ;  /* 0x0000000605067224 */ /* 0x000fc800078e020e */
[----:B------:R-:W-:-:S04]  /*2a90*/  @!P1 IMAD.IADD R2, R2, 0x1, -R5 ;  /* 0x0000000102029824 */ /* 0x000fc800078e0a05 */
[----:B------:R-:W-:Y:S02]  /*2aa0*/  IMAD.MOV.U32 R15, RZ, RZ, R2 ;  /* 0x000000ffff0f7224 */ /* 0x000fe400078e0002 */
[----:B---3--:R-:W-:Y:S02]  /*2ab0*/  @!P5 IMAD.MOV R11, RZ, RZ, -R11 ;  /* 0x000000ffff0bd224 */ /* 0x008fe400078e0a0b */
[----:B----4-:R-:W-:-:S05]  /*2ac0*/  @!P4 IMAD.MOV R8, RZ, RZ, -R8 ;  /* 0x000000ffff08c224 */ /* 0x010fca00078e0a08 */
[----:B------:R-:W-:Y:S04]  /*2ad0*/  STL [R1+0x214], R8 ;  /* 0x0002140801007387 */ /* 0x000fe80000100800 */
[----:B------:R0:W-:Y:S04]  /*2ae0*/  STL [R1+0x210], R11 ;  /* 0x0002100b01007387 */ /* 0x0001e80000100800 */
[----:B0-----:R-:W3:Y:S04]  /*2af0*/  LDL.LU R11, [R1+0xd8] ;  /* 0x0000d800010b7983 */ /* 0x001ee80000300800 */
[----:B------:R-:W4:Y:S04]  /*2b00*/  LDL R8, [R1+0xe8] ;  /* 0x0000e80001087983 */ /* 0x000f280000100800 */
[----:B------:R-:W2:Y:S04]  /*2b10*/  LDL R14, [R1+0xe4] ;  /* 0x0000e400010e7983 */ /* 0x000ea80000100800 */
[----:B------:R-:W2:Y:S01]  /*2b20*/  LDL.LU R2, [R1+0xd4] ;  /* 0x0000d40001027983 */ /* 0x000ea20000300800 */
[----:B------:R-:W-:Y:S01]  /*2b30*/  ISETP.GT.U32.AND P4, PT, R5, R9, PT ;  /* 0x000000090500720c */ /* 0x000fe20003f84070 */
[----:B------:R-:W-:-:S05]  /*2b40*/  @!P3 IMAD.MOV R15, RZ, RZ, -R15 ;  /* 0x000000ffff0fb224 */ /* 0x000fca00078e0a0f */
[----:B------:R0:W-:Y:S07]  /*2b50*/  STL [R1+0x20c], R15 ;  /* 0x00020c0f01007387 */ /* 0x0001ee0000100800 */
[----:B------:R-:W-:Y:S01]  /*2b60*/  @!P4 IMAD.IADD R9, R9, 0x1, -R5 ;  /* 0x000000010909c824 */ /* 0x000fe200078e0a05 */
[----:B0-----:R-:W3:Y:S01]  /*2b70*/  LDL.LU R15, [R1+0x1370] ;  /* 0x00137000010f7983 */ /* 0x001ee20000300800 */
[----:B--2---:R-:W-:Y:S02]  /*2b80*/  ISETP.GE.AND P4, PT, R2, RZ, PT ;  /* 0x000000ff0200720c */ /* 0x004fe40003f86270 */
[----:B------:R-:W-:-:S02]  /*2b90*/  IABS R2, R14 ;  /* 0x0000000e00027213 */ /* 0x000fc40000000000 */
[----:B------:R-:W2:Y:S01]  /*2ba0*/  LDL.LU R14, [R1+0xf0] ;  /* 0x0000f000010e7983 */ /* 0x000ea20000300800 */
[C---:B------:R-:W-:Y:S02]  /*2bb0*/  ISETP.GT.U32.AND P6, PT, R5.reuse, R10, PT ;  /* 0x0000000a0500720c */ /* 0x040fe40003fc4070 */
[C---:B------:R-:W-:Y:S02]  /*2bc0*/  ISETP.GT.U32.AND P1, PT, R5.reuse, R13, PT ;  /* 0x0000000d0500720c */ /* 0x040fe40003f24070 */
[----:B------:R-:W-:-:S09]  /*2bd0*/  ISETP.GT.U32.AND P3, PT, R5, R9, PT ;  /* 0x000000090500720c */ /* 0x000fd20003f64070 */
[----:B------:R-:W-:-:S05]  /*2be0*/  @!P6 IMAD.IADD R10, R10, 0x1, -R5 ;  /* 0x000000010a0ae824 */ /* 0x000fca00078e0a05 */
[----:B------:R-:W-:Y:S01]  /*2bf0*/  ISETP.GT.U32.AND P6, PT, R5, R10, PT ;  /* 0x0000000a0500720c */ /* 0x000fe20003fc4070 */
[----:B------:R-:W-:Y:S01]  /*2c00*/  @!P1 IMAD.IADD R13, R13, 0x1, -R5 ;  /* 0x000000010d0d9824 */ /* 0x000fe200078e0a05 */
[----:B------:R-:W-:Y:S01]  /*2c10*/  ISETP.GE.AND P5, PT, R7, RZ, PT ;  /* 0x000000ff0700720c */ /* 0x000fe20003fa6270 */
[----:B------:R-:W-:Y:S01]  /*2c20*/  IMAD.HI.U32 R7, R4, R12, RZ ;  /* 0x0000000c04077227 */ /* 0x000fe200078e00ff */
[----:B---3--:R-:W-:-:S03]  /*2c30*/  ISETP.GE.AND P1, PT, R11, RZ, PT ;  /* 0x000000ff0b00720c */ /* 0x008fc60003f26270 */
[----:B------:R-:W-:Y:S02]  /*2c40*/  IMAD.MOV.U32 R11, RZ, RZ, R0 ;  /* 0x000000ffff0b7224 */ /* 0x000fe400078e0000 */
[----:B------:R-:W-:Y:S02]  /*2c50*/  IMAD.MOV R7, RZ, RZ, -R7 ;  /* 0x000000ffff077224 */ /* 0x000fe400078e0a07 */
[----:B------:R-:W-:Y:S02]  /*2c60*/  @!P2 IMAD.MOV R11, RZ, RZ, -R11 ;  /* 0x000000ffff0ba224 */ /* 0x000fe400078e0a0b */
[--C-:B------:R-:W-:Y:S02]  /*2c70*/  @!P6 IMAD.IADD R10, R10, 0x1, -R5.reuse ;  /* 0x000000010a0ae824 */ /* 0x100fe400078e0a05 */
[----:B------:R-:W-:Y:S02]  /*2c80*/  IMAD R7, R5, R7, R12 ;  /* 0x0000000705077224 */ /* 0x000fe400078e020c */
[----:B------:R-:W-:-:S02]  /*2c90*/  @!P3 IMAD.IADD R9, R9, 0x1, -R5 ;  /* 0x000000010909b824 */ /* 0x000fc400078e0a05 */
[----:B------:R-:W-:Y:S01]  /*2ca0*/  IMAD.HI.U32 R0, R4, R2, RZ ;  /* 0x0000000204007227 */ /* 0x000fe200078e00ff */
[----:B--2---:R0:W-:Y:S04]  /*2cb0*/  STL [R1+0x1368], R14 ;  /* 0x0013680e01007387 */ /* 0x0041e80000100800 */
[----:B------:R1:W-:Y:S04]  /*2cc0*/  STL [R1+0x136c], R2 ;  /* 0x00136c0201007387 */ /* 0x0003e80000100800 */
[----:B0-----:R-:W2:Y:S04]  /*2cd0*/  LDL.LU R14, [R1+0xe4] ;  /* 0x0000e400010e7983 */ /* 0x001ea80000300800 */
[----:B------:R-:W3:Y:S01]  /*2ce0*/  LDL.LU R12, [R1+0xec] ;  /* 0x0000ec00010c7983 */ /* 0x000ee20000300800 */
[----:B-1----:R-:W-:-:S03]  /*2cf0*/  IMAD.MOV.U32 R2, RZ, RZ, R9 ;  /* 0x000000ffff027224 */ /* 0x002fc600078e0009 */
[----:B------:R0:W-:Y:S01]  /*2d00*/  STL [R1+0x1ac], R11 ;  /* 0x0001ac0b01007387 */ /* 0x0001e20000100800 */
[----:B------:R-:W-:Y:S02]  /*2d10*/  @!P0 IMAD.MOV R2, RZ, RZ, -R2 ;  /* 0x000000ffff028224 */ /* 0x000fe400078e0a02 */
[----:B0-----:R-:W-:Y:S02]  /*2d20*/  IMAD.MOV.U32 R11, RZ, RZ, R10 ;  /* 0x000000ffff0b7224 */ /* 0x001fe400078e000a */
[----:B------:R-:W3:Y:S02]  /*2d30*/  LDL.LU R10, [R1+0xe8] ;  /* 0x0000e800010a7983 */ /* 0x000ee40000300800 */
[----:B------:R-:W-:Y:S01]  /*2d40*/  @!P5 IMAD.MOV R11, RZ, RZ, -R11 ;  /* 0x000000ffff0bd224 */ /* 0x000fe200078e0a0b */
[----:B------:R-:W-:-:S04]  /*2d50*/  ISETP.GE.AND P5, PT, R15, RZ, PT ;  /* 0x000000ff0f00720c */ /* 0x000fc80003fa6270 */
[----:B------:R0:W-:Y:S04]  /*2d60*/  STL [R1+0x1a8], R11 ;  /* 0x0001a80b01007387 */ /* 0x0001e80000100800 */
[----:B------:R-:W3:Y:S04]  /*2d70*/  LDL R15, [R1+0xf8] ;  /* 0x0000f800010f7983 */ /* 0x000ee80000100800 */
[----:B0-----:R-:W3:Y:S04]  /*2d80*/  LDL R11, [R1+0xf4] ;  /* 0x0000f400010b7983 */ /* 0x001ee80000100800 */
[----:B------:R0:W-:Y:S04]  /*2d90*/  STL [R1+0x208], R2 ;  /* 0x0002080201007387 */ /* 0x0001e80000100800 */
[----:B0-----:R-:W3:Y:S01]  /*2da0*/  LDL.LU R2, [R1+0x136c] ;  /* 0x00136c0001027983 */ /* 0x001ee20000300800 */
[----:B------:R-:W-:-:S02]  /*2db0*/  ISETP.GT.U32.AND P6, PT, R5, R6, PT ;  /* 0x000000060500720c */ /* 0x000fc40003fc4070 */
[----:B--2---:R-:W-:Y:S02]  /*2dc0*/  ISETP.GE.AND P0, PT, R14, RZ, PT ;  /* 0x000000ff0e00720c */ /* 0x004fe40003f06270 */
[----:B------:R-:W2:Y:S09]  /*2dd0*/  LDL.LU R14, [R1+0x1368] ;  /* 0x00136800010e7983 */ /* 0x000eb20000300800 */
[----:B------:R-:W-:Y:S01]  /*2de0*/  @!P6 IMAD.IADD R6, R6, 0x1, -R5 ;  /* 0x000000010606e824 */ /* 0x000fe200078e0a05 */
[----:B------:R-:W-:-:S04]  /*2df0*/  ISETP.GT.U32.AND P2, PT, R5, R13, PT ;  /* 0x0000000d0500720c */ /* 0x000fc80003f44070 */
[C---:B------:R-:W-:Y:S01]  /*2e00*/  ISETP.GT.U32.AND P6, PT, R5.reuse, R6, PT ;  /* 0x000000060500720c */ /* 0x040fe20003fc4070 */
[----:B------:R-:W-:Y:S01]  /*2e10*/  IMAD.MOV R0, RZ, RZ, -R0 ;  /* 0x000000ffff007224 */ /* 0x000fe200078e0a00 */
[----:B----4-:R-:W-:Y:S02]  /*2e20*/  IABS R8, R8 ;  /* 0x0000000800087213 */ /* 0x010fe40000000000 */
[----:B------:R-:W-:-:S03]  /*2e30*/  ISETP.GT.U32.AND P3, PT, R5, R7, PT ;  /* 0x000000070500720c */ /* 0x000fc60003f64070 */
[----:B------:R-:W-:-:S06]  /*2e40*/  IMAD.HI.U32 R9, R4, R8, RZ ;  /* 0x0000000804097227 */ /* 0x000fcc00078e00ff */
[--C-:B------:R-:W-:Y:S02]  /*2e50*/  @!P6 IMAD.IADD R6, R6, 0x1, -R5.reuse ;  /* 0x000000010606e824 */ /* 0x100fe400078e0a05 */
[----:B------:R-:W-:Y:S01]  /*2e60*/  @!P2 IMAD.IADD R13, R13, 0x1, -R5 ;  /* 0x000000010d0da824 */ /* 0x000fe200078e0a05 */
[----:B---3--:R-:W-:Y:S01]  /*2e70*/  ISETP.GE.AND P2, PT, R10, RZ, PT ;  /* 0x000000ff0a00720c */ /* 0x008fe20003f46270 */
[----:B------:R-:W-:-:S04]  /*2e80*/  IMAD.MOV R10, RZ, RZ, -R9 ;  /* 0x000000ffff0a7224 */ /* 0x000fc800078e0a09 */
[----:B------:R-:W-:Y:S02]  /*2e90*/  IMAD R10, R5, R10, R8 ;  /* 0x0000000a050a7224 */ /* 0x000fe400078e0208 */
[----:B------:R-:W-:Y:S01]  /*2ea0*/  @!P3 IMAD.IADD R7, R7, 0x1, -R5 ;  /* 0x000000010707b824 */ /* 0x000fe200078e0a05 */
[----:B------:R-:W-:Y:S01]  /*2eb0*/  IABS R8, R11 ;  /* 0x0000000b00087213 */ /* 0x000fe20000000000 */
[----:B------:R-:W-:-:S05]  /*2ec0*/  IMAD R0, R5, R0, R2 ;  /* 0x0000000005007224 */ /* 0x000fca00078e0202 */
[----:B------:R-:W-:Y:S02]  /*2ed0*/  ISETP.GT.U32.AND P6, PT, R5, R0, PT ;  /* 0x000000000500720c */ /* 0x000fe40003fc4070 */
[----:B------:R-:W-:Y:S01]  /*2ee0*/  IABS R11, R15 ;  /* 0x0000000f000b7213 */ /* 0x000fe20000000000 */
[----:B------:R-:W-:-:S04]  /*2ef0*/  IMAD.MOV.U32 R15, RZ, RZ, R13 ;  /* 0x000000ffff0f7224 */ /* 0x000fc800078e000d */
[----:B------:R-:W-:Y:S01]  /*2f00*/  @!P4 IMAD.MOV R15, RZ, RZ, -R15 ;  /* 0x000000ffff0fc224 */ /* 0x000fe200078e0a0f */
[----:B------:R-:W-:-:S05]  /*2f10*/  ISETP.GT.U32.AND P4, PT, R5, R7, PT ;  /* 0x000000070500720c */ /* 0x000fca0003f84070 */
[----:B------:R-:W-:Y:S01]  /*2f20*/  @!P6 IMAD.IADD R0, R0, 0x1, -R5 ;  /* 0x000000010000e824 */ /* 0x000fe200078e0a05 */
[----:B------:R0:W-:Y:S04]  /*2f30*/  STL [R1+0x1a0], R15 ;  /* 0x0001a00f01007387 */ /* 0x0001e80000100800 */
[----:B------:R-:W-:Y:S02]  /*2f40*/  ISETP.GT.U32.AND P6, PT, R5, R0, PT ;  /* 0x000000000500720c */ /* 0x000fe40003fc4070 */
[----:B------:R-:W-:Y:S01]  /*2f50*/  IABS R9, R12 ;  /* 0x0000000c00097213 */ /* 0x000fe20000000000 */
[----:B0-----:R-:W-:-:S04]  /*2f60*/  IMAD.MOV.U32 R15, RZ, RZ, R6 ;  /* 0x000000ffff0f7224 */ /* 0x001fc800078e0006 */
[----:B------:R-:W-:Y:S01]  /*2f70*/  @!P1 IMAD.MOV R15, RZ, RZ, -R15 ;  /* 0x000000ffff0f9224 */ /* 0x000fe200078e0a0f */
[----:B------:R-:W-:Y:S01]  /*2f80*/  ISETP.GT.U32.AND P1, PT, R5, R10, PT ;  /* 0x0000000a0500720c */ /* 0x000fe20003f24070 */
[----:B------:R-:W-:-:S04]  /*2f90*/  IMAD.HI.U32 R13, R4, R9, RZ ;  /* 0x00000009040d7227 */ /* 0x000fc800078e00ff */
[--C-:B------:R-:W-:Y:S02]  /*2fa0*/  @!P4 IMAD.IADD R7, R7, 0x1, -R5.reuse ;  /* 0x000000010707c824 */ /* 0x100fe400078e0a05 */
[----:B------:R-:W-:Y:S02]  /*2fb0*/  @!P6 IMAD.IADD R0, R0, 0x1, -R5 ;  /* 0x000000010000e824 */ /* 0x000fe400078e0a05 */
[----:B------:R-:W-:Y:S02]  /*2fc0*/  @!P5 IMAD.MOV R7, RZ, RZ, -R7 ;  /* 0x000000ffff07d224 */ /* 0x000fe400078e0a07 */
[----:B------:R-:W-:Y:S02]  /*2fd0*/  IMAD.MOV R6, RZ, RZ, -R13 ;  /* 0x000000ffff067224 */ /* 0x000fe400078e0a0d */
[----:B------:R-:W3:Y:S01]  /*2fe0*/  LDL R13, [R1+0xfc] ;  /* 0x0000fc00010d7983 */ /* 0x000ee20000100800 */
[----:B------:R-:W-:-:S03]  /*2ff0*/  @!P0 IMAD.MOV R0, RZ, RZ, -R0 ;  /* 0x000000ffff008224 */ /* 0x000fc600078e0a00 */
[----:B------:R0:W-:Y:S01]  /*3000*/  STL [R1+0x19c], R15 ;  /* 0x00019c0f01007387 */ /* 0x0001e20000100800 */
[----:B------:R-:W-:-:S03]  /*3010*/  @!P1 IMAD.IADD R10, R10, 0x1, -R5 ;  /* 0x000000010a0a9824 */ /* 0x000fc600078e0a05 */
[----:B0-----:R-:W4:Y:S04]  /*3020*/  LDL R15, [R1+0x100] ;  /* 0x00010000010f7983 */ /* 0x001f280000100800 */
[----:B------:R0:W-:Y:S04]  /*3030*/  STL [R1+0x198], R7 ;  /* 0x0001980701007387 */ /* 0x0001e80000100800 */
[----:B0-----:R-:W3:Y:S04]  /*3040*/  LDL R7, [R1+0x104] ;  /* 0x0001040001077983 */ /* 0x001ee80000100800 */
[----:B------:R-:W-:Y:S01]  /*3050*/  STL [R1+0x194], R0 ;  /* 0x0001940001007387 */ /* 0x000fe20000100800 */
[----:B--2---:R-:W-:-:S02]  /*3060*/  IABS R2, R14 ;  /* 0x0000000e00027213 */ /* 0x004fc40000000000 */
[----:B------:R-:W-:Y:S02]  /*3070*/  ISETP.GE.AND P1, PT, R14, RZ, PT ;  /* 0x000000ff0e00720c */ /* 0x000fe40003f26270 */
[----:B------:R-:W2:Y:S01]  /*3080*/  LDL.LU R14, [R1+0x10c] ;  /* 0x00010c00010e7983 */ /* 0x000ea20000300800 */
[----:B------:R-:W-:Y:S02]  /*3090*/  IMAD R6, R5, R6, R9 ;  /* 0x0000000605067224 */ /* 0x000fe400078e0209 */
[----:B------:R-:W-:-:S04]  /*30a0*/  IMAD.HI.U32 R9, R4, R8, RZ ;  /* 0x0000000804097227 */ /* 0x000fc800078e00ff */
[----:B------:R-:W-:-:S04]  /*30b0*/  IMAD.MOV R9, RZ, RZ, -R9 ;  /* 0x000000ffff097224 */ /* 0x000fc800078e0a09 */
[----:B------:R-:W-:Y:S01]  /*30c0*/  IMAD R8, R5, R9, R8 ;  /* 0x0000000905087224 */ /* 0x000fe200078e0208 */
[----:B----4-:R-:W-:Y:S01]  /*30d0*/  IABS R9, R15 ;  /* 0x0000000f00097213 */ /* 0x010fe20000000000 */
[----:B------:R-:W-:Y:S01]  /*30e0*/  IMAD.MOV.U32 R15, RZ, RZ, R28 ;  /* 0x000000ffff0f7224 */ /* 0x000fe200078e001c */
[----:B--2---:R0:W-:Y:S04]  /*30f0*/  STL [R1+0x1360], R14 ;  /* 0x0013600e01007387 */ /* 0x0041e80000100800 */
[----:B0-----:R-:W2:Y:S04]  /*3100*/  LDL.LU R14, [R1+0xf8] ;  /* 0x0000f800010e7983 */ /* 0x001ea80000300800 */
[----:B------:R-:W4:Y:S01]  /*3110*/  LDL.LU R28, [R1+0x110] ;  /* 0x00011000011c7983 */ /* 0x000f220000300800 */
[----:B------:R-:W-:Y:S01]  /*3120*/  ISETP.GE.AND P3, PT, R12, RZ, PT ;  /* 0x000000ff0c00720c */ /* 0x000fe20003f66270 */
[----:B------:R-:W-:-:S04]  /*3130*/  IMAD.HI.U32 R12, R4, R2, RZ ;  /* 0x00000002040c7227 */ /* 0x000fc800078e00ff */
[----:B------:R-:W-:-:S04]  /*3140*/  IMAD.MOV R12, RZ, RZ, -R12 ;  /* 0x000000ffff0c7224 */ /* 0x000fc800078e0a0c */
[C---:B------:R-:W-:Y:S01]  /*3150*/  IMAD R2, R5.reuse, R12, R2 ;  /* 0x0000000c05027224 */ /* 0x040fe200078e0202 */
[----:B---3--:R-:W-:Y:S01]  /*3160*/  IABS R12, R13 ;  /* 0x0000000d000c7213 */ /* 0x008fe20000000000 */
[----:B------:R-:W-:Y:S01]  /*3170*/  IMAD.HI.U32 R13, R4, R11, RZ ;  /* 0x0000000b040d7227 */ /* 0x000fe200078e00ff */
[----:B------:R-:W-:-:S03]  /*3180*/  ISETP.GT.U32.AND P0, PT, R5, R8, PT ;  /* 0x000000080500720c */ /* 0x000fc60003f04070 */
[----:B------:R-:W-:-:S04]  /*3190*/  IMAD.MOV R13, RZ, RZ, -R13 ;  /* 0x000000ffff0d7224 */ /* 0x000fc800078e0a0d */
[----:B------:R-:W-:Y:S02]  /*31a0*/  IMAD R11, R5, R13, R11 ;  /* 0x0000000d050b7224 */ /* 0x000fe400078e020b */
[----:B------:R-:W-:-:S04]  /*31b0*/  IMAD.HI.U32 R13, R4, R12, RZ ;  /* 0x0000000c040d7227 */ /* 0x000fc800078e00ff */
[----:B------:R-:W-:Y:S02]  /*31c0*/  IMAD.MOV R13, RZ, RZ, -R13 ;  /* 0x000000ffff0d7224 */ /* 0x000fe400078e0a0d */
[----:B------:R-:W-:Y:S02]  /*31d0*/  @!P0 IMAD.IADD R8, R8, 0x1, -R5 ;  /* 0x0000000108088824 */ /* 0x000fe400078e0a05 */
[C---:B------:R-:W-:Y:S01]  /*31e0*/  IMAD R12, R5.reuse, R13, R12 ;  /* 0x0000000d050c7224 */ /* 0x040fe200078e020c */
[----:B------:R-:W-:Y:S01]  /*31f0*/  ISETP.GT.U32.AND P4, PT, R5, R6, PT ;  /* 0x000000060500720c */ /* 0x000fe20003f84070 */
[----:B----4-:R0:W-:Y:S04]  /*3200*/  STL [R1+0x1364], R28 ;  /* 0x0013641c01007387 */ /* 0x0101e80000100800 */
[----:B0-----:R-:W3:Y:S01]  /*3210*/  LDL R28, [R1+0x108] ;  /* 0x00010800011c7983 */ /* 0x001ee20000100800 */
[----:B--2---:R-:W-:-:S03]  /*3220*/  ISETP.GE.AND P0, PT, R14, RZ, PT ;  /* 0x000000ff0e00720c */ /* 0x004fc60003f06270 */
[----:B------:R-:W2:Y:S04]  /*3230*/  LDL.LU R13, [R1+0xf4] ;  /* 0x0000f400010d7983 */ /* 0x000ea80000300800 */
[----:B------:R-:W4:Y:S01]  /*3240*/  LDL.LU R14, [R1+0xfc] ;  /* 0x0000fc00010e7983 */ /* 0x000f220000300800 */
[C---:B------:R-:W-:Y:S01]  /*3250*/  ISETP.GT.U32.AND P6, PT, R5.reuse, R2, PT ;  /* 0x000000020500720c */ /* 0x040fe20003fc4070 */
[----:B------:R-:W-:Y:S01]  /*3260*/  @!P4 IMAD.IADD R6, R6, 0x1, -R5 ;  /* 0x000000010606c824 */ /* 0x000fe200078e0a05 */
[----:B------:R-:W-:Y:S02]  /*3270*/  ISETP.GT.U32.AND P4, PT, R5, R10, PT ;  /* 0x0000000a0500720c */ /* 0x000fe40003f84070 */
[----:B------:R-:W-:Y:S01]  /*3280*/  IABS R0, R7 ;  /* 0x0000000700007213 */ /* 0x000fe20000000000 */
[----:B------:R-:W-:-:S08]  /*3290*/  IMAD.HI.U32 R7, R4, R9, RZ ;  /* 0x0000000904077227 */ /* 0x000fd000078e00ff */
[----:B------:R-:W-:Y:S01]  /*32a0*/  @!P6 IMAD.IADD R2, R2, 0x1, -R5 ;  /* 0x000000010202e824 */ /* 0x000fe200078e0a05 */
[C---:B------:R-:W-:Y:S01]  /*32b0*/  ISETP.GT.U32.AND P6, PT, R5.reuse, R6, PT ;  /* 0x000000060500720c */ /* 0x040fe20003fc4070 */
[----:B------:R-:W-:Y:S02]  /*32c0*/  IMAD.MOV R7, RZ, RZ, -R7 ;  /* 0x000000ffff077224 */ /* 0x000fe400078e0a07 */
[----:B------:R-:W-:Y:S02]  /*32d0*/  @!P4 IMAD.IADD R10, R10, 0x1, -R5 ;  /* 0x000000010a0ac824 */ /* 0x000fe400078e0a05 */
[----:B------:R-:W-:-:S08]  /*32e0*/  IMAD R7, R5, R7, R9 ;  /* 0x0000000705077224 */ /* 0x000fd000078e0209 */
[----:B------:R-:W-:Y:S01]  /*32f0*/  @!P6 IMAD.IADD R6, R6, 0x1, -R5 ;  /* 0x000000010606e824 */ /* 0x000fe200078e0a05 */
[----:B---3--:R-:W-:Y:S01]  /*3300*/  IABS R9, R28 ;  /* 0x0000001c00097213 */ /* 0x008fe20000000000 */
[----:B------:R-:W-:Y:S02]  /*3310*/  IMAD.MOV.U32 R28, RZ, RZ, R10 ;  /* 0x000000ffff1c7224 */ /* 0x000fe400078e000a */
[----:B------:R-:W-:Y:S02]  /*3320*/  IMAD.MOV.U32 R10, RZ, RZ, R6 ;  /* 0x000000ffff0a7224 */ /* 0x000fe400078e0006 */
[----:B------:R-:W-:Y:S01]  /*3330*/  @!P2 IMAD.MOV R28, RZ, RZ, -R28 ;  /* 0x000000ffff1ca224 */ /* 0x000fe200078e0a1c */
[----:B------:R-:W3:Y:S01]  /*3340*/  LDL.LU R6, [R1+0x100] ;  /* 0x0001000001067983 */ /* 0x000ee20000300800 */
[----:B------:R-:W-:-:S03]  /*3350*/  @!P3 IMAD.MOV R10, RZ, RZ, -R10 ;  /* 0x000000ffff0ab224 */ /* 0x000fc600078e0a0a */
[----:B------:R0:W-:Y:S01]  /*3360*/  STL [R1+0x190], R28 ;  /* 0x0001901c01007387 */ /* 0x0001e20000100800 */
[----:B----4-:R-:W-:-:S03]  /*3370*/  ISETP.GE.AND P3, PT, R14, RZ, PT ;  /* 0x000000ff0e00720c */ /* 0x010fc60003f66270 */
[----:B0-----:R-:W4:Y:S04]  /*3380*/  LDL.LU R28, [R1+0x1364] ;  /* 0x00136400011c7983 */ /* 0x001f280000300800 */
[----:B------:R0:W-:Y:S04]  /*3390*/  STL [R1+0x18c], R10 ;  /* 0x00018c0a01007387 */ /* 0x0001e80000100800 */
[----:B0-----:R-:W3:Y:S04]  /*33a0*/  LDL.LU R10, [R1+0x104] ;  /* 0x00010400010a7983 */ /* 0x001ee80000300800 */
[----:B------:R-:W3:Y:S01]  /*33b0*/  LDL.LU R14, [R1+0x1360] ;  /* 0x00136000010e7983 */ /* 0x000ee20000300800 */
[----:B------:R-:W-:-:S13]  /*33c0*/  ISETP.GT.U32.AND P5, PT, R5, R2, PT ;  /* 0x000000020500720c */ /* 0x000fda0003fa4070 */
[----:B------:R-:W-:Y:S01]  /*33d0*/  @!P5 IMAD.IADD R2, R2, 0x1, -R5 ;  /* 0x000000010202d824 */ /* 0x000fe200078e0a05 */
[----:B--2---:R-:W-:Y:S01]  /*33e0*/  ISETP.GE.AND P5, PT, R13, RZ, PT ;  /* 0x000000ff0d00720c */ /* 0x004fe20003fa6270 */
[----:B------:R-:W-:-:S04]  /*33f0*/  IMAD.HI.U32 R13, R4, R0, RZ ;  /* 0x00000000040d7227 */ /* 0x000fc800078e00ff */
[----:B------:R-:W-:Y:S02]  /*3400*/  IMAD.MOV R13, RZ, RZ, -R13 ;  /* 0x000000ffff0d7224 */ /* 0x000fe400078e0a0d */
[----:B------:R-:W-:Y:S02]  /*3410*/  @!P1 IMAD.MOV R2, RZ, RZ, -R2 ;  /* 0x000000ffff029224 */ /* 0x000fe400078e0a02 */
[----:B------:R-:W-:-:S03]  /*3420*/  IMAD R0, R5, R13, R0 ;  /* 0x0000000d05007224 */ /* 0x000fc600078e0200 */
[----:B------:R3:W-:Y:S04]  /*3430*/  STL [R1+0x204], R2 ;  /* 0x0002040201007387 */ /* 0x0007e80000100800 */
[----:B------:R-:W2:Y:S01]  /*3440*/  LDL R13, [R1+0x114] ;  /* 0x00011400010d7983 */ /* 0x000ea20000100800 */
[----:B---3--:R-:W-:-:S03]  /*3450*/  IABS R2, R14 ;  /* 0x0000000e00027213 */ /* 0x008fc60000000000 */
[----:B------:R0:W-:Y:S04]  /*3460*/  STL [R1+0x135c], R14 ;  /* 0x00135c0e01007387 */ /* 0x0001e80000100800 */
[----:B0-----:R-:W3:Y:S01]  /*3470*/  LDL.LU R14, [R1+0x108] ;  /* 0x00010800010e7983 */ /* 0x001ee20000300800 */
[C---:B------:R-:W-:Y:S02]  /*3480*/  ISETP.GT.U32.AND P4, PT, R5.reuse, R11, PT ;  /* 0x0000000b0500720c */ /* 0x040fe40003f84070 */
[----:B------:R-:W-:-:S11]  /*3490*/  ISETP.GT.U32.AND P1, PT, R5, R7, PT ;  /* 0x000000070500720c */ /* 0x000fd60003f24070 */
[--C-:B------:R-:W-:Y:S01]  /*34a0*/  @!P4 IMAD.IADD R11, R11, 0x1, -R5.reuse ;  /* 0x000000010b0bc824 */ /* 0x100fe200078e0a05 */
[----:B------:R-:W-:Y:S01]  /*34b0*/  ISETP.GT.U32.AND P4, PT, R5, R8, PT ;  /* 0x000000080500720c */ /* 0x000fe20003f84070 */
[----:B------:R-:W-:-:S12]  /*34c0*/  @!P1 IMAD.IADD R7, R7, 0x1, -R5 ;  /* 0x0000000107079824 */ /* 0x000fd800078e0a05 */
[----:B------:R-:W-:Y:S01]  /*34d0*/  @!P4 IMAD.IADD R8, R8, 0x1, -R5 ;  /* 0x000000010808c824 */ /* 0x000fe200078e0a05 */
[----:B------:R-:W-:Y:S02]  /*34e0*/  ISETP.GT.U32.AND P6, PT, R5, R12, PT ;  /* 0x0000000c0500720c */ /* 0x000fe40003fc4070 */
[----:B---3--:R-:W-:Y:S01]  /*34f0*/  ISETP.GE.AND P1, PT, R14, RZ, PT ;  /* 0x000000ff0e00720c */ /* 0x008fe20003f26270 */
[----:B------:R-:W-:-:S04]  /*3500*/  IMAD.MOV.U32 R14, RZ, RZ, R8 ;  /* 0x000000ffff0e7224 */ /* 0x000fc800078e0008 */
[----:B------:R-:W-:-:S05]  /*3510*/  @!P5 IMAD.MOV R14, RZ, RZ, -R14 ;  /* 0x000000ffff0ed224 */ /* 0x000fca00078e0a0e */
[----:B------:R0:W-:Y:S04]  /*3520*/  STL [R1+0x200], R14 ;  /* 0x0002000e01007387 */ /* 0x0001e80000100800 */
[----:B0-----:R-:W3:Y:S01]  /*3530*/  LDL.LU R14, [R1+0x135c] ;  /* 0x00135c00010e7983 */ /* 0x001ee20000300800 */
[----:B------:R-:W-:Y:S01]  /*3540*/  @!P6 IMAD.IADD R12, R12, 0x1, -R5 ;  /* 0x000000010c0ce824 */ /* 0x000fe200078e0a05 */
[----:B------:R-:W-:-:S04]  /*3550*/  ISETP.GT.U32.AND P6, PT, R5, R11, PT ;  /* 0x0000000b0500720c */ /* 0x000fc80003fc4070 */
[----:B------:R-:W-:-:S09]  /*3560*/  ISETP.GT.U32.AND P2, PT, R5, R12, PT ;  /* 0x0000000c0500720c */ /* 0x000fd20003f44070 */
[----:B------:R-:W-:Y:S01]  /*3570*/  @!P6 IMAD.IADD R11, R11, 0x1, -R5 ;  /* 0x000000010b0be824 */ /* 0x000fe200078e0a05 */
[----:B------:R-:W-:-:S03]  /*3580*/  ISETP.GT.U32.AND P6, PT, R5, R0, PT ;  /* 0x000000000500720c */ /* 0x000fc60003fc4070 */
[----:B------:R-:W-:Y:S02]  /*3590*/  @!P0 IMAD.MOV R11, RZ, RZ, -R11 ;  /* 0x000000ffff0b8224 */ /* 0x000fe400078e0a0b */
[----:B------:R-:W-:Y:S01]  /*35a0*/  @!P2 IMAD.IADD R12, R12, 0x1, -R5 ;  /* 0x000000010c0ca824 */ /* 0x000fe200078e0a05 */
[----:B------:R-:W-:-:S07]  /*35b0*/  ISETP.GE.AND P2, PT, R10, RZ, PT ;  /* 0x000000ff0a00720c */ /* 0x000fce0003f46270 */
[----:B------:R-:W-:Y:S01]  /*35c0*/  @!P6 IMAD.IADD R0, R0, 0x1, -R5 ;  /* 0x000000010000e824 */ /* 0x000fe200078e0a05 */
[----:B----4-:R-:W-:-:S04]  /*35d0*/  IABS R10, R28 ;  /* 0x0000001c000a7213 */ /* 0x010fc80000000000 */
[----:B------:R-:W-:Y:S01]  /*35e0*/  ISETP.GT.U32.AND P0, PT, R5, R0, PT ;  /* 0x000000000500720c */ /* 0x000fe20003f04070 */
[----:B------:R0:W-:Y:S01]  /*35f0*/  STL [R1+0x1fc], R11 ;  /* 0x0001fc0b01007387 */ /* 0x0001e20000100800 */
[----:B------:R-:W-:-:S04]  /*3600*/  IMAD.HI.U32 R8, R4, R10, RZ ;  /* 0x0000000a04087227 */ /* 0x000fc800078e00ff */
[----:B------:R-:W-:Y:S02]  /*3610*/  IMAD.MOV R8, RZ, RZ, -R8 ;  /* 0x000000ffff087224 */ /* 0x000fe400078e0a08 */
[----:B0-----:R-:W-:-:S05]  /*3620*/  IMAD.MOV.U32 R11, RZ, RZ, R12 ;  /* 0x000000ffff0b7224 */ /* 0x001fca00078e000c */
[----:B------:R-:W-:Y:S01]  /*3630*/  @!P0 IMAD.IADD R0, R0, 0x1, -R5 ;  /* 0x0000000100008824 */ /* 0x000fe200078e0a05 */
[----:B------:R-:W4:Y:S01]  /*3640*/  LDL R12, [R1+0x118] ;  /* 0x00011800010c7983 */ /* 0x000f220000100800 */
[----:B------:R-:W-:Y:S02]  /*3650*/  @!P3 IMAD.MOV R11, RZ, RZ, -R11 ;  /* 0x000000ffff0bb224 */ /* 0x000fe400078e0a0b */
[----:B------:R-:W-:Y:S01]  /*3660*/  IMAD R8, R5, R8, R10 ;  /* 0x0000000805087224 */ /* 0x000fe200078e020a */
[----:B------:R-:W-:Y:S02]  /*3670*/  ISETP.GE.AND P0, PT, R28, RZ, PT ;  /* 0x000000ff1c00720c */ /* 0x000fe40003f06270 */
[----:B------:R0:W-:Y:S04]  /*3680*/  STL [R1+0x1f8], R11 ;  /* 0x0001f80b01007387 */ /* 0x0001e80000100800 */
[----:B------:R-:W2:Y:S04]  /*3690*/  LDL R10, [R1+0x120] ;  /* 0x00012000010a7983 */ /* 0x000ea80000100800 */
[----:B0-----:R-:W2:Y:S01]  /*36a0*/  LDL R11, [R1+0x11c] ;  /* 0x00011c00010b7983 */ /* 0x001ea20000100800 */
[----:B---3--:R-:W-:-:S03]  /*36b0*/  ISETP.GE.AND P3, PT, R14, RZ, PT ;  /* 0x000000ff0e00720c */ /* 0x008fc60003f66270 */
[----:B------:R-:W3:Y:S04]  /*36c0*/  LDL R14, [R1+0x124] ;  /* 0x00012400010e7983 */ /* 0x000ee80000100800 */
[----:B------:R0:W-:Y:S04]  /*36d0*/  STL [R1+0x1358], R0 ;  /* 0x0013580001007387 */ /* 0x0001e80000100800 */
[----:B------:R-:W2:Y:S01]  /*36e0*/  LDL.LU R28, [R1+0x128] ;  /* 0x00012800011c7983 */ /* 0x000ea20000300800 */
[----:B------:R-:W-:Y:S02]  /*36f0*/  ISETP.GT.U32.AND P5, PT, R5, R7, PT ;  /* 0x000000070500720c */ /* 0x000fe40003fa4070 */
[----:B------:R-:W-:-:S11]  /*3700*/  ISETP.GE.AND P4, PT, R6, RZ, PT ;  /* 0x000000ff0600720c */ /* 0x000fd60003f86270 */
[----:B------:R-:W-:-:S04]  /*3710*/  @!P5 IMAD.IADD R7, R7, 0x1, -R5 ;  /* 0x000000010707d824 */ /* 0x000fc800078e0a05 */
[----:B0-----:R-:W-:-:S04]  /*3720*/  IMAD.MOV.U32 R0, RZ, RZ, R7 ;  /* 0x000000ffff007224 */ /* 0x001fc800078e0007 */
[----:B------:R-:W-:Y:S02]  /*3730*/  @!P4 IMAD.MOV R0, RZ, RZ, -R0 ;  /* 0x000000ffff00c224 */ /* 0x000fe400078e0a00 */
[----:B------:R-:W-:-:S04]  /*3740*/  IMAD.HI.U32 R6, R4, R9, RZ ;  /* 0x0000000904067227 */ /* 0x000fc800078e00ff */
[----:B------:R-:W-:-:S04]  /*3750*/  IMAD.MOV R6, RZ, RZ, -R6 ;  /* 0x000000ffff067224 */ /* 0x000fc800078e0a06 */
[C---:B------:R-:W-:Y:S02]  /*3760*/  IMAD R9, R5.reuse, R6, R9 ;  /* 0x0000000605097224 */ /* 0x040fe400078e0209 */
[----:B------:R-:W-:Y:S01]  /*3770*/  IMAD.HI.U32 R6, R4, R2, RZ ;  /* 0x0000000204067227 */ /* 0x000fe200078e00ff */
[----:B--2---:R0:W-:Y:S04]  /*3780*/  STL [R1+0x1354], R28 ;  /* 0x0013541c01007387 */ /* 0x0041e80000100800 */
[----:B0-----:R-:W2:Y:S04]  /*3790*/  LDL.LU R28, [R1+0x114] ;  /* 0x00011400011c7983 */ /* 0x001ea80000300800 */
[----:B------:R0:W-:Y:S04]  /*37a0*/  STL [R1+0x1f4], R0 ;  /* 0x0001f40001007387 */ /* 0x0001e80000100800 */
[----:B0-----:R-:W4:Y:S01]  /*37b0*/  LDL.LU R0, [R1+0x1358] ;  /* 0x0013580001007983 */ /* 0x001f220000300800 */
[----:B------:R-:W-:Y:S01]  /*37c0*/  IMAD.MOV R6, RZ, RZ, -R6 ;  /* 0x000000ffff067224 */ /* 0x000fe200078e0a06 */
[----:B------:R-:W-:-:S03]  /*37d0*/  ISETP.GT.U32.AND P6, PT, R5, R9, PT ;  /* 0x000000090500720c */ /* 0x000fc60003fc4070 */
[----:B------:R-:W-:-:S05]  /*37e0*/  IMAD R2, R5, R6, R2 ;  /* 0x0000000605027224 */ /* 0x000fca00078e0202 */
[----:B------:R-:W-:Y:S02]  /*37f0*/  ISETP.GT.U32.AND P5, PT, R5, R2, PT ;  /* 0x000000020500720c */ /* 0x000fe40003fa4070 */
[----:B------:R-:W-:-:S03]  /*3800*/  IABS R13, R13 ;  /* 0x0000000d000d7213 */ /* 0x000fc60000000000 */
[----:B------:R-:W-:Y:S02]  /*3810*/  @!P6 IMAD.IADD R9, R9, 0x1, -R5 ;  /* 0x000000010909e824 */ /* 0x000fe400078e0a05 */
[----:B------:R-:W-:-:S06]  /*3820*/  IMAD.HI.U32 R6, R4, R13, RZ ;  /* 0x0000000d04067227 */ /* 0x000fcc00078e00ff */
[----:B------:R-:W-:Y:S01]  /*3830*/  @!P5 IMAD.IADD R2, R2, 0x1, -R5 ;  /* 0x000000010202d824 */ /* 0x000fe200078e0a05 */
[----:B------:R-:W-:Y:S01]  /*3840*/  ISETP.GT.U32.AND P5, PT, R5, R9, PT ;  /* 0x000000090500720c */ /* 0x000fe20003fa4070 */
[----:B------:R-:W-:Y:S01]  /*3850*/  IMAD.MOV R6, RZ, RZ, -R6 ;  /* 0x000000ffff067224 */ /* 0x000fe200078e0a06 */
[----:B------:R-:W-:-:S03]  /*3860*/  IABS R11, R11 ;  /* 0x0000000b000b7213 */ /* 0x000fc60000000000 */
[----:B------:R-:W-:Y:S01]  /*3870*/  IMAD R13, R5, R6, R13 ;  /* 0x00000006050d7224 */ /* 0x000fe200078e020d */
[----:B---3--:R-:W-:Y:S01]  /*3880*/  IABS R6, R14 ;  /* 0x0000000e00067213 */ /* 0x008fe20000000000 */
[----:B------:R-:W-:-:S06]  /*3890*/  IMAD.HI.U32 R14, R4, R11, RZ ;  /* 0x0000000b040e7227 */ /* 0x000fcc00078e00ff */
[----:B------:R-:W-:Y:S02]  /*38a0*/  @!P5 IMAD.IADD R9, R9, 0x1, -R5 ;  /* 0x000000010909d824 */ /* 0x000fe400078e0a05 */
[----:B------:R-:W-:-:S04]  /*38b0*/  IMAD.MOV R14, RZ, RZ, -R14 ;  /* 0x000000ffff0e7224 */ /* 0x000fc800078e0a0e */
[----:B------:R-:W-:Y:S01]  /*38c0*/  IMAD R11, R5, R14, R11 ;  /* 0x0000000e050b7224 */ /* 0x000fe200078e020b */
[----:B--2---:R-:W-:Y:S01]  /*38d0*/  ISETP.GE.AND P5, PT, R28, RZ, PT ;  /* 0x000000ff1c00720c */ /* 0x004fe20003fa6270 */
[----:B------:R-:W-:-:S04]  /*38e0*/  IMAD.MOV.U32 R28, RZ, RZ, R9 ;  /* 0x000000ffff1c7224 */ /* 0x000fc800078e0009 */
[----:B------:R-:W-:Y:S02]  /*38f0*/  @!P1 IMAD.MOV R28, RZ, RZ, -R28 ;  /* 0x000000ffff1c9224 */ /* 0x000fe400078e0a1c */
[----:B----4-:R-:W-:-:S05]  /*3900*/  @!P2 IMAD.MOV R0, RZ, RZ, -R0 ;  /* 0x000000ffff00a224 */ /* 0x010fca00078e0a00 */
[----:B------:R-:W-:Y:S04]  /*3910*/  STL [R1+0x1f0], R0 ;  /* 0x0001f00001007387 */ /* 0x000fe80000100800 */
[----:B------:R-:W2:Y:S04]  /*3920*/  LDL.LU R14, [R1+0x11c] ;  /* 0x00011c00010e7983 */ /* 0x000ea80000300800 */
[----:B------:R-:W3:Y:S04]  /*3930*/  LDL.LU R9, [R1+0x118] ;  /* 0x0001180001097983 */ /* 0x000ee80000300800 */
[----:B------:R0:W-:Y:S04]  /*3940*/  STL [R1+0x1ec], R28 ;  /* 0x0001ec1c01007387 */ /* 0x0001e80000100800 */
[----:B0-----:R-:W4:Y:S01]  /*3950*/  LDL.LU R28, [R1+0x1354] ;  /* 0x00135400011c7983 */ /* 0x001f220000300800 */
[----:B------:R-:W-:-:S02]  /*3960*/  ISETP.GT.U32.AND P6, PT, R5, R8, PT ;  /* 0x000000080500720c */ /* 0x000fc40003fc4070 */
[----:B------:R-:W-:-:S05]  /*3970*/  IABS R12, R12 ;  /* 0x0000000c000c7213 */ /* 0x000fca0000000000 */
[----:B------:R-:W-:-:S06]  /*3980*/  IMAD.HI.U32 R7, R4, R12, RZ ;  /* 0x0000000c04077227 */ /* 0x000fcc00078e00ff */
[----:B------:R-:W-:Y:S01]  /*3990*/  @!P6 IMAD.IADD R8, R8, 0x1, -R5 ;  /* 0x000000010808e824 */ /* 0x000fe200078e0a05 */
[----:B------:R-:W-:Y:S01]  /*39a0*/  ISETP.GT.U32.AND P6, PT, R5, R2, PT ;  /* 0x000000020500720c */ /* 0x000fe20003fc4070 */
[----:B------:R-:W-:-:S04]  /*39b0*/  IMAD.MOV R7, RZ, RZ, -R7 ;  /* 0x000000ffff077224 */ /* 0x000fc800078e0a07 */
[----:B------:R-:W-:-:S08]  /*39c0*/  IMAD R7, R5, R7, R12 ;  /* 0x0000000705077224 */ /* 0x000fd000078e020c */
[----:B------:R-:W-:Y:S01]  /*39d0*/  @!P6 IMAD.IADD R2, R2, 0x1, -R5 ;  /* 0x000000010202e824 */ /* 0x000fe200078e0a05 */
[----:B------:R-:W-:-:S13]  /*39e0*/  ISETP.GT.U32.AND P6, PT, R5, R7, PT ;  /* 0x000000070500720c */ /* 0x000fda0003fc4070 */
[----:B------:R-:W-:Y:S01]  /*39f0*/  @!P6 IMAD.IADD R7, R7, 0x1, -R5 ;  /* 0x000000010707e824 */ /* 0x000fe200078e0a05 */
[----:B--2---:R-:W-:Y:S01]  /*3a00*/  ISETP.GE.AND P6, PT, R14, RZ, PT ;  /* 0x000000ff0e00720c */ /* 0x004fe20003fc6270 */
[----:B------:R-:W-:Y:S01]  /*3a10*/  IMAD.MOV.U32 R14, RZ, RZ, R15 ;  /* 0x000000ffff0e7224 */ /* 0x000fe200078e000f */
[----:B---3--:R-:W-:Y:S01]  /*3a20*/  ISETP.GE.AND P1, PT, R9, RZ, PT ;  /* 0x000000ff0900720c */ /* 0x008fe20003f26270 */
[----:B----4-:R0:W-:Y:S01]  /*3a30*/  STL [R1+0x134c], R28 ;  /* 0x00134c1c01007387 */ /* 0x0101e20000100800 */
[----:B------:R-:W-:-:S03]  /*3a40*/  IABS R9, R28 ;  /* 0x0000001c00097213 */ /* 0x000fc60000000000 */
[----:B------:R1:W-:Y:S04]  /*3a50*/  STL [R1+0x1350], R14 ;  /* 0x0013500e01007387 */ /* 0x0003e80000100800 */
[----:B0-----:R-:W2:Y:S01]  /*3a60*/  LDL.LU R28, [R1+0x120] ;  /* 0x00012000011c7983 */ /* 0x001ea20000300800 */
[C---:B------:R-:W-:Y:S02]  /*3a70*/  ISETP.GT.U32.AND P2, PT, R5.reuse, R13, PT ;  /* 0x0000000d0500720c */ /* 0x040fe40003f44070 */
[----:B------:R-:W-:Y:S02]  /*3a80*/  ISETP.GT.U32.AND P4, PT, R5, R8, PT ;  /* 0x000000080500720c */ /* 0x000fe40003f84070 */
[----:B------:R-:W-:-:S09]  /*3a90*/  IABS R10, R10 ;  /* 0x0000000a000a7213 */ /* 0x000fd20000000000 */
[----:B------:R-:W-:-:S05]  /*3aa0*/  @!P2 IMAD.IADD R13, R13, 0x1, -R5 ;  /* 0x000000010d0da824 */ /* 0x000fca00078e0a05 */
[----:B------:R-:W-:Y:S01]  /*3ab0*/  ISETP.GT.U32.AND P2, PT, R5, R13, PT ;  /* 0x0000000d0500720c */ /* 0x000fe20003f44070 */
[----:B------:R-:W-:Y:S02]  /*3ac0*/  @!P4 IMAD.IADD R8, R8, 0x1, -R5 ;  /* 0x000000010808c824 */ /* 0x000fe400078e0a05 */
[----:B------:R-:W-:Y:S02]  /*3ad0*/  IMAD.MOV.U32 R15, RZ, RZ, R2 ;  /* 0x000000ffff0f7224 */ /* 0x000fe400078e0002 */
[----:B------:R-:W-:-:S04]  /*3ae0*/  IMAD.HI.U32 R0, R4, R10, RZ ;  /* 0x0000000a04007227 */ /* 0x000fc800078e00ff */
[----:B------:R-:W-:-:S04]  /*3af0*/  IMAD.HI.U32 R12, R4, R6, RZ ;  /* 0x00000006040c7227 */ /* 0x000fc800078e00ff */
[----:B------:R-:W-:Y:S02]  /*3b00*/  @!P3 IMAD.MOV R15, RZ, RZ, -R15 ;  /* 0x000000ffff0fb224 */ /* 0x000fe400078e0a0f */
[----:B-1----:R-:W-:Y:S02]  /*3b10*/  IMAD.MOV.U32 R14, RZ, RZ, R8 ;  /* 0x000000ffff0e7224 */ /* 0x002fe400078e0008 */
[----:B------:R-:W-:Y:S02]  /*3b20*/  IMAD.MOV R0, RZ, RZ, -R0 ;  /* 0x000000ffff007224 */ /* 0x000fe400078e0a00 */
[----:B------:R-:W-:Y:S02]  /*3b30*/  IMAD.MOV R12, RZ, RZ, -R12 ;  /* 0x000000ffff0c7224 */ /* 0x000fe400078e0a0c */
[----:B------:R-:W-:Y:S01]  /*3b40*/  @!P2 IMAD.IADD R13, R13, 0x1, -R5 ;  /* 0x000000010d0da824 */ /* 0x000fe200078e0a05 */
[----:B------:R0:W-:Y:S01]  /*3b50*/  STL [R1+0x118], R15 ;  /* 0x0001180f01007387 */ /* 0x0001e20000100800 */
[----:B------:R-:W-:-:S02]  /*3b60*/  @!P0 IMAD.MOV R14, RZ, RZ, -R14 ;  /* 0x000000ffff0e8224 */ /* 0x000fc400078e0a0e */
[C---:B------:R-:W-:Y:S02]  /*3b70*/  IMAD R0, R5.reuse, R0, R10 ;  /* 0x0000000005007224 */ /* 0x040fe400078e020a */
[----:B------:R-:W-:Y:S01]  /*3b80*/  IMAD R6, R5, R12, R6 ;  /* 0x0000000c05067224 */ /* 0x000fe200078e0206 */
[----:B------:R-:W3:Y:S01]  /*3b90*/  LDL.LU R10, [R1+0x124] ;  /* 0x00012400010a7983 */ /* 0x000ee20000300800 */
[----:B------:R-:W-:-:S03]  /*3ba0*/  IMAD.MOV.U32 R12, RZ, RZ, R13 ;  /* 0x000000ffff0c7224 */ /* 0x000fc600078e000d */
[----:B0-----:R-:W4:Y:S04]  /*3bb0*/  LDL R15, [R1+0x130] ;  /* 0x00013000010f7983 */ /* 0x001f280000100800 */
[----:B------:R-:W3:Y:S04]  /*3bc0*/  LDL R8, [R1+0x12c] ;  /* 0x00012c0001087983 */ /* 0x000ee80000100800 */
[----:B------:R-:W4:Y:S04]  /*3bd0*/  LDL.LU R13, [R1+0x134] ;  /* 0x00013400010d7983 */ /* 0x000f280000300800 */
[----:B------:R0:W-:Y:S04]  /*3be0*/  STL [R1+0x114], R14 ;  /* 0x0001140e01007387 */ /* 0x0001e80000100800 */
[----:B0-----:R-:W4:Y:S01]  /*3bf0*/  LDL.LU R14, [R1+0x1350] ;  /* 0x00135000010e7983 */ /* 0x001f220000300800 */
[----:B--2---:R-:W-:-:S03]  /*3c00*/  ISETP.GE.AND P0, PT, R28, RZ, PT ;  /* 0x000000ff1c00720c */ /* 0x004fc60003f06270 */
[----:B------:R-:W2:Y:S01]  /*3c10*/  LDL.LU R28, [R1+0x134c] ;  /* 0x00134c00011c7983 */ /* 0x000ea20000300800 */
[----:B------:R-:W-:Y:S01]  /*3c20*/  ISETP.GT.U32.AND P4, PT, R5, R11, PT ;  /* 0x0000000b0500720c */ /* 0x000fe20003f84070 */
[----:B------:R-:W-:-:S04]  /*3c30*/  IMAD.HI.U32 R2, R4, R9, RZ ;  /* 0x0000000904027227 */ /* 0x000fc800078e00ff */
[----:B------:R-:W-:-:S08]  /*3c40*/  IMAD.MOV R2, RZ, RZ, -R2 ;  /* 0x000000ffff027224 */ /* 0x000fd000078e0a02 */
[----:B------:R-:W-:Y:S01]  /*3c50*/  @!P4 IMAD.IADD R11, R11, 0x1, -R5 ;  /* 0x000000010b0bc824 */ /* 0x000fe200078e0a05 */
[C---:B------:R-:W-:Y:S01]  /*3c60*/  ISETP.GT.U32.AND P4, PT, R5.reuse, R7, PT ;  /* 0x000000070500720c */ /* 0x040fe20003f84070 */
[C---:B------:R-:W-:Y:S02]  /*3c70*/  IMAD R2, R5.reuse, R2, R9 ;  /* 0x0000000205027224 */ /* 0x040fe400078e0209 */
[----:B------:R-:W-:Y:S01]  /*3c80*/  @!P5 IMAD.MOV R12, RZ, RZ, -R12 ;  /* 0x000000ffff0cd224 */ /* 0x000fe200078e0a0c */
[C---:B------:R-:W-:Y:S02]  /*3c90*/  ISETP.GT.U32.AND P5, PT, R5.reuse, R6, PT ;  /* 0x000000060500720c */ /* 0x040fe40003fa4070 */
[----:B------:R-:W-:-:S07]  /*3ca0*/  ISETP.GT.U32.AND P2, PT, R5, R0, PT ;  /* 0x000000000500720c */ /* 0x000fce0003f44070 */
[--C-:B------:R-:W-:Y:S01]  /*3cb0*/  @!P4 IMAD.IADD R7, R7, 0x1, -R5.reuse ;  /* 0x000000010707c824 */ /* 0x100fe200078e0a05 */
[C---:B------:R-:W-:Y:S02]  /*3cc0*/  ISETP.GT.U32.AND P4, PT, R5.reuse, R2, PT ;  /* 0x000000020500720c */ /* 0x040fe40003f84070 */
[----:B------:R-:W-:Y:S01]  /*3cd0*/  ISETP.GT.U32.AND P3, PT, R5, R11, PT ;  /* 0x0000000b0500720c */ /* 0x000fe20003f64070 */
[--C-:B------:R-:W-:Y:S02]  /*3ce0*/  @!P5 IMAD.IADD R6, R6, 0x1, -R5.reuse ;  /* 0x000000010606d824 */ /* 0x100fe400078e0a05 */
[----:B------:R-:W-:-:S08]  /*3cf0*/  @!P2 IMAD.IADD R0, R0, 0x1, -R5 ;  /* 0x000000010000a824 */ /* 0x000fd000078e0a05 */
[--C-:B------:R-:W-:Y:S01]  /*3d00*/  @!P4 IMAD.IADD R2, R2, 0x1, -R5.reuse ;  /* 0x000000010202c824 */ /* 0x100fe200078e0a05 */
[----:B------:R-:W-:Y:S01]  /*3d10*/  ISETP.GT.U32.AND P4, PT, R5, R6, PT ;  /* 0x000000060500720c */ /* 0x000fe20003f84070 */
[----:B------:R-:W-:Y:S01]  /*3d20*/  @!P3 IMAD.IADD R11, R11, 0x1, -R5 ;  /* 0x000000010b0bb824 */ /* 0x000fe200078e0a05 */
[----:B---3--:R-:W-:Y:S02]  /*3d30*/  IABS R8, R8 ;  /* 0x0000000800087213 */ /* 0x008fe40000000000 */
[----:B----4-:R-:W-:Y:S01]  /*3d40*/  IABS R9, R15 ;  /* 0x0000000f00097213 */ /* 0x010fe20000000000 */
[----:B------:R-:W-:-:S08]  /*3d50*/  @!P6 IMAD.MOV R11, RZ, RZ, -R11 ;  /* 0x000000ffff0be224 */ /* 0x000fd000078e0a0b */
[----:B------:R-:W-:Y:S01]  /*3d60*/  @!P4 IMAD.IADD R6, R6, 0x1, -R5 ;  /* 0x000000010606c824 */ /* 0x000fe200078e0a05 */
[----:B------:R0:W-:Y:S04]  /*3d70*/  STL [R1+0x1348], R14 ;  /* 0x0013480e01007387 */ /* 0x0001e80000100800 */
[----:B------:R1:W-:Y:S01]  /*3d80*/  STL [R1+0x110], R12 ;  /* 0x0001100c01007387 */ /* 0x0003e20000100800 */
[----:B0-----:R-:W-:Y:S02]  /*3d90*/  IMAD.MOV.U32 R14, RZ, RZ, R7 ;  /* 0x000000ffff0e7224 */ /* 0x001fe400078e0007 */
[----:B-1----:R-:W-:-:S04]  /*3da0*/  IMAD.HI.U32 R12, R4, R8, RZ ;  /* 0x00000008040c7227 */ /* 0x002fc800078e00ff */
[----:B------:R-:W-:Y:S02]  /*3db0*/  @!P1 IMAD.MOV R14, RZ, RZ, -R14 ;  /* 0x000000ffff0e9224 */ /* 0x000fe400078e0a0e */
[----:B------:R-:W-:-:S04]  /*3dc0*/  IMAD.MOV R12, RZ, RZ, -R12 ;  /* 0x000000ffff0c7224 */ /* 0x000fc800078e0a0c */
[C---:B------:R-:W-:Y:S01]  /*3dd0*/  IMAD R8, R5.reuse, R12, R8 ;  /* 0x0000000c05087224 */ /* 0x040fe200078e0208 */
[----:B--2---:R-:W-:Y:S02]  /*3de0*/  ISETP.GE.AND P2, PT, R28, RZ, PT ;  /* 0x000000ff1c00720c */ /* 0x004fe40003f46270 */
[----:B------:R-:W2:Y:S04]  /*3df0*/  LDL.LU R28, [R1+0x13c] ;  /* 0x00013c00011c7983 */ /* 0x000ea80000300800 */
[----:B------:R-:W3:Y:S04]  /*3e00*/  LDL.LU R15, [R1+0x140] ;  /* 0x00014000010f7983 */ /* 0x000ee80000300800 */
[----:B------:R-:W4:Y:S04]  /*3e10*/  LDL.LU R7, [R1+0x12c] ;  /* 0x00012c0001077983 */ /* 0x000f280000300800 */
[----:B------:R0:W-:Y:S04]  /*3e20*/  STL [R1+0x108], R14 ;  /* 0x0001080e01007387 */ /* 0x0001e80000100800 */
[----:B0-----:R-:W3:Y:S04]  /*3e30*/  LDL.LU R14, [R1+0x1348] ;  /* 0x00134800010e7983 */ /* 0x001ee80000300800 */
[----:B------:R-:W-:Y:S04]  /*3e40*/  STL [R1+0x104], R11 ;  /* 0x0001040b01007387 */ /* 0x000fe80000100800 */
[----:B------:R-:W3:Y:S04]  /*3e50*/  LDL.LU R12, [R1+0x130] ;  /* 0x00013000010c7983 */ /* 0x000ee80000300800 */
[----:B------:R0:W-:Y:S04]  /*3e60*/  STL [R1+0x1344], R6 ;  /* 0x0013440601007387 */ /* 0x0001e80000100800 */
[----:B0-----:R-:W3:Y:S01]  /*3e70*/  LDL R6, [R1+0x144] ;  /* 0x0001440001067983 */ /* 0x001ee20000100800 */
[----:B------:R-:W-:-:S13]  /*3e80*/  ISETP.GT.U32.AND P5, PT, R5, R0, PT ;  /* 0x000000000500720c */ /* 0x000fda0003fa4070 */
[----:B------:R-:W-:Y:S01]  /*3e90*/  @!P5 IMAD.IADD R0, R0, 0x1, -R5 ;  /* 0x000000010000d824 */ /* 0x000fe200078e0a05 */
[----:B----4-:R-:W-:Y:S01]  /*3ea0*/  ISETP.GE.AND P6, PT, R7, RZ, PT ;  /* 0x000000ff0700720c */ /* 0x010fe20003fc6270 */
[----:B------:R-:W-:-:S04]  /*3eb0*/  IMAD.HI.U32 R7, R4, R9, RZ ;  /* 0x0000000904077227 */ /* 0x000fc800078e00ff */
[----:B------:R-:W-:-:S04]  /*3ec0*/  IMAD.MOV R7, RZ, RZ, -R7 ;  /* 0x000000ffff077224 */ /* 0x000fc800078e0a07 */
[----:B------:R-:W-:Y:S01]  /*3ed0*/  IMAD R9, R5, R7, R9 ;  /* 0x0000000705097224 */ /* 0x000fe200078e0209 */
[----:B--2---:R-:W-:Y:S01]  /*3ee0*/  STL [R1+0x1340], R28 ;  /* 0x0013401c01007387 */ /* 0x004fe20000100800 */
[----:B---3--:R-:W-:Y:S01]  /*3ef0*/  IABS R7, R6 ;  /* 0x0000000600077213 */ /* 0x008fe20000000000 */
[----:B------:R-:W-:-:S04]  /*3f00*/  IMAD.MOV.U32 R6, RZ, RZ, R0 ;  /* 0x000000ffff067224 */ /* 0x000fc800078e0000 */
[----:B------:R-:W-:-:S05]  /*3f10*/  @!P0 IMAD.MOV R6, RZ, RZ, -R6 ;  /* 0x000000ffff068224 */ /* 0x000fca00078e0a06 */
[----:B------:R0:W-:Y:S04]  /*3f20*/  STL [R1+0x100], R6 ;  /* 0x0001000601007387 */ /* 0x0001e80000100800 */
[----:B0-----:R-:W2:Y:S01]  /*3f30*/  LDL.LU R6, [R1+0x1344] ;  /* 0x0013440001067983 */ /* 0x001ea20000300800 */
[----:B------:R-:W-:Y:S02]  /*3f40*/  ISETP.GE.AND P3, PT, R10, RZ, PT ;  /* 0x000000ff0a00720c */ /* 0x000fe40003f66270 */
[----:B------:R-:W-:Y:S02]  /*3f50*/  IABS R10, R13 ;  /* 0x0000000d000a7213 */ /* 0x000fe40000000000 */
[----:B------:R-:W-:-:S03]  /*3f60*/  ISETP.GT.U32.AND P1, PT, R5, R2, PT ;  /* 0x000000020500720c */ /* 0x000fc60003f24070 */
[----:B------:R-:W-:-:S04]  /*3f70*/  IMAD.HI.U32 R11, R4, R10, RZ ;  /* 0x0000000a040b7227 */ /* 0x000fc800078e00ff */
[----:B------:R-:W-:-:S04]  /*3f80*/  IMAD.MOV R11, RZ, RZ, -R11 ;  /* 0x000000ffff0b7224 */ /* 0x000fc800078e0a0b */
[----:B------:R-:W-:Y:S01]  /*3f90*/  IMAD R10, R5, R11, R10 ;  /* 0x0000000b050a7224 */ /* 0x000fe200078e020a */
[----:B------:R-:W-:Y:S01]  /*3fa0*/  IABS R11, R14 ;  /* 0x0000000e000b7213 */ /* 0x000fe20000000000 */
[----:B------:R-:W-:Y:S01]  /*3fb0*/  @!P1 IMAD.IADD R2, R2, 0x1, -R5 ;  /* 0x0000000102029824 */ /* 0x000fe200078e0a05 */
[----:B------:R-:W-:Y:S02]  /*3fc0*/  ISETP.GE.AND P1, PT, R13, RZ, PT ;  /* 0x000000ff0d00720c */ /* 0x000fe40003f26270 */
[----:B------:R-:W-:Y:S01]  /*3fd0*/  IABS R13, R28 ;  /* 0x0000001c000d7213 */ /* 0x000fe20000000000 */
[----:B------:R-:W-:Y:S02]  /*3fe0*/  IMAD.MOV.U32 R28, RZ, RZ, R14 ;  /* 0x000000ffff1c7224 */ /* 0x000fe400078e000e */
[----:B------:R-:W-:-:S04]  /*3ff0*/  IMAD.HI.U32 R14, R4, R11, RZ ;  /* 0x0000000b040e7227 */ /* 0x000fc800078e00ff */
[----:B------:R-:W-:Y:S02]  /*4000*/  IMAD.MOV R14, RZ, RZ, -R14 ;  /* 0x000000ffff0e7224 */ /* 0x000fe400078e0a0e */
[----:B------:R-:W-:Y:S02]  /*4010*/  @!P2 IMAD.MOV R2, RZ, RZ, -R2 ;  /* 0x000000ffff02a224 */ /* 0x000fe400078e0a02 */
[C---:B------:R-:W-:Y:S01]  /*4020*/  IMAD R11, R5.reuse, R14, R11 ;  /* 0x0000000e050b7224 */ /* 0x040fe200078e020b */
[----:B------:R-:W-:Y:S01]  /*4030*/  ISETP.GT.U32.AND P4, PT, R5, R8, PT ;  /* 0x000000080500720c */ /* 0x000fe20003f84070 */
[----:B--2---:R-:W-:-:S05]  /*4040*/  @!P3 IMAD.MOV R6, RZ, RZ, -R6 ;  /* 0x000000ffff06b224 */ /* 0x004fca00078e0a06 */
[----:B------:R-:W-:Y:S04]  /*4050*/  STL [R1+0xfc], R6 ;  /* 0x0000fc0601007387 */ /* 0x000fe80000100800 */
[----:B------:R0:W-:Y:S04]  /*4060*/  STL [R1+0xf8], R2 ;  /* 0x0000f80201007387 */ /* 0x0001e80000100800 */
[----:B------:R-:W2:Y:S01]  /*4070*/  LDL R14, [R1+0x148] ;  /* 0x00014800010e7983 */ /* 0x000ea20000100800 */
[----:B------:R-:W-:-:S05]  /*4080*/  @!P4 IMAD.IADD R8, R8, 0x1, -R5 ;  /* 0x000000010808c824 */ /* 0x000fca00078e0a05 */
[----:B------:R-:W-:Y:S02]  /*4090*/  ISETP.GT.U32.AND P4, PT, R5, R8, PT ;  /* 0x000000080500720c */ /* 0x000fe40003f84070 */
[----:B------:R-:W-:Y:S02]  /*40a0*/  ISETP.GE.AND P5, PT, R12, RZ, PT ;  /* 0x000000ff0c00720c */ /* 0x000fe40003fa6270 */
[----:B------:R-:W-:Y:S01]  /*40b0*/  IABS R12, R15 ;  /* 0x0000000f000c7213 */ /* 0x000fe20000000000 */
[----:B------:R-:W-:Y:S01]  /*40c0*/  IMAD.HI.U32 R0, R4, R13, RZ ;  /* 0x0000000d04007227 */ /* 0x000fe200078e00ff */
[----:B------:R-:W-:-:S07]  /*40d0*/  ISETP.GE.AND P2, PT, R28, RZ, PT ;  /* 0x000000ff1c00720c */ /* 0x000fce0003f46270 */
[----:B------:R-:W-:Y:S02]  /*40e0*/  @!P4 IMAD.IADD R8, R8, 0x1, -R5 ;  /* 0x000000010808c824 */ /* 0x000fe400078e0a05 */
[----:B0-----:R-:W-:-:S04]  /*40f0*/  IMAD.HI.U32 R2, R4, R12, RZ ;  /* 0x0000000c04027227 */ /* 0x001fc800078e00ff */
[----:B------:R-:W-:Y:S02]  /*4100*/  IMAD.MOV.U32 R28, RZ, RZ, R8 ;  /* 0x000000ffff1c7224 */ /* 0x000fe400078e0008 */
[----:B------:R-:W-:Y:S02]  /*4110*/  IMAD.MOV R0, RZ, RZ, -R0 ;  /* 0x000000ffff007224 */ /* 0x000fe400078e0a00 */
[----:B------:R-:W-:Y:S02]  /*4120*/  @!P6 IMAD.MOV R28, RZ, RZ, -R28 ;  /* 0x000000ffff1ce224 */ /* 0x000fe400078e0a1c */
[----:B------:R-:W-:Y:S02]  /*4130*/  IMAD.MOV R2, RZ, RZ, -R2 ;  /* 0x000000ffff027224 */ /* 0x000fe400078e0a02 */
[----:B------:R-:W-:Y:S02]  /*4140*/  IMAD.MOV.U32 R6, RZ, RZ, R7 ;  /* 0x000000ffff067224 */ /* 0x000fe400078e0007 */
[----:B------:R-:W-:-:S02]  /*4150*/  IMAD R7, R5, R0, R13 ;  /* 0x0000000005077224 */ /* 0x000fc400078e020d */
[----:B------:R-:W3:Y:S01]  /*4160*/  LDL.LU R13, [R1+0x14c] ;  /* 0x00014c00010d7983 */ /* 0x000ee20000300800 */
[----:B------:R-:W-:-:S03]  /*4170*/  IMAD R8, R5, R2, R12 ;  /* 0x0000000205087224 */ /* 0x000fc600078e020c */
[----:B------:R0:W-:Y:S04]  /*4180*/  STL [R1+0x40], R28 ;  /* 0x0000401c01007387 */ /* 0x0001e80000100800 */
[----:B0-----:R-:W4:Y:S01]  /*4190*/  LDL.LU R28, [R1+0x1340] ;  /* 0x00134000011c7983 */ /* 0x001f220000300800 */
[----:B--2---:R-:W-:-:S03]  /*41a0*/  IABS R2, R14 ;  /* 0x0000000e00027213 */ /* 0x004fc60000000000 */
[----:B------:R-:W2:Y:S01]  /*41b0*/  LDL.LU R14, [R1+0x144] ;  /* 0x00014400010e7983 */ /* 0x000ea20000300800 */
[C---:B------:R-:W-:Y:S02]  /*41c0*/  ISETP.GT.U32.AND P0, PT, R5.reuse, R9, PT ;  /* 0x000000090500720c */ /* 0x040fe40003f04070 */
[C---:B------:R-:W-:Y:S02]  /*41d0*/  ISETP.GT.U32.AND P3, PT, R5.reuse, R10, PT ;  /* 0x0000000a0500720c */ /* 0x040fe40003f64070 */
[----:B------:R-:W-:-:S09]  /*41e0*/  ISETP.GT.U32.AND P4, PT, R5, R11, PT ;  /* 0x0000000b0500720c */ /* 0x000fd20003f84070 */
[----:B------:R-:W-:-:S05]  /*41f0*/  @!P0 IMAD.IADD R9, R9, 0x1, -R5 ;  /* 0x0000000109098824 */ /* 0x000fca00078e0a05 */
[----:B------:R-:W-:Y:S01]  /*4200*/  ISETP.GT.U32.AND P0, PT, R5, R9, PT ;  /* 0x000000090500720c */ /* 0x000fe20003f04070 */
[--C-:B------:R-:W-:Y:S02]  /*4210*/  @!P3 IMAD.IADD R10, R10, 0x1, -R5.reuse ;  /* 0x000000010a0ab824 */ /* 0x100fe400078e0a05 */
[----:B------:R-:W-:Y:S01]  /*4220*/  @!P4 IMAD.IADD R11, R11, 0x1, -R5 ;  /* 0x000000010b0bc824 */ /* 0x000fe200078e0a05 */
[C---:B------:R-:W-:Y:S02]  /*4230*/  ISETP.GT.U32.AND P6, PT, R5.reuse, R7, PT ;  /* 0x000000070500720c */ /* 0x040fe40003fc4070 */
[C---:B------:R-:W-:Y:S02]  /*4240*/  ISETP.GT.U32.AND P3, PT, R5.reuse, R10, PT ;  /* 0x0000000a0500720c */ /* 0x040fe40003f64070 */
[----:B------:R-:W-:-:S05]  /*4250*/  ISETP.GT.U32.AND P4, PT, R5, R11, PT ;  /* 0x0000000b0500720c */ /* 0x000fca0003f84070 */
[----:B------:R-:W-:Y:S01]  /*4260*/  @!P0 IMAD.IADD R9, R9, 0x1, -R5 ;  /* 0x0000000109098824 */ /* 0x000fe200078e0a05 */
[----:B------:R-:W-:-:S03]  /*4270*/  ISETP.GT.U32.AND P0, PT, R5, R8, PT ;  /* 0x000000080500720c */ /* 0x000fc60003f04070 */
[----:B------:R-:W-:Y:S02]  /*4280*/  IMAD.MOV.U32 R12, RZ, RZ, R9 ;  /* 0x000000ffff0c7224 */ /* 0x000fe400078e0009 */
[--C-:B------:R-:W-:Y:S02]  /*4290*/  @!P3 IMAD.IADD R10, R10, 0x1, -R5.reuse ;  /* 0x000000010a0ab824 */ /* 0x100fe400078e0a05 */
[----:B------:R-:W-:Y:S02]  /*42a0*/  @!P5 IMAD.MOV R12, RZ, RZ, -R12 ;  /* 0x000000ffff0cd224 */ /* 0x000fe400078e0a0c */
[--C-:B------:R-:W-:Y:S02]  /*42b0*/  @!P6 IMAD.IADD R7, R7, 0x1, -R5.reuse ;  /* 0x000000010707e824 */ /* 0x100fe400078e0a05 */
[--C-:B------:R-:W-:Y:S01]  /*42c0*/  @!P4 IMAD.IADD R11, R11, 0x1, -R5.reuse ;  /* 0x000000010b0bc824 */ /* 0x100fe200078e0a05 */
[----:B------:R0:W-:Y:S01]  /*42d0*/  STL [R1+0xf4], R12 ;  /* 0x0000f40c01007387 */ /* 0x0001e20000100800 */
[----:B------:R-:W-:Y:S01]  /*42e0*/  ISETP.GE.AND P4, PT, R15, RZ, PT ;  /* 0x000000ff0f00720c */ /* 0x000fe20003f86270 */
[----:B------:R-:W-:Y:S01]  /*42f0*/  @!P0 IMAD.IADD R8, R8, 0x1, -R5 ;  /* 0x0000000108088824 */ /* 0x000fe200078e0a05 */
[----:B----4-:R-:W-:Y:S01]  /*4300*/  ISETP.GE.AND P6, PT, R28, RZ, PT ;  /* 0x000000ff1c00720c */ /* 0x010fe20003fc6270 */
[----:B------:R-:W-:Y:S01]  /*4310*/  IMAD.MOV.U32 R15, RZ, RZ, R29 ;  /* 0x000000ffff0f7224 */ /* 0x000fe200078e001d */
[----:B------:R-:W4:Y:S04]  /*4320*/  LDL.LU R28, [R1+0x150] ;  /* 0x00015000011c7983 */ /* 0x000f280000300800 */
[----:B------:R-:W4:Y:S01]  /*4330*/  LDL.LU R29, [R1+0x154] ;  /* 0x00015400011d7983 */ /* 0x000f220000300800 */
[----:B--2---:R-:W-:Y:S01]  /*4340*/  ISETP.GE.AND P0, PT, R14, RZ, PT ;  /* 0x000000ff0e00720c */ /* 0x004fe20003f06270 */
[----:B------:R-:W-:-:S02]  /*4350*/  IMAD.MOV.U32 R14, RZ, RZ, R10 ;  /* 0x000000ffff0e7224 */ /* 0x000fc400078e000a */
[----:B------:R-:W2:Y:S01]  /*4360*/  LDL.LU R10, [R1+0x148] ;  /* 0x00014800010a7983 */ /* 0x000ea20000300800 */
[----:B------:R-:W-:-:S04]  /*4370*/  IMAD.HI.U32 R0, R4, R6, RZ ;  /* 0x0000000604007227 */ /* 0x000fc800078e00ff */
[----:B------:R-:W-:Y:S01]  /*4380*/  IMAD.MOV R0, RZ, RZ, -R0 ;  /* 0x000000ffff007224 */ /* 0x000fe200078e0a00 */
[----:B------:R-:W-:-:S03]  /*4390*/  ISETP.GT.U32.AND P5, PT, R5, R7, PT ;  /* 0x000000070500720c */ /* 0x000fc60003fa4070 */
[----:B------:R-:W-:Y:S01]  /*43a0*/  IMAD R6, R5, R0, R6 ;  /* 0x0000000005067224 */ /* 0x000fe200078e0206 */
[----:B---3--:R-:W-:Y:S01]  /*43b0*/  IABS R0, R13 ;  /* 0x0000000d00007213 */ /* 0x008fe20000000000 */
[----:B0-----:R-:W-:-:S03]  /*43c0*/  IMAD.HI.U32 R12, R4, R2, RZ ;  /* 0x00000002040c7227 */ /* 0x001fc600078e00ff */
[----:B------:R-:W-:Y:S01]  /*43d0*/  ISETP.GT.U32.AND P3, PT, R5, R6, PT ;  /* 0x000000060500720c */ /* 0x000fe20003f64070 */
[----:B------:R-:W-:-:S04]  /*43e0*/  IMAD.HI.U32 R9, R4, R0, RZ ;  /* 0x0000000004097227 */ /* 0x000fc800078e00ff */
[----:B------:R-:W-:Y:S02]  /*43f0*/  IMAD.MOV R12, RZ, RZ, -R12 ;  /* 0x000000ffff0c7224 */ /* 0x000fe400078e0a0c */
[----:B------:R-:W-:Y:S02]  /*4400*/  IMAD.MOV R9, RZ, RZ, -R9 ;  /* 0x000000ffff097224 */ /* 0x000fe400078e0a09 */
[----:B------:R-:W-:Y:S02]  /*4410*/  IMAD R2, R5, R12, R2 ;  /* 0x0000000c05027224 */ /* 0x000fe400078e0202 */
[----:B------:R-:W-:Y:S02]  /*4420*/  @!P5 IMAD.IADD R7, R7, 0x1, -R5 ;  /* 0x000000010707d824 */ /* 0x000fe400078e0a05 */
[C---:B------:R-:W-:Y:S01]  /*4430*/  IMAD R0, R5.reuse, R9, R0 ;  /* 0x0000000905007224 */ /* 0x040fe200078e0200 */
[----:B------:R-:W-:Y:S01]  /*4440*/  ISETP.GT.U32.AND P5, PT, R5, R2, PT ;  /* 0x000000020500720c */ /* 0x000fe20003fa4070 */
[----:B------:R-:W-:-:S02]  /*4450*/  IMAD.MOV.U32 R12, RZ, RZ, R7 ;  /* 0x000000ffff0c7224 */ /* 0x000fc400078e0007 */
[----:B------:R-:W-:Y:S01]  /*4460*/  @!P3 IMAD.IADD R6, R6, 0x1, -R5 ;  /* 0x000000010606b824 */ /* 0x000fe200078e0a05 */
[C---:B------:R-:W-:Y:S01]  /*4470*/  ISETP.GT.U32.AND P3, PT, R5.reuse, R8, PT ;  /* 0x000000080500720c */ /* 0x040fe20003f64070 */
[----:B------:R-:W-:Y:S01]  /*4480*/  @!P6 IMAD.MOV R12, RZ, RZ, -R12 ;  /* 0x000000ffff0ce224 */ /* 0x000fe200078e0a0c */
[C---:B------:R-:W-:Y:S01]  /*4490*/  ISETP.GT.U32.AND P6, PT, R5.reuse, R0, PT ;  /* 0x000000000500720c */ /* 0x040fe20003fc4070 */
[----:B------:R-:W-:Y:S02]  /*44a0*/  @!P1 IMAD.MOV R14, RZ, RZ, -R14 ;  /* 0x000000ffff0e9224 */ /* 0x000fe400078e0a0e */
[----:B------:R-:W-:Y:S01]  /*44b0*/  @!P2 IMAD.MOV R11, RZ, RZ, -R11 ;  /* 0x000000ffff0ba224 */ /* 0x000fe200078e0a0b */
[----:B------:R-:W-:Y:S02]  /*44c0*/  ISETP.GT.U32.AND P1, PT, R5, R6, PT ;  /* 0x000000060500720c */ /* 0x000fe40003f24070 */
[----:B------:R0:W-:Y:S01]  /*44d0*/  STL [R1+0x3c], R14 ;  /* 0x00003c0e01007387 */ /* 0x0001e20000100800 */
[----:B------:R-:W-:-:S04]  /*44e0*/  @!P5 IMAD.IADD R2, R2, 0x1, -R5 ;  /* 0x000000010202d824 */ /* 0x000fc800078e0a05 */
[--C-:B------:R-:W-:Y:S01]  /*44f0*/  @!P3 IMAD.IADD R8, R8, 0x1, -R5.reuse ;  /* 0x000000010808b824 */ /* 0x100fe200078e0a05 */
[----:B------:R-:W-:Y:S01]  /*4500*/  ISETP.GE.AND P3, PT, R13, RZ, PT ;  /* 0x000000ff0d00720c */ /* 0x000fe20003f66270 */
[----:B0-----:R-:W3:Y:S01]  /*4510*/  LDL.LU R14, [R1+0x15c] ;  /* 0x00015c00010e7983 */ /* 0x001ee20000300800 */
[----:B------:R-:W-:-:S03]  /*4520*/  @!P6 IMAD.IADD R0, R0, 0x1, -R5 ;  /* 0x000000010000e824 */ /* 0x000fc600078e0a05 */
[----:B------:R-:W-:Y:S01]  /*4530*/  STL [R1+0x34], R11 ;  /* 0x0000340b01007387 */ /* 0x000fe20000100800 */
[----:B------:R-:W-:-:S03]  /*4540*/  ISETP.GT.U32.AND P6, PT, R5, R2, PT ;  /* 0x000000020500720c */ /* 0x000fc60003fc4070 */
[----:B------:R-:W-:Y:S04]  /*4550*/  STL [R1+0xf0], R12 ;  /* 0x0000f00c01007387 */ /* 0x000fe80000100800 */
[----:B------:R-:W3:Y:S01]  /*4560*/  LDL R13, [R1+0x168] ;  /* 0x00016800010d7983 */ /* 0x000ee20000100800 */
[--C-:B------:R-:W-:Y:S02]  /*4570*/  @!P1 IMAD.IADD R6, R6, 0x1, -R5.reuse ;  /* 0x0000000106069824 */ /* 0x100fe400078e0a05 */
[----:B------:R-:W-:Y:S02]  /*4580*/  @!P4 IMAD.MOV R8, RZ, RZ, -R8 ;  /* 0x000000ffff08c224 */ /* 0x000fe400078e0a08 */
[----:B------:R-:W-:Y:S01]  /*4590*/  @!P0 IMAD.MOV R6, RZ, RZ, -R6 ;  /* 0x000000ffff068224 */ /* 0x000fe200078e0a06 */
[----:B----4-:R-:W-:Y:S01]  /*45a0*/  ISETP.GE.AND P5, PT, R29, RZ, PT ;  /* 0x000000ff1d00720c */ /* 0x010fe20003fa6270 */
[----:B------:R-:W-:Y:S01]  /*45b0*/  @!P6 IMAD.IADD R2, R2, 0x1, -R5 ;  /* 0x000000010202e824 */ /* 0x000fe200078e0a05 */
[----:B------:R-:W-:Y:S01]  /*45c0*/  STL [R1+0x30], R8 ;  /* 0x0000300801007387 */ /* 0x000fe20000100800 */
[----:B------:R-:W-:-:S03]  /*45d0*/  ISETP.GE.AND P0, PT, R27, RZ, PT ;  /* 0x000000ff1b00720c */ /* 0x000fc60003f06270 */
[----:B------:R-:W-:Y:S04]  /*45e0*/  STL [R1+0x10], R6 ;  /* 0x0000100601007387 */ /* 0x000fe80000100800 */
[----:B------:R0:W-:Y:S01]  /*45f0*/  STL [R1+0x133c], R15 ;  /* 0x00133c0f01007387 */ /* 0x0001e20000100800 */
[----:B--2---:R-:W-:Y:S02]  /*4600*/  ISETP.GE.AND P2, PT, R10, RZ, PT ;  /* 0x000000ff0a00720c */ /* 0x004fe40003f46270 */
[----:B------:R-:W-:Y:S02]  /*4610*/  IABS R10, R29 ;  /* 0x0000001d000a7213 */ /* 0x000fe40000000000 */
[----:B------:R-:W-:Y:S02]  /*4620*/  IABS R29, R27 ;  /* 0x0000001b001d7213 */ /* 0x000fe40000000000 */
[----:B------:R-:W-:Y:S01]  /*4630*/  IABS R27, R15 ;  /* 0x0000000f001b7213 */ /* 0x000fe20000000000 */
[----:B0-----:R-:W-:-:S06]  /*4640*/  IMAD.MOV.U32 R15, RZ, RZ, R2 ;  /* 0x000000ffff0f7224 */ /* 0x001fcc00078e0002 */
[----:B------:R-:W-:-:S05]  /*4650*/  @!P2 IMAD.MOV R15, RZ, RZ, -R15 ;  /* 0x000000ffff0fa224 */ /* 0x000fca00078e0a0f */
[----:B------:R0:W-:Y:S04]  /*4660*/  STL [R1+0xc], R15 ;  /* 0x00000c0f01007387 */ /* 0x0001e80000100800 */
[----:B0-----:R-:W2:Y:S01]  /*4670*/  LDL.LU R15, [R1+0x133c] ;  /* 0x00133c00010f7983 */ /* 0x001ea20000300800 */
[----:B------:R-:W-:-:S05]  /*4680*/  IABS R9, R28 ;  /* 0x0000001c00097213 */ /* 0x000fca0000000000 */
[----:B------:R-:W-:Y:S02]  /*4690*/  IMAD.MOV.U32 R7, RZ, RZ, R9 ;  /* 0x000000ffff077224 */ /* 0x000fe400078e0009 */
[----:B------:R-:W-:Y:S01]  /*46a0*/  IMAD.MOV.U32 R9, RZ, RZ, R10 ;  /* 0x000000ffff097224 */ /* 0x000fe200078e000a */
[----:B------:R-:W-:Y:S01]  /*46b0*/  ISETP.GT.U32.AND P4, PT, R5, R0, PT ;  /* 0x000000000500720c */ /* 0x000fe20003f84070 */
[----:B------:R-:W-:-:S04]  /*46c0*/  IMAD.HI.U32 R11, R4, R7, RZ ;  /* 0x00000007040b7227 */ /* 0x000fc800078e00ff */
[----:B------:R-:W-:-:S04]  /*46d0*/  IMAD.HI.U32 R10, R4, R9, RZ ;  /* 0x00000009040a7227 */ /* 0x000fc800078e00ff */
[----:B------:R-:W-:Y:S02]  /*46e0*/  IMAD.MOV R11, RZ, RZ, -R11 ;  /* 0x000000ffff0b7224 */ /* 0x000fe400078e0a0b */
[----:B------:R-:W-:Y:S02]  /*46f0*/  IMAD.MOV R10, RZ, RZ, -R10 ;  /* 0x000000ffff0a7224 */ /* 0x000fe400078e0a0a */
[C---:B------:R-:W-:Y:S02]  /*4700*/  IMAD R7, R5.reuse, R11, R7 ;  /* 0x0000000b05077224 */ /* 0x040fe400078e0207 */
[C---:B------:R-:W-:Y:S01]  /*4710*/  IMAD R6, R5.reuse, R10, R9 ;  /* 0x0000000a05067224 */ /* 0x040fe200078e0209 */
[----:B------:R-:W-:Y:S01]  /*4720*/  ISETP.GE.AND P1, PT, R28, RZ, PT ;  /* 0x000000ff1c00720c */ /* 0x000fe20003f26270 */
[----:B------:R-:W-:Y:S01]  /*4730*/  @!P4 IMAD.IADD R0, R0, 0x1, -R5 ;  /* 0x000000010000c824 */ /* 0x000fe200078e0a05 */
[----:B------:R-:W-:Y:S02]  /*4740*/  ISETP.GT.U32.AND P6, PT, R5, R7, PT ;  /* 0x000000070500720c */ /* 0x000fe40003fc4070 */
[----:B---3--:R-:W-:-:S02]  /*4750*/  IABS R28, R14 ;  /* 0x0000000e001c7213 */ /* 0x008fc40000000000 */
[----:B------:R-:W-:Y:S02]  /*4760*/  IABS R9, R3 ;  /* 0x0000000300097213 */ /* 0x000fe40000000000 */
[----:B------:R-:W-:Y:S02]  /*4770*/  ISETP.GT.U32.AND P4, PT, R5, R6, PT ;  /* 0x000000060500720c */ /* 0x000fe40003f84070 */
[----:B------:R-:W-:Y:S01]  /*4780*/  IABS R8, R13 ;  /* 0x0000000d00087213 */ /* 0x000fe20000000000 */
[----:B------:R-:W-:-:S04]  /*4790*/  IMAD.HI.U32 R13, R4, R28, RZ ;  /* 0x0000001c040d7227 */ /* 0x000fc800078e00ff */
[----:B------:R-:W-:-:S04]  /*47a0*/  IMAD.HI.U32 R11, R4, R9, RZ ;  /* 0x00000009040b7227 */ /* 0x000fc800078e00ff */
[----:B------:R-:W-:Y:S02]  /*47b0*/  @!P3 IMAD.MOV R0, RZ, RZ, -R0 ;  /* 0x000000ffff00b224 */ /* 0x000fe400078e0a00 */
[----:B------:R-:W-:Y:S02]  /*47c0*/  IMAD.MOV R2, RZ, RZ, -R13 ;  /* 0x000000ffff027224 */ /* 0x000fe400078e0a0d */
[----:B------:R-:W-:Y:S01]  /*47d0*/  IMAD.MOV R11, RZ, RZ, -R11 ;  /* 0x000000ffff0b7224 */ /* 0x000fe200078e0a0b */
[----:B------:R-:W-:Y:S01]  /*47e0*/  STL [R1+0x8], R0 ;  /* 0x0000080001007387 */ /* 0x000fe20000100800 */
[--C-:B------:R-:W-:Y:S01]  /*47f0*/  @!P6 IMAD.IADD R7, R7, 0x1, -R5.reuse ;  /* 0x000000010707e824 */ /* 0x100fe200078e0a05 */
[----:B------:R-:W-:Y:S01]  /*4800*/  ISETP.GE.AND P3, PT, R14, RZ, PT ;  /* 0x000000ff0e00720c */ /* 0x000fe20003f66270 */
[----:B------:R-:W-:Y:S01]  /*4810*/  IMAD R28, R5, R2, R28 ;  /* 0x00000002051c7224 */ /* 0x000fe200078e021c */
[----:B------:R-:W3:Y:S01]  /*4820*/  LDL.LU R13, [R1+0x170] ;  /* 0x00017000010d7983 */ /* 0x000ee20000300800 */
[----:B------:R-:W-:-:S02]  /*4830*/  @!P4 IMAD.IADD R6, R6, 0x1, -R5 ;  /* 0x000000010606c824 */ /* 0x000fc400078e0a05 */
[C---:B------:R-:W-:Y:S01]  /*4840*/  IMAD R2, R5.reuse, R11, R9 ;  /* 0x0000000b05027224 */ /* 0x040fe200078e0209 */
[----:B------:R-:W4:Y:S01]  /*4850*/  LDL.LU R14, [R1+0x174] ;  /* 0x00017400010e7983 */ /* 0x000f220000300800 */
[----:B------:R-:W-:-:S03]  /*4860*/  ISETP.GT.U32.AND P2, PT, R5, R7, PT ;  /* 0x000000070500720c */ /* 0x000fc60003f44070 */
[----:B------:R-:W3:Y:S01]  /*4870*/  LDL.LU R11, [R1+0x16c] ;  /* 0x00016c00010b7983 */ /* 0x000ee20000300800 */
[----:B------:R-:W-:Y:S01]  /*4880*/  ISETP.GT.U32.AND P4, PT, R5, R6, PT ;  /* 0x000000060500720c */ /* 0x000fe20003f84070 */
[----:B------:R-:W-:-:S04]  /*4890*/  IMAD.HI.U32 R12, R4, R27, RZ ;  /* 0x0000001b040c7227 */ /* 0x000fc800078e00ff */
[----:B------:R-:W-:-:S04]  /*48a0*/  IMAD.MOV R12, RZ, RZ, -R12 ;  /* 0x000000ffff0c7224 */ /* 0x000fc800078e0a0c */
[----:B------:R-:W-:Y:S02]  /*48b0*/  @!P2 IMAD.IADD R7, R7, 0x1, -R5 ;  /* 0x000000010707a824 */ /* 0x000fe400078e0a05 */
[----:B------:R-:W-:Y:S02]  /*48c0*/  IMAD R27, R5, R12, R27 ;  /* 0x0000000c051b7224 */ /* 0x000fe400078e021b */
[----:B------:R-:W-:Y:S02]  /*48d0*/  @!P4 IMAD.IADD R6, R6, 0x1, -R5 ;  /* 0x000000010606c824 */ /* 0x000fe400078e0a05 */
[----:B------:R-:W-:Y:S02]  /*48e0*/  IMAD.MOV.U32 R9, RZ, RZ, R3 ;  /* 0x000000ffff097224 */ /* 0x000fe400078e0003 */
[----:B------:R-:W-:-:S04]  /*48f0*/  IMAD.MOV.U32 R3, RZ, RZ, R6 ;  /* 0x000000ffff037224 */ /* 0x000fc800078e0006 */
[----:B------:R-:W-:Y:S02]  /*4900*/  @!P5 IMAD.MOV R3, RZ, RZ, -R3 ;  /* 0x000000ffff03d224 */ /* 0x000fe400078e0a03 */
[----:B--2---:R-:W-:Y:S02]  /*4910*/  IMAD.MOV.U32 R12, RZ, RZ, R15 ;  /* 0x000000ffff0c7224 */ /* 0x004fe400078e000f */
[----:B------:R-:W-:-:S04]  /*4920*/  IMAD.MOV.U32 R15, RZ, RZ, R7 ;  /* 0x000000ffff0f7224 */ /* 0x000fc800078e0007 */
[----:B------:R-:W-:Y:S01]  /*4930*/  @!P1 IMAD.MOV R15, RZ, RZ, -R15 ;  /* 0x000000ffff0f9224 */ /* 0x000fe200078e0a0f */
[----:B------:R-:W-:-:S04]  /*4940*/  ISETP.GE.AND P5, PT, R12, RZ, PT ;  /* 0x000000ff0c00720c */ /* 0x000fc80003fa6270 */
[----:B------:R0:W-:Y:S04]  /*4950*/  STL [R1+0x4], R15 ;  /* 0x0000040f01007387 */ /* 0x0001e80000100800 */
[----:B0-----:R-:W2:Y:S04]  /*4960*/  LDL.LU R15, [R1+0x178] ;  /* 0x00017800010f7983 */ /* 0x001ea80000300800 */
[----:B------:R0:W-:Y:S04]  /*4970*/  STL [R1], R3 ;  /* 0x0000000301007387 */ /* 0x0001e80000100800 */
[----:B0-----:R-:W2:Y:S04]  /*4980*/  LDL.LU R3, [R1+0x17c] ;  /* 0x00017c0001037983 */ /* 0x001ea80000300800 */
[----:B------:R-:W2:Y:S01]  /*4990*/  LDL.LU R12, [R1+0x168] ;  /* 0x00016800010c7983 */ /* 0x000ea20000300800 */
[----:B------:R-:W-:-:S04]  /*49a0*/  IMAD.HI.U32 R10, R4, R29, RZ ;  /* 0x0000001d040a7227 */ /* 0x000fc800078e00ff */
[----:B------:R-:W-:-:S04]  /*49b0*/  IMAD.MOV R10, RZ, RZ, -R10 ;  /* 0x000000ffff0a7224 */ /* 0x000fc800078e0a0a */
[----:B------:R-:W-:-:S05]  /*49c0*/  IMAD R29, R5, R10, R29 ;  /* 0x0000000a051d7224 */ /* 0x000fca00078e021d */
[C---:B------:R-:W-:Y:S02]  /*49d0*/  ISETP.GT.U32.AND P6, PT, R5.reuse, R29, PT ;  /* 0x0000001d0500720c */ /* 0x040fe40003fc4070 */
[C---:B------:R-:W-:Y:S01]  /*49e0*/  ISETP.GT.U32.AND P4, PT, R5.reuse, R27, PT ;  /* 0x0000001b0500720c */ /* 0x040fe20003f84070 */
[----:B------:R-:W-:Y:S01]  /*49f0*/  IMAD.HI.U32 R10, R4, R8, RZ ;  /* 0x00000008040a7227 */ /* 0x000fe200078e00ff */
[----:B------:R-:W-:-:S03]  /*4a00*/  ISETP.GT.U32.AND P1, PT, R5, R2, PT ;  /* 0x000000020500720c */ /* 0x000fc60003f24070 */
[----:B------:R-:W-:-:S06]  /*4a10*/  IMAD.MOV R10, RZ, RZ, -R10 ;  /* 0x000000ffff0a7224 */ /* 0x000fcc00078e0a0a */
[----:B------:R-:W-:Y:S01]  /*4a20*/  @!P6 IMAD.IADD R29, R29, 0x1, -R5 ;  /* 0x000000011d1de824 */ /* 0x000fe200078e0a05 */
[C---:B------:R-:W-:Y:S01]  /*4a30*/  ISETP.GT.U32.AND P2, PT, R5.reuse, R28, PT ;  /* 0x0000001c0500720c */ /* 0x040fe20003f44070 */
[----:B------:R-:W-:-:S03]  /*4a40*/  IMAD R0, R5, R10, R8 ;  /* 0x0000000a05007224 */ /* 0x000fc600078e0208 */
[----:B------:R-:W-:Y:S01]  /*4a50*/  ISETP.GT.U32.AND P6, PT, R5, R29, PT ;  /* 0x0000001d0500720c */ /* 0x000fe20003fc4070 */
[--C-:B------:R-:W-:Y:S01]  /*4a60*/  @!P4 IMAD.IADD R27, R27, 0x1, -R5.reuse ;  /* 0x000000011b1bc824 */ /* 0x100fe200078e0a05 */
[----:B---3--:R-:W-:Y:S01]  /*4a70*/  IABS R8, R11 ;  /* 0x0000000b00087213 */ /* 0x008fe20000000000 */
[----:B------:R-:W-:-:S03]  /*4a80*/  @!P1 IMAD.IADD R2, R2, 0x1, -R5 ;  /* 0x0000000102029824 */ /* 0x000fc600078e0a05 */
[----:B------:R-:W-:Y:S01]  /*4a90*/  ISETP.GT.U32.AND P1, PT, R5, R27, PT ;  /* 0x0000001b0500720c */ /* 0x000fe20003f24070 */
[----:B------:R-:W-:-:S04]  /*4aa0*/  IMAD.HI.U32 R7, R4, R8, RZ ;  /* 0x0000000804077227 */ /* 0x000fc800078e00ff */
[----:B------:R-:W-:Y:S02]  /*4ab0*/  IMAD.MOV R7, RZ, RZ, -R7 ;  /* 0x000000ffff077224 */ /* 0x000fe400078e0a07 */
[--C-:B------:R-:W-:Y:S01]  /*4ac0*/  @!P6 IMAD.IADD R29, R29, 0x1, -R5.reuse ;  /* 0x000000011d1de824 */ /* 0x100fe200078e0a05 */
[C---:B------:R-:W-:Y:S01]  /*4ad0*/  ISETP.GT.U32.AND P6, PT, R5.reuse, R0, PT ;  /* 0x000000000500720c */ /* 0x040fe20003fc4070 */
[--C-:B------:R-:W-:Y:S02]  /*4ae0*/  @!P2 IMAD.IADD R28, R28, 0x1, -R5.reuse ;  /* 0x000000011c1ca824 */ /* 0x100fe400078e0a05 */
[----:B------:R-:W-:Y:S02]  /*4af0*/  IMAD R8, R5, R7, R8 ;  /* 0x0000000705087224 */ /* 0x000fe400078e0208 */
[----:B------:R-:W-:Y:S01]  /*4b00*/  @!P1 IMAD.IADD R27, R27, 0x1, -R5 ;  /* 0x000000011b1b9824 */ /* 0x000fe200078e0a05 */
[C---:B------:R-:W-:Y:S02]  /*4b10*/  ISETP.GT.U32.AND P4, PT, R5.reuse, R28, PT ;  /* 0x0000001c0500720c */ /* 0x040fe40003f84070 */
[----:B------:R-:W-:Y:S01]  /*4b20*/  ISETP.GT.U32.AND P1, PT, R5, R8, PT ;  /* 0x000000080500720c */ /* 0x000fe20003f24070 */
[----:B------:R-:W-:-:S04]  /*4b30*/  @!P0 IMAD.MOV R29, RZ, RZ, -R29 ;  /* 0x000000ffff1d8224 */ /* 0x000fc800078e0a1d */
[--C-:B------:R-:W-:Y:S01]  /*4b40*/  @!P6 IMAD.IADD R0, R0, 0x1, -R5.reuse ;  /* 0x000000010000e824 */ /* 0x100fe200078e0a05 */
[----:B------:R-:W-:Y:S02]  /*4b50*/  ISETP.GT.U32.AND P6, PT, R5, R2, PT ;  /* 0x000000020500720c */ /* 0x000fe40003fc4070 */
[----:B------:R-:W-:Y:S02]  /*4b60*/  ISETP.GE.AND P2, PT, R9, RZ, PT ;  /* 0x000000ff0900720c */ /* 0x000fe40003f46270 */
[----:B------:R-:W-:Y:S01]  /*4b70*/  ISETP.GT.U32.AND P0, PT, R5, R0, PT ;  /* 0x000000000500720c */ /* 0x000fe20003f04070 */
[--C-:B------:R-:W-:Y:S02]  /*4b80*/  @!P4 IMAD.IADD R28, R28, 0x1, -R5.reuse ;  /* 0x000000011c1cc824 */ /* 0x100fe400078e0a05 */
[----:B------:R-:W-:Y:S01]  /*4b90*/  @!P1 IMAD.IADD R8, R8, 0x1, -R5 ;  /* 0x0000000108089824 */ /* 0x000fe200078e0a05 */
[----:B------:R-:W-:Y:S01]  /*4ba0*/  IABS R6, R13 ;  /* 0x0000000d00067213 */ /* 0x000fe20000000000 */
[----:B------:R-:W-:-:S03]  /*4bb0*/  @!P3 IMAD.MOV R28, RZ, RZ, -R28 ;  /* 0x000000ffff1cb224 */ /* 0x000fc600078e0a1c */
[----:B------:R-:W-:Y:S01]  /*4bc0*/  ISETP.GT.U32.AND P3, PT, R5, R8, PT ;  /* 0x000000080500720c */ /* 0x000fe20003f64070 */
[----:B------:R-:W-:Y:S01]  /*4bd0*/  IMAD.HI.U32 R9, R4, R6, RZ ;  /* 0x0000000604097227 */ /* 0x000fe200078e00ff */
[----:B------:R-:W-:Y:S03]  /*4be0*/  STL [R1+0x1328], R29 ;  /* 0x0013281d01007387 */ /* 0x000fe60000100800 */
[----:B------:R-:W-:Y:S02]  /*4bf0*/  @!P6 IMAD.IADD R2, R2, 0x1, -R5 ;  /* 0x000000010202e824 */ /* 0x000fe400078e0a05 */
[----:B------:R-:W-:Y:S01]  /*4c00*/  @!P5 IMAD.MOV R27, RZ, RZ, -R27 ;  /* 0x000000ffff1bd224 */ /* 0x000fe200078e0a1b */
[----:B------:R-:W-:Y:S01]  /*4c10*/  ISETP.GE.AND P1, PT, R13, RZ, PT ;  /* 0x000000ff0d00720c */ /* 0x000fe20003f26270 */
[----:B------:R-:W-:Y:S01]  /*4c20*/  @!P0 IMAD.IADD R0, R0, 0x1, -R5 ;  /* 0x0000000100008824 */ /* 0x000fe200078e0a05 */
[----:B------:R-:W3:Y:S01]  /*4c30*/  LDL.LU R13, [R1+0x180] ;  /* 0x00018000010d7983 */ /* 0x000ee20000300800 */
[----:B------:R-:W-:-:S02]  /*4c40*/  IMAD.MOV R9, RZ, RZ, -R9 ;  /* 0x000000ffff097224 */ /* 0x000fc400078e0a09 */
[----:B------:R-:W-:Y:S01]  /*4c50*/  @!P2 IMAD.MOV R2, RZ, RZ, -R2 ;  /* 0x000000ffff02a224 */ /* 0x000fe200078e0a02 */
[----:B------:R-:W-:Y:S01]  /*4c60*/  STL [R1+0x132c], R28 ;  /* 0x00132c1c01007387 */ /* 0x000fe20000100800 */
[----:B----4-:R-:W-:Y:S01]  /*4c70*/  IABS R7, R14 ;  /* 0x0000000e00077213 */ /* 0x010fe20000000000 */
[----:B------:R-:W-:Y:S01]  /*4c80*/  IMAD R6, R5, R9, R6 ;  /* 0x0000000905067224 */ /* 0x000fe200078e0206 */
[----:B------:R-:W-:Y:S01]  /*4c90*/  ISETP.GE.AND P2, PT, R14, RZ, PT ;  /* 0x000000ff0e00720c */ /* 0x000fe20003f46270 */
[----:B------:R0:W-:Y:S01]  /*4ca0*/  STL [R1+0x1330], R27 ;  /* 0x0013301b01007387 */ /* 0x0001e20000100800 */
[----:B------:R-:W-:-:S03]  /*4cb0*/  @!P3 IMAD.IADD R8, R8, 0x1, -R5 ;  /* 0x000000010808b824 */ /* 0x000fc600078e0a05 */
[----:B0-----:R-:W4:Y:S04]  /*4cc0*/  LDL.LU R27, [R1+0x188] ;  /* 0x00018800011b7983 */ /* 0x001f280000300800 */
[----:B------:R-:W3:Y:S04]  /*4cd0*/  LDL.LU R14, [R1+0x184] ;  /* 0x00018400010e7983 */ /* 0x000ee80000300800 */
[----:B------:R-:W-:Y:S01]  /*4ce0*/  STL [R1+0xd0], R2 ;  /* 0x0000d00201007387 */ /* 0x000fe20000100800 */
[----:B--2---:R-:W-:Y:S02]  /*4cf0*/  IABS R9, R15 ;  /* 0x0000000f00097213 */ /* 0x004fe40000000000 */
[----:B------:R-:W-:-:S02]  /*4d00*/  ISETP.GE.AND P4, PT, R12, RZ, PT ;  /* 0x000000ff0c00720c */ /* 0x000fc40003f86270 */
[----:B------:R-:W-:Y:S02]  /*4d10*/  IABS R12, R3 ;  /* 0x00000003000c7213 */ /* 0x000fe40000000000 */
[----:B------:R-:W-:-:S09]  /*4d20*/  ISETP.GE.AND P3, PT, R3, RZ, PT ;  /* 0x000000ff0300720c */ /* 0x000fd20003f66270 */
[----:B------:R-:W-:Y:S01]  /*4d30*/  @!P4 IMAD.MOV R0, RZ, RZ, -R0 ;  /* 0x000000ffff00c224 */ /* 0x000fe200078e0a00 */
[----:B------:R-:W-:Y:S02]  /*4d40*/  ISETP.GE.AND P4, PT, R15, RZ, PT ;  /* 0x000000ff0f00720c */ /* 0x000fe40003f86270 */
[----:B------:R-:W2:Y:S04]  /*4d50*/  LDL R15, [R1+0x1a4] ;  /* 0x0001a400010f7983 */ /* 0x000ea80000100800 */
[----:B------:R0:W-:Y:S04]  /*4d60*/  STL [R1+0xdc], R0 ;  /* 0x0000dc0001007387 */ /* 0x0001e80000100800 */
[----:B------:R-:W2:Y:S01]  /*4d70*/  LDL R3, [R1+0x1b0] ;  /* 0x0001b00001037983 */ /* 0x000ea20000100800 */
[----:B------:R-:W-:-:S13]  /*4d80*/  ISETP.GT.U32.AND P6, PT, R5, R6, PT ;  /* 0x000000060500720c */ /* 0x000fda0003fc4070 */
[----:B------:R-:W-:-:S05]  /*4d90*/  @!P6 IMAD.IADD R6, R6, 0x1, -R5 ;  /* 0x000000010606e824 */ /* 0x000fca00078e0a05 */
[----:B------:R-:W-:Y:S02]  /*4da0*/  ISETP.GT.U32.AND P6, PT, R5, R6, PT ;  /* 0x000000060500720c */ /* 0x000fe40003fc4070 */
[----:B------:R-:W-:Y:S01]  /*4db0*/  ISETP.GE.AND P0, PT, R11, RZ, PT ;  /* 0x000000ff0b00720c */ /* 0x000fe20003f06270 */
[----:B------:R-:W-:-:S04]  /*4dc0*/  IMAD.HI.U32 R11, R4, R9, RZ ;  /* 0x00000009040b7227 */ /* 0x000fc800078e00ff */
[----:B------:R-:W-:-:S04]  /*4dd0*/  IMAD.HI.U32 R10, R4, R7, RZ ;  /* 0x00000007040a7227 */ /* 0x000fc800078e00ff */
[----:B------:R-:W-:Y:S02]  /*4de0*/  IMAD.MOV R11, RZ, RZ, -R11 ;  /* 0x000000ffff0b7224 */ /* 0x000fe400078e0a0b */
[----:B------:R-:W-:Y:S02]  /*4df0*/  IMAD.MOV R10, RZ, RZ, -R10 ;  /* 0x000000ffff0a7224 */ /* 0x000fe400078e0a0a */
[----:B------:R-:W-:Y:S02]  /*4e00*/  @!P6 IMAD.IADD R6, R6, 0x1, -R5 ;  /* 0x000000010606e824 */ /* 0x000fe400078e0a05 */
[C---:B0-----:R-:W-:Y:S02]  /*4e10*/  IMAD R0, R5.reuse, R11, R9 ;  /* 0x0000000b05007224 */ /* 0x041fe400078e0209 */
[----:B------:R-:W-:Y:S02]  /*4e20*/  IMAD.MOV.U32 R2, RZ, RZ, R8 ;  /* 0x000000ffff027224 */ /* 0x000fe400078e0008 */
[----:B------:R-:W-:-:S02]  /*4e30*/  IMAD R7, R5, R10, R7 ;  /* 0x0000000a05077224 */ /* 0x000fc400078e0207 */
[----:B------:R-:W-:Y:S02]  /*4e40*/  IMAD.MOV.U32 R9, RZ, RZ, R6 ;  /* 0x000000ffff097224 */ /* 0x000fe400078e0006 */
[----:B------:R-:W-:-:S04]  /*4e50*/  IMAD.HI.U32 R10, R4, R12, RZ ;  /* 0x0000000c040a7227 */ /* 0x000fc800078e00ff */
[----:B------:R-:W-:Y:S02]  /*4e60*/  @!P0 IMAD.MOV R2, RZ, RZ, -R2 ;  /* 0x000000ffff028224 */ /* 0x000fe400078e0a02 */
[----:B------:R-:W-:Y:S02]  /*4e70*/  @!P1 IMAD.MOV R9, RZ, RZ, -R9 ;  /* 0x000000ffff099224 */ /* 0x000fe400078e0a09 */
[----:B------:R-:W-:Y:S01]  /*4e80*/  IMAD.MOV R10, RZ, RZ, -R10 ;  /* 0x000000ffff0a7224 */ /* 0x000fe200078e0a0a */
[----:B------:R3:W-:Y:S03]  /*4e90*/  STL [R1+0xe4], R2 ;  /* 0x0000e40201007387 */ /* 0x0007e60000100800 */
[----:B------:R-:W-:Y:S01]  /*4ea0*/  IMAD R12, R5, R10, R12 ;  /* 0x0000000a050c7224 */ /* 0x000fe200078e020c */
[----:B------:R0:W-:Y:S04]  /*4eb0*/  STL [R1+0xec], R9 ;  /* 0x0000ec0901007387 */ /* 0x0001e80000100800 */
[----:B------:R-:W4:Y:S04]  /*4ec0*/  LDL.LU R28, [R1+0x1b8] ;  /* 0x0001b800011c7983 */ /* 0x000f280000300800 */
[----:B------:R-:W4:Y:S01]  /*4ed0*/  LDL R29, [R1+0x1b4] ;  /* 0x0001b400011d7983 */ /* 0x000f220000100800 */
[----:B--2---:R-:W-:-:S03]  /*4ee0*/  IABS R10, R3 ;  /* 0x00000003000a7213 */ /* 0x004fc60000000000 */
[----:B------:R-:W2:Y:S01]  /*4ef0*/  LDL R3, [R1+0x1c4] ;  /* 0x0001c40001037983 */ /* 0x000ea20000100800 */
[C---:B------:R-:W-:Y:S02]  /*4f00*/  ISETP.GT.U32.AND P5, PT, R5.reuse, R7, PT ;  /* 0x000000070500720c */ /* 0x040fe40003fa4070 */
[----:B------:R-:W-:Y:S02]  /*4f10*/  ISETP.GT.U32.AND P6, PT, R5, R0, PT ;  /* 0x000000000500720c */ /* 0x000fe40003fc4070 */
[----:B---3--:R-:W-:-:S09]  /*4f20*/  IABS R2, R13 ;  /* 0x0000000d00027213 */ /* 0x008fd20000000000 */
[--C-:B------:R-:W-:Y:S02]  /*4f30*/  @!P5 IMAD.IADD R7, R7, 0x1, -R5.reuse ;  /* 0x000000010707d824 */ /* 0x100fe400078e0a05 */
[----:B------:R-:W-:-:S03]  /*4f40*/  @!P6 IMAD.IADD R0, R0, 0x1, -R5 ;  /* 0x000000010000e824 */ /* 0x000fc600078e0a05 */
[C---:B------:R-:W-:Y:S01]  /*4f50*/  ISETP.GT.U32.AND P0, PT, R5.reuse, R7, PT ;  /* 0x000000070500720c */ /* 0x040fe20003f04070 */
[----:B------:R-:W-:Y:S01]  /*4f60*/  IMAD.HI.U32 R6, R4, R2, RZ ;  /* 0x0000000204067227 */ /* 0x000fe200078e00ff */
[----:B------:R-:W-:-:S03]  /*4f70*/  ISETP.GT.U32.AND P6, PT, R5, R0, PT ;  /* 0x000000000500720c */ /* 0x000fc60003fc4070 */
[----:B------:R-:W-:-:S04]  /*4f80*/  IMAD.MOV R6, RZ, RZ, -R6 ;  /* 0x000000ffff067224 */ /* 0x000fc800078e0a06 */
[----:B------:R-:W-:-:S04]  /*4f90*/  IMAD R2, R5, R6, R2 ;  /* 0x0000000605027224 */ /* 0x000fc800078e0202 */
[--C-:B------:R-:W-:Y:S01]  /*4fa0*/  @!P0 IMAD.IADD R7, R7, 0x1, -R5.reuse ;  /* 0x0000000107078824 */ /* 0x100fe200078e0a05 */
[C---:B------:R-:W-:Y:S01]  /*4fb0*/  ISETP.GT.U32.AND P0, PT, R5.reuse, R12, PT ;  /* 0x0000000c0500720c */ /* 0x040fe20003f04070 */
[----:B------:R-:W-:Y:S01]  /*4fc0*/  @!P6 IMAD.IADD R0, R0, 0x1, -R5 ;  /* 0x000000010000e824 */ /* 0x000fe200078e0a05 */
[----:B------:R-:W-:Y:S01]  /*4fd0*/  ISETP.GT.U32.AND P6, PT, R5, R2, PT ;  /* 0x000000020500720c */ /* 0x000fe20003fc4070 */
[----:B------:R-:W-:Y:S01]  /*4fe0*/  IMAD.HI.U32 R6, R4, R10, RZ ;  /* 0x0000000a04067227 */ /* 0x000fe200078e00ff */
[----:B------:R-:W-:-:S03]  /*4ff0*/  IABS R11, R15 ;  /* 0x0000000f000b7213 */ /* 0x000fc60000000000 */
[----:B------:R-:W-:-:S06]  /*5000*/  IMAD.MOV R6, RZ, RZ, -R6 ;  /* 0x000000ffff067224 */ /* 0x000fcc00078e0a06 */
[--C-:B------:R-:W-:Y:S02]  /*5010*/  @!P0 IMAD.IADD R12, R12, 0x1, -R5.reuse ;  /* 0x000000010c0c8824 */ /* 0x100fe400078e0a05 */
[----:B------:R-:W-:Y:S02]  /*5020*/  @!P6 IMAD.IADD R2, R2, 0x1, -R5 ;  /* 0x000000010202e824 */ /* 0x000fe400078e0a05 */
[----:B------:R-:W-:Y:S01]  /*5030*/  IMAD.HI.U32 R8, R4, R11, RZ ;  /* 0x0000000b04087227 */ /* 0x000fe200078e00ff */
[----:B------:R-:W-:-:S03]  /*5040*/  ISETP.GT.U32.AND P6, PT, R5, R12, PT ;  /* 0x0000000c0500720c */ /* 0x000fc60003fc4070 */
[----:B------:R-:W-:Y:S02]  /*5050*/  IMAD R10, R5, R6, R10 ;  /* 0x00000006050a7224 */ /* 0x000fe400078e020a */
[----:B------:R-:W-:Y:S01]  /*5060*/  IMAD.MOV R8, RZ, RZ, -R8 ;  /* 0x000000ffff087224 */ /* 0x000fe200078e0a08 */
[----:B------:R-:W-:Y:S01]  /*5070*/  ISETP.GE.AND P5, PT, R13, RZ, PT ;  /* 0x000000ff0d00720c */ /* 0x000fe20003fa6270 */
[----:B------:R-:W-:Y:S01]  /*5080*/  @!P2 IMAD.MOV R7, RZ, RZ, -R7 ;  /* 0x000000ffff07a224 */ /* 0x000fe200078e0a07 */
[----:B----4-:R-:W-:Y:S01]  /*5090*/  IABS R13, R27 ;  /* 0x0000001b000d7213 */ /* 0x010fe20000000000 */
[----:B------:R-:W-:Y:S01]  /*50a0*/  IMAD R11, R5, R8, R11 ;  /* 0x00000008050b7224 */ /* 0x000fe200078e020b */
[----:B------:R-:W-:Y:S01]  /*50b0*/  IABS R8, R28 ;  /* 0x0000001c00087213 */ /* 0x000fe20000000000 */
[----:B------:R1:W-:Y:S02]  /*50c0*/  STL [R1+0x1338], R28 ;  /* 0x0013381c01007387 */ /* 0x0003e40000100800 */
[----:B0-----:R-:W-:-:S02]  /*50d0*/  IMAD.HI.U32 R9, R4, R13, RZ ;  /* 0x0000000d04097227 */ /* 0x001fc400078e00ff */
[----:B------:R-:W-:Y:S02]  /*50e0*/  STL [R1+0xd4], R7 ;  /* 0x0000d40701007387 */ /* 0x000fe40000100800 */
[----:B------:R-:W-:Y:S02]  /*50f0*/  @!P6 IMAD.IADD R12, R12, 0x1, -R5 ;  /* 0x000000010c0ce824 */ /* 0x000fe400078e0a05 */
[----:B------:R-:W-:Y:S02]  /*5100*/  IMAD.MOV R9, RZ, RZ, -R9 ;  /* 0x000000ffff097224 */ /* 0x000fe400078e0a09 */
[----:B-1----:R-:W-:Y:S02]  /*5110*/  IMAD.MOV.U32 R28, RZ, RZ, R12 ;  /* 0x000000ffff1c7224 */ /* 0x002fe400078e000c */
[----:B------:R-:W-:Y:S01]  /*5120*/  IMAD R13, R5, R9, R13 ;  /* 0x00000009050d7224 */ /* 0x000fe200078e020d */
[----:B------:R-:W-:Y:S01]  /*5130*/  IABS R9, R29 ;  /* 0x0000001d00097213 */ /* 0x000fe20000000000 */
[----:B------:R-:W-:Y:S01]  /*5140*/  @!P3 IMAD.MOV R28, RZ, RZ, -R28 ;  /* 0x000000ffff1cb224 */ /* 0x000fe200078e0a1c */
[----:B------:R-:W-:-:S02]  /*5150*/  ISETP.GE.AND P0, PT, R27, RZ, PT ;  /* 0x000000ff1b00720c */ /* 0x000fc40003f06270 */
[----:B--2---:R-:W-:Y:S01]  /*5160*/  IABS R6, R3 ;  /* 0x0000000300067213 */ /* 0x004fe20000000000 */
[----:B------:R-:W-:-:S04]  /*5170*/  IMAD.MOV.U32 R3, RZ, RZ, R0 ;  /* 0x000000ffff037224 */ /* 0x000fc800078e0000 */
[----:B------:R-:W-:-:S05]  /*5180*/  @!P4 IMAD.MOV R3, RZ, RZ, -R3 ;  /* 0x000000ffff03c224 */ /* 0x000fca00078e0a03 */
[----:B------:R0:W-:Y:S04]  /*5190*/  STL [R1+0xd8], R3 ;  /* 0x0000d80301007387 */ /* 0x0001e80000100800 */
[----:B------:R-:W2:Y:S04]  /*51a0*/  LDL.LU R29, [R1+0x1d0] ;  /* 0x0001d000011d7983 */ /* 0x000ea80000300800 */
[----:B------:R-:W3:Y:S01]  /*51b0*/  LDL.LU R27, [R1+0x1d4] ;  /* 0x0001d400011b7983 */ /* 0x000ee20000300800 */
[----:B0-----:R-:W-:Y:S02]  /*51c0*/  IMAD.MOV.U32 R3, RZ, RZ, R16 ;  /* 0x000000ffff037224 */ /* 0x001fe400078e0010 */
[----:B------:R-:W-:-:S04]  /*51d0*/  IMAD.HI.U32 R16, R4, R8, RZ ;  /* 0x0000000804107227 */ /* 0x000fc800078e00ff */
[----:B------:R-:W-:-:S04]  /*51e0*/  IMAD.MOV R16, RZ, RZ, -R16 ;  /* 0x000000ffff107224 */ /* 0x000fc800078e0a10 */
[C---:B------:R-:W-:Y:S02]  /*51f0*/  IMAD R8, R5.reuse, R16, R8 ;  /* 0x0000001005087224 */ /* 0x040fe400078e0208 */
[----:B------:R-:W4:Y:S04]  /*5200*/  LDL.LU R16, [R1+0x1a4] ;  /* 0x0001a40001107983 */ /* 0x000f280000300800 */
[----:B------:R0:W-:Y:S04]  /*5210*/  STL [R1+0xc8], R28 ;  /* 0x0000c81c01007387 */ /* 0x0001e80000100800 */
[----:B0-----:R-:W2:Y:S01]  /*5220*/  LDL.LU R28, [R1+0x1b0] ;  /* 0x0001b000011c7983 */ /* 0x001ea20000300800 */
[C---:B------:R-:W-:Y:S01]  /*5230*/  ISETP.GT.U32.AND P6, PT, R5.reuse, R13, PT ;  /* 0x0000000d0500720c */ /* 0x040fe20003fc4070 */
[----:B------:R-:W-:Y:S01]  /*5240*/  IMAD.HI.U32 R7, R4, R9, RZ ;  /* 0x0000000904077227 */ /* 0x000fe200078e00ff */
[----:B------:R-:W-:Y:S01]  /*5250*/  ISETP.GT.U32.AND P2, PT, R5, R2, PT ;  /* 0x000000020500720c */ /* 0x000fe20003f44070 */
[----:B------:R-:W3:Y:S02]  /*5260*/  LDL.LU R12, [R1+0x1b4] ;  /* 0x0001b400010c7983 */ /* 0x000ee40000300800 */
[----:B------:R-:W-:-:S04]  /*5270*/  IMAD.MOV R7, RZ, RZ, -R7 ;  /* 0x000000ffff077224 */ /* 0x000fc800078e0a07 */
[----:B------:R-:W-:-:S04]  /*5280*/  IMAD R9, R5, R7, R9 ;  /* 0x0000000705097224 */ /* 0x000fc800078e0209 */
[--C-:B------:R-:W-:Y:S01]  /*5290*/  @!P6 IMAD.IADD R13, R13, 0x1, -R5.reuse ;  /* 0x000000010d0de824 */ /* 0x100fe200078e0a05 */
[----:B------:R-:W-:Y:S01]  /*52a0*/  ISETP.GT.U32.AND P6, PT, R5, R9, PT ;  /* 0x000000090500720c */ /* 0x000fe20003fc4070 */
[----:B------:R-:W-:-:S12]  /*52b0*/  @!P2 IMAD.IADD R2, R2, 0x1, -R5 ;  /* 0x000000010202a824 */ /* 0x000fd800078e0a05 */
[----:B------:R-:W-:-:S05]  /*52c0*/  @!P6 IMAD.IADD R9, R9, 0x1, -R5 ;  /* 0x000000010909e824 */ /* 0x000fca00078e0a05 */
[----:B------:R-:W-:Y:S01]  /*52d0*/  ISETP.GT.U32.AND P6, PT, R5, R9, PT ;  /* 0x000000090500720c */ /* 0x000fe20003fc4070 */
[----:B------:R-:W-:-:S05]  /*52e0*/  @!P5 IMAD.MOV R2, RZ, RZ, -R2 ;  /* 0x000000ffff02d224 */ /* 0x000fca00078e0a02 */
[----:B------:R0:W-:Y:S07]  /*52f0*/  STL [R1+0xcc], R2 ;  /* 0x0000cc0201007387 */ /* 0x0001ee0000100800 */
[----:B------:R-:W-:Y:S01]  /*5300*/  @!P6 IMAD.IADD R9, R9, 0x1, -R5 ;  /* 0x000000010909e824 */ /* 0x000fe200078e0a05 */
[----:B------:R-:W-:Y:S02]  /*5310*/  ISETP.GE.AND P1, PT, R14, RZ, PT ;  /* 0x000000ff0e00720c */ /* 0x000fe40003f26270 */
[----:B------:R-:W-:-:S05]  /*5320*/  IABS R14, R14 ;  /* 0x0000000e000e7213 */ /* 0x000fca0000000000 */
[----:B------:R-:W-:-:S04]  /*5330*/  IMAD.HI.U32 R15, R4, R14, RZ ;  /* 0x0000000e040f7227 */ /* 0x000fc800078e00ff */
[----:B------:R-:W-:-:S04]  /*5340*/  IMAD.MOV R15, RZ, RZ, -R15 ;  /* 0x000000ffff0f7224 */ /* 0x000fc800078e0a0f */
[C---:B------:R-:W-:Y:S01]  /*5350*/  IMAD R14, R5.reuse, R15, R14 ;  /* 0x0000000f050e7224 */ /* 0x040fe200078e020e */
[----:B--2---:R-:W-:Y:S02]  /*5360*/  ISETP.GE.AND P6, PT, R28, RZ, PT ;  /* 0x000000ff1c00720c */ /* 0x004fe40003fc6270 */
[----:B------:R-:W2:Y:S02]  /*5370*/  LDL.LU R28, [R1+0x1338] ;  /* 0x00133800011c7983 */ /* 0x000ea40000300800 */
[C---:B------:R-:W-:Y:S02]  /*5380*/  ISETP.GT.U32.AND P4, PT, R5.reuse, R14, PT ;  /* 0x0000000e0500720c */ /* 0x040fe40003f84070 */
[----:B------:R-:W-:-:S11]  /*5390*/  ISETP.GT.U32.AND P2, PT, R5, R11, PT ;  /* 0x0000000b0500720c */ /* 0x000fd60003f44070 */
[--C-:B------:R-:W-:Y:S01]  /*53a0*/  @!P4 IMAD.IADD R14, R14, 0x1, -R5.reuse ;  /* 0x000000010e0ec824 */ /* 0x100fe200078e0a05 */
[----:B------:R-:W-:Y:S01]  /*53b0*/  ISETP.GT.U32.AND P4, PT, R5, R10, PT ;  /* 0x0000000a0500720c */ /* 0x000fe20003f84070 */
[----:B------:R-:W-:Y:S01]  /*53c0*/  @!P2 IMAD.IADD R11, R11, 0x1, -R5 ;  /* 0x000000010b0ba824 */ /* 0x000fe200078e0a05 */
[----:B------:R-:W-:Y:S01]  /*53d0*/  IABS R0, R17 ;  /* 0x0000001100007213 */ /* 0x000fe20000000000 */
[----:B------:R-:W-:Y:S01]  /*53e0*/  IMAD.HI.U32 R15, R4, R6, RZ ;  /* 0x00000006040f7227 */ /* 0x000fe200078e00ff */
[----:B------:R-:W-:-:S03]  /*53f0*/  ISETP.GT.U32.AND P3, PT, R5, R13, PT ;  /* 0x0000000d0500720c */ /* 0x000fc60003f64070 */
[----:B------:R-:W-:-:S06]  /*5400*/  IMAD.HI.U32 R7, R4, R0, RZ ;  /* 0x0000000004077227 */ /* 0x000fcc00078e00ff */
[----:B------:R-:W-:Y:S01]  /*5410*/  @!P4 IMAD.IADD R10, R10, 0x1, -R5 ;  /* 0x000000010a0ac824 */ /* 0x000fe200078e0a05 */
[C---:B------:R-:W-:Y:S01]  /*5420*/  ISETP.GT.U32.AND P4, PT, R5.reuse, R11, PT ;  /* 0x0000000b0500720c */ /* 0x040fe20003f84070 */
[----:B------:R-:W-:Y:S01]  /*5430*/  IMAD.MOV R7, RZ, RZ, -R7 ;  /* 0x000000ffff077224 */ /* 0x000fe200078e0a07 */
[C---:B------:R-:W-:Y:S01]  /*5440*/  ISETP.GT.U32.AND P2, PT, R5.reuse, R14, PT ;  /* 0x0000000e0500720c */ /* 0x040fe20003f44070 */
[----:B------:R-:W-:Y:S01]  /*5450*/  IMAD.MOV R15, RZ, RZ, -R15 ;  /* 0x000000ffff0f7224 */ /* 0x000fe200078e0a0f */
[----:B0-----:R-:W-:Y:S01]  /*5460*/  IABS R2, R29 ;  /* 0x0000001d00027213 */ /* 0x001fe20000000000 */
[C---:B------:R-:W-:Y:S01]  /*5470*/  IMAD R0, R5.reuse, R7, R0 ;  /* 0x0000000705007224 */ /* 0x040fe200078e0200 */
[----:B------:R-:W-:Y:S01]  /*5480*/  IABS R7, R3 ;  /* 0x0000000300077213 */ /* 0x000fe20000000000 */
[----:B------:R-:W-:Y:S02]  /*5490*/  IMAD R6, R5, R15, R6 ;  /* 0x0000000f05067224 */ /* 0x000fe400078e0206 */
[----:B------:R-:W-:-:S04]  /*54a0*/  IMAD.HI.U32 R15, R4, R2, RZ ;  /* 0x00000002040f7227 */ /* 0x000fc800078e00ff */
[----:B------:R-:W-:Y:S01]  /*54b0*/  @!P4 IMAD.IADD R11, R11, 0x1, -R5 ;  /* 0x000000010b0bc824 */ /* 0x000fe200078e0a05 */
[----:B----4-:R-:W-:Y:S01]  /*54c0*/  ISETP.GE.AND P4, PT, R16, RZ, PT ;  /* 0x000000ff1000720c */ /* 0x010fe20003f86270 */
[----:B------:R-:W-:Y:S01]  /*54d0*/  IMAD.HI.U32 R16, R4, R7, RZ ;  /* 0x0000000704107227 */ /* 0x000fe200078e00ff */
[----:B------:R-:W-:-:S03]  /*54e0*/  ISETP.GT.U32.AND P5, PT, R5, R10, PT ;  /* 0x0000000a0500720c */ /* 0x000fc60003fa4070 */
[----:B------:R-:W-:Y:S01]  /*54f0*/  @!P3 IMAD.IADD R13, R13, 0x1, -R5 ;  /* 0x000000010d0db824 */ /* 0x000fe200078e0a05 */
[C---:B------:R-:W-:Y:S01]  /*5500*/  ISETP.GT.U32.AND P3, PT, R5.reuse, R6, PT ;  /* 0x000000060500720c */ /* 0x040fe20003f64070 */
[----:B------:R-:W-:Y:S02]  /*5510*/  IMAD.MOV R15, RZ, RZ, -R15 ;  /* 0x000000ffff0f7224 */ /* 0x000fe400078e0a0f */
[----:B------:R-:W-:Y:S02]  /*5520*/  @!P2 IMAD.IADD R14, R14, 0x1, -R5 ;  /* 0x000000010e0ea824 */ /* 0x000fe400078e0a05 */
[----:B------:R-:W-:Y:S02]  /*5530*/  IMAD.MOV R16, RZ, RZ, -R16 ;  /* 0x000000ffff107224 */ /* 0x000fe400078e0a10 */
[----:B------:R-:W-:Y:S02]  /*5540*/  IMAD R2, R5, R15, R2 ;  /* 0x0000000f05027224 */ /* 0x000fe400078e0202 */
[----:B------:R-:W-:-:S02]  /*5550*/  IMAD.MOV.U32 R15, RZ, RZ, R17 ;  /* 0x000000ffff0f7224 */ /* 0x000fc400078e0011 */
[----:B------:R-:W-:Y:S02]  /*5560*/  IMAD R7, R5, R16, R7 ;  /* 0x0000001005077224 */ /* 0x000fe400078e0207 */
[----:B------:R-:W-:Y:S02]  /*5570*/  IMAD.MOV.U32 R17, RZ, RZ, R14 ;  /* 0x000000ffff117224 */ /* 0x000fe400078e000e */
[----:B------:R-:W-:Y:S01]  /*5580*/  IMAD.MOV.U32 R16, RZ, RZ, R3 ;  /* 0x000000ffff107224 */ /* 0x000fe200078e0003 */
[----:B------:R-:W4:Y:S01]  /*5590*/  LDL.LU R14, [R1+0x1c4] ;  /* 0x0001c400010e7983 */ /* 0x000f220000300800 */
[----:B------:R-:W-:Y:S02]  /*55a0*/  IMAD.MOV.U32 R3, RZ, RZ, R13 ;  /* 0x000000ffff037224 */ /* 0x000fe400078e000d */
[----:B------:R-:W-:Y:S02]  /*55b0*/  @!P1 IMAD.MOV R17, RZ, RZ, -R17 ;  /* 0x000000ffff119224 */ /* 0x000fe400078e0a11 */
[----:B------:R-:W-:-:S02]  /*55c0*/  @!P0 IMAD.MOV R3, RZ, RZ, -R3 ;  /* 0x000000ffff038224 */ /* 0x000fc400078e0a03 */
[--C-:B------:R-:W-:Y:S01]  /*55d0*/  @!P5 IMAD.IADD R10, R10, 0x1, -R5.reuse ;  /* 0x000000010a0ad824 */ /* 0x100fe200078e0a05 */
[----:B------:R0:W-:Y:S01]  /*55e0*/  STL [R1+0x70], R17 ;  /* 0x0000701101007387 */ /* 0x0001e20000100800 */
[----:B------:R-:W-:Y:S02]  /*55f0*/  @!P3 IMAD.IADD R6, R6, 0x1, -R5 ;  /* 0x000000010606b824 */ /* 0x000fe400078e0a05 */
[----:B------:R-:W-:Y:S01]  /*5600*/  @!P4 IMAD.MOV R11, RZ, RZ, -R11 ;  /* 0x000000ffff0bc224 */ /* 0x000fe200078e0a0b */
[----:B--2---:R-:W-:Y:S02]  /*5610*/  ISETP.GE.AND P3, PT, R28, RZ, PT ;  /* 0x000000ff1c00720c */ /* 0x004fe40003f66270 */
[----:B------:R-:W2:Y:S04]  /*5620*/  LDL.LU R28, [R1+0x1dc] ;  /* 0x0001dc00011c7983 */ /* 0x000ea80000300800 */
[----:B------:R1:W-:Y:S04]  /*5630*/  STL [R1+0x78], R3 ;  /* 0x0000780301007387 */ /* 0x0003e80000100800 */
[----:B0-----:R-:W2:Y:S01]  /*5640*/  LDL.LU R17, [R1+0x1e0] ;  /* 0x0001e00001117983 */ /* 0x001ea20000300800 */
[----:B-1----:R-:W-:-:S04]  /*5650*/  IMAD.MOV.U32 R3, RZ, RZ, R10 ;  /* 0x000000ffff037224 */ /* 0x002fc800078e000a */
[----:B------:R-:W-:Y:S01]  /*5660*/  @!P6 IMAD.MOV R3, RZ, RZ, -R3 ;  /* 0x000000ffff03e224 */ /* 0x000fe200078e0a03 */
[----:B------:R-:W-:Y:S04]  /*5670*/  STL [R1+0x98], R11 ;  /* 0x0000980b01007387 */ /* 0x000fe80000100800 */
[----:B------:R0:W-:Y:S04]  /*5680*/  STL [R1+0xb8], R3 ;  /* 0x0000b80301007387 */ /* 0x0001e80000100800 */
[----:B0-----:R-:W2:Y:S01]  /*5690*/  LDL.LU R3, [R1+0x1d8] ;  /* 0x0001d80001037983 */ /* 0x001ea20000300800 */
[----:B------:R-:W-:-:S02]  /*56a0*/  ISETP.GT.U32.AND P2, PT, R5, R8, PT ;  /* 0x000000080500720c */ /* 0x000fc40003f44070 */
[----:B------:R-:W-:-:S11]  /*56b0*/  ISETP.GT.U32.AND P5, PT, R5, R0, PT ;  /* 0x000000000500720c */ /* 0x000fd60003fa4070 */
[--C-:B------:R-:W-:Y:S01]  /*56c0*/  @!P2 IMAD.IADD R8, R8, 0x1, -R5.reuse ;  /* 0x000000010808a824 */ /* 0x100fe200078e0a05 */
[----:B---3--:R-:W-:Y:S01]  /*56d0*/  ISETP.GE.AND P2, PT, R12, RZ, PT ;  /* 0x000000ff0c00720c */ /* 0x008fe20003f46270 */
[----:B------:R-:W-:-:S03]  /*56e0*/  @!P5 IMAD.IADD R0, R0, 0x1, -R5 ;  /* 0x000000010000d824 */ /* 0x000fc600078e0a05 */
[C---:B------:R-:W-:Y:S02]  /*56f0*/  ISETP.GT.U32.AND P1, PT, R5.reuse, R8, PT ;  /* 0x000000080500720c */ /* 0x040fe40003f24070 */
[C---:B------:R-:W-:Y:S01]  /*5700*/  ISETP.GT.U32.AND P4, PT, R5.reuse, R0, PT ;  /* 0x000000000500720c */ /* 0x040fe20003f84070 */
[----:B------:R-:W-:Y:S01]  /*5710*/  IMAD.MOV.U32 R10, RZ, RZ, R9 ;  /* 0x000000ffff0a7224 */ /* 0x000fe200078e0009 */
[----:B------:R-:W-:-:S05]  /*5720*/  ISETP.GT.U32.AND P0, PT, R5, R6, PT ;  /* 0x000000060500720c */ /* 0x000fca0003f04070 */
[----:B------:R-:W-:Y:S01]  /*5730*/  @!P2 IMAD.MOV R10, RZ, RZ, -R10 ;  /* 0x000000ffff0aa224 */ /* 0x000fe200078e0a0a */
[----:B----4-:R-:W-:-:S03]  /*5740*/  ISETP.GE.AND P6, PT, R14, RZ, PT ;  /* 0x000000ff0e00720c */ /* 0x010fc60003fc6270 */
[--C-:B------:R-:W-:Y:S01]  /*5750*/  @!P1 IMAD.IADD R8, R8, 0x1, -R5.reuse ;  /* 0x0000000108089824 */ /* 0x100fe200078e0a05 */
[----:B------:R-:W-:Y:S01]  /*5760*/  ISETP.GE.AND P1, PT, R15, RZ, PT ;  /* 0x000000ff0f00720c */ /* 0x000fe20003f26270 */
[----:B------:R-:W-:Y:S01]  /*5770*/  @!P4 IMAD.IADD R0, R0, 0x1, -R5 ;  /* 0x000000010000c824 */ /* 0x000fe200078e0a05 */
[----:B------:R0:W-:Y:S01]  /*5780*/  STL [R1+0xbc], R10 ;  /* 0x0000bc0a01007387 */ /* 0x0001e20000100800 */
[----:B------:R-:W-:-:S03]  /*5790*/  ISETP.GE.AND P4, PT, R29, RZ, PT ;  /* 0x000000ff1d00720c */ /* 0x000fc60003f86270 */
[----:B------:R-:W3:Y:S01]  /*57a0*/  LDL.LU R29, [R1+0x240] ;  /* 0x00024000011d7983 */ /* 0x000ee20000300800 */
[C---:B------:R-:W-:Y:S01]  /*57b0*/  ISETP.GT.U32.AND P5, PT, R5.reuse, R7, PT ;  /* 0x000000070500720c */ /* 0x040fe20003fa4070 */
[--C-:B------:R-:W-:Y:S01]  /*57c0*/  @!P0 IMAD.IADD R6, R6, 0x1, -R5.reuse ;  /* 0x0000000106068824 */ /* 0x100fe200078e0a05 */
[----:B------:R-:W-:Y:S01]  /*57d0*/  ISETP.GT.U32.AND P2, PT, R5, R2, PT ;  /* 0x000000020500720c */ /* 0x000fe20003f44070 */
[----:B------:R-:W-:Y:S02]  /*57e0*/  @!P3 IMAD.MOV R8, RZ, RZ, -R8 ;  /* 0x000000ffff08b224 */ /* 0x000fe400078e0a08 */
[----:B------:R-:W-:Y:S02]  /*57f0*/  @!P6 IMAD.MOV R6, RZ, RZ, -R6 ;  /* 0x000000ffff06e224 */ /* 0x000fe400078e0a06 */
[----:B------:R-:W-:Y:S01]  /*5800*/  @!P1 IMAD.MOV R0, RZ, RZ, -R0 ;  /* 0x000000ffff009224 */ /* 0x000fe200078e0a00 */
[----:B------:R1:W-:Y:S05]  /*5810*/  STL [R1+0xc4], R8 ;  /* 0x0000c40801007387 */ /* 0x0003ea0000100800 */
[----:B------:R-:W-:-:S02]  /*5820*/  @!P5 IMAD.IADD R7, R7, 0x1, -R5 ;  /* 0x000000010707d824 */ /* 0x000fc400078e0a05 */
[----:B------:R-:W-:Y:S01]  /*5830*/  @!P2 IMAD.IADD R2, R2, 0x1, -R5 ;  /* 0x000000010202a824 */ /* 0x000fe200078e0a05 */
[----:B------:R-:W-:Y:S02]  /*5840*/  IABS R12, R27 ;  /* 0x0000001b000c7213 */ /* 0x000fe40000000000 */
[C---:B------:R-:W-:Y:S02]  /*5850*/  ISETP.GT.U32.AND P2, PT, R5.reuse, R7, PT ;  /* 0x000000070500720c */ /* 0x040fe40003f44070 */
[----:B------:R-:W-:Y:S01]  /*5860*/  ISETP.GT.U32.AND P3, PT, R5, R2, PT ;  /* 0x000000020500720c */ /* 0x000fe20003f64070 */
[----:B------:R-:W-:Y:S01]  /*5870*/  IMAD.HI.U32 R9, R4, R12, RZ ;  /* 0x0000000c04097227 */ /* 0x000fe200078e00ff */
[----:B------:R-:W-:-:S03]  /*5880*/  ISETP.GE.AND P0, PT, R16, RZ, PT ;  /* 0x000000ff1000720c */ /* 0x000fc60003f06270 */
[----:B------:R-:W-:-:S04]  /*5890*/  IMAD.MOV R9, RZ, RZ, -R9 ;  /* 0x000000ffff097224 */ /* 0x000fc800078e0a09 */
[----:B------:R-:W-:Y:S02]  /*58a0*/  IMAD R12, R5, R9, R12 ;  /* 0x00000009050c7224 */ /* 0x000fe400078e020c */
[--C-:B------:R-:W-:Y:S02]  /*58b0*/  @!P2 IMAD.IADD R7, R7, 0x1, -R5.reuse ;  /* 0x000000010707a824 */ /* 0x100fe400078e0a05 */
[----:B------:R-:W-:Y:S01]  /*58c0*/  @!P3 IMAD.IADD R2, R2, 0x1, -R5 ;  /* 0x000000010202b824 */ /* 0x000fe200078e0a05 */
[----:B------:R-:W-:Y:S02]  /*58d0*/  ISETP.GE.AND P5, PT, R27, RZ, PT ;  /* 0x000000ff1b00720c */ /* 0x000fe40003fa6270 */
[----:B--2---:R-:W-:Y:S02]  /*58e0*/  ISETP.GE.AND P6, PT, R3, RZ, PT ;  /* 0x000000ff0300720c */ /* 0x004fe40003fc6270 */
[----:B0-----:R-:W-:Y:S02]  /*58f0*/  IABS R10, R3 ;  /* 0x00000003000a7213 */ /* 0x001fe40000000000 */
[----:B------:R-:W2:Y:S04]  /*5900*/  LDL.LU R3, [R1+0x244] ;  /* 0x0002440001037983 */ /* 0x000ea80000300800 */
[----:B------:R-:W-:Y:S04]  /*5910*/  STL [R1+0x1e4], R6 ;  /* 0x0001e40601007387 */ /* 0x000fe80000100800 */
[----:B------:R-:W-:Y:S04]  /*5920*/  STL [R1+0x1e8], R0 ;  /* 0x0001e80001007387 */ /* 0x000fe80000100800 */
[----:B------:R-:W4:Y:S04]  /*5930*/  LDL.LU R15, [R1+0x248] ;  /* 0x00024800010f7983 */ /* 0x000f280000300800 */
[----:B------:R-:W4:Y:S01]  /*5940*/  LDL.LU R16, [R1+0x24c] ;  /* 0x00024c0001107983 */ /* 0x000f220000300800 */
[----:B------:R-:W-:-:S02]  /*5950*/  IABS R9, R17 ;  /* 0x0000001100097213 */ /* 0x000fc40000000000 */
[----:B------:R-:W-:Y:S01]  /*5960*/  ISETP.GE.AND P3, PT, R17, RZ, PT ;  /* 0x000000ff1100720c */ /* 0x000fe20003f66270 */
[----:B------:R-:W-:-:S04]  /*5970*/  IMAD.MOV.U32 R17, RZ, RZ, R7 ;  /* 0x000000ffff117224 */ /* 0x000fc800078e0007 */
[----:B------:R-:W-:-:S05]  /*5980*/  @!P0 IMAD.MOV R17, RZ, RZ, -R17 ;  /* 0x000000ffff118224 */ /* 0x000fca00078e0a11 */
[----:B------:R0:W-:Y:S04]  /*5990*/  STL [R1+0xb0], R17 ;  /* 0x0000b01101007387 */ /* 0x0001e80000100800 */
[----:B------:R-:W4:Y:S01]  /*59a0*/  LDL.LU R27, [R1+0x250] ;  /* 0x00025000011b7983 */ /* 0x000f220000300800 */
[----:B-1----:R-:W-:Y:S02]  /*59b0*/  IABS R8, R28 ;  /* 0x0000001c00087213 */ /* 0x002fe40000000000 */
[----:B------:R-:W-:Y:S02]  /*59c0*/  ISETP.GE.AND P2, PT, R28, RZ, PT ;  /* 0x000000ff1c00720c */ /* 0x000fe40003f46270 */
[----:B------:R-:W4:Y:S01]  /*59d0*/  LDL.LU R28, [R1+0x254] ;  /* 0x00025400011c7983 */ /* 0x000f220000300800 */
[----:B0-----:R-:W-:-:S02]  /*59e0*/  IMAD.MOV.U32 R17, RZ, RZ, R18 ;  /* 0x000000ffff117224 */ /* 0x001fc400078e0012 */
[----:B------:R-:W-:Y:S02]  /*59f0*/  IMAD.MOV.U32 R18, RZ, RZ, R19 ;  /* 0x000000ffff127224 */ /* 0x000fe400078e0013 */
[----:B------:R-:W4:Y:S01]  /*5a00*/  LDL.LU R19, [R1+0x258] ;  /* 0x0002580001137983 */ /* 0x000f220000300800 */
[----:B------:R-:W-:Y:S01]  /*5a10*/  ISETP.GT.U32.AND P1, PT, R5, R12, PT ;  /* 0x0000000c0500720c */ /* 0x000fe20003f24070 */
[----:B------:R-:W-:-:S04]  /*5a20*/  IMAD.HI.U32 R11, R4, R8, RZ ;  /* 0x00000008040b7227 */ /* 0x000fc800078e00ff */
[----:B------:R-:W-:-:S08]  /*5a30*/  IMAD.HI.U32 R13, R4, R10, RZ ;  /* 0x0000000a040d7227 */ /* 0x000fd000078e00ff */
[----:B------:R-:W-:Y:S02]  /*5a40*/  @!P1 IMAD.IADD R12, R12, 0x1, -R5 ;  /* 0x000000010c0c9824 */ /* 0x000fe400078e0a05 */
[----:B------:R-:W-:-:S03]  /*5a50*/  IMAD.HI.U32 R6, R4, R9, RZ ;  /* 0x0000000904067227 */ /* 0x000fc600078e00ff */
[C---:B------:R-:W-:Y:S01]  /*5a60*/  ISETP.GT.U32.AND P1, PT, R5.reuse, R12, PT ;  /* 0x0000000c0500720c */ /* 0x040fe20003f24070 */
[----:B------:R-:W-:Y:S02]  /*5a70*/  IMAD.MOV R11, RZ, RZ, -R11 ;  /* 0x000000ffff0b7224 */ /* 0x000fe400078e0a0b */
[----:B------:R-:W-:Y:S02]  /*5a80*/  IMAD.MOV R13, RZ, RZ, -R13 ;  /* 0x000000ffff0d7224 */ /* 0x000fe400078e0a0d */
[----:B------:R-:W-:Y:S02]  /*5a90*/  IMAD.MOV R6, RZ, RZ, -R6 ;  /* 0x000000ffff067224 */ /* 0x000fe400078e0a06 */
[C---:B------:R-:W-:Y:S02]  /*5aa0*/  IMAD R8, R5.reuse, R11, R8 ;  /* 0x0000000b05087224 */ /* 0x040fe400078e0208 */
[----:B------:R-:W-:Y:S01]  /*5ab0*/  IMAD.MOV.U32 R14, RZ, RZ, R2 ;  /* 0x000000ffff0e7224 */ /* 0x000fe200078e0002 */
[----:B---3--:R-:W-:Y:S01]  /*5ac0*/  IABS R0, R29 ;  /* 0x0000001d00007213 */ /* 0x008fe20000000000 */
[----:B------:R-:W-:-:S02]  /*5ad0*/  IMAD R10, R5, R13, R10 ;  /* 0x0000000d050a7224 */ /* 0x000fc400078e020a */
[C---:B------:R-:W-:Y:S02]  /*5ae0*/  IMAD R9, R5.reuse, R6, R9 ;  /* 0x0000000605097224 */ /* 0x040fe400078e0209 */
[----:B------:R-:W-:Y:S01]  /*5af0*/  @!P4 IMAD.MOV R14, RZ, RZ, -R14 ;  /* 0x000000ffff0ec224 */ /* 0x000fe200078e0a0e */
[C---:B------:R-:W-:Y:S01]  /*5b00*/  ISETP.GT.U32.AND P4, PT, R5.reuse, R8, PT ;  /* 0x000000080500720c */ /* 0x040fe20003f84070 */
[----:B------:R-:W-:Y:S01]  /*5b10*/  @!P1 IMAD.IADD R12, R12, 0x1, -R5 ;  /* 0x000000010c0c9824 */ /* 0x000fe200078e0a05 */
[C---:B------:R-:W-:Y:S01]  /*5b20*/  ISETP.GT.U32.AND P0, PT, R5.reuse, R10, PT ;  /* 0x0000000a0500720c */ /* 0x040fe20003f04070 */
[----:B------:R-:W-:Y:S01]  /*5b30*/  IMAD.HI.U32 R7, R4, R0, RZ ;  /* 0x0000000004077227 */ /* 0x000fe200078e00ff */
[----:B------:R-:W-:-:S03]  /*5b40*/  ISETP.GT.U32.AND P1, PT, R5, R9, PT ;  /* 0x000000090500720c */ /* 0x000fc60003f24070 */
[----:B------:R-:W-:-:S04]  /*5b50*/  IMAD.MOV R2, RZ, RZ, -R7 ;  /* 0x000000ffff027224 */ /* 0x000fc800078e0a07 */
[C---:B------:R-:W-:Y:S02]  /*5b60*/  IMAD R0, R5.reuse, R2, R0 ;  /* 0x0000000205007224 */ /* 0x040fe400078e0200 */
[--C-:B------:R-:W-:Y:S02]  /*5b70*/  @!P4 IMAD.IADD R8, R8, 0x1, -R5.reuse ;  /* 0x000000010808c824 */ /* 0x100fe400078e0a05 */
[--C-:B------:R-:W-:Y:S01]  /*5b80*/  @!P0 IMAD.IADD R10, R10, 0x1, -R5.reuse ;  /* 0x000000010a0a8824 */ /* 0x100fe200078e0a05 */
[----:B------:R-:W-:Y:S01]  /*5b90*/  ISETP.GT.U32.AND P0, PT, R5, R0, PT ;  /* 0x000000000500720c */ /* 0x000fe20003f04070 */
[--C-:B------:R-:W-:Y:S01]  /*5ba0*/  @!P1 IMAD.IADD R9, R9, 0x1, -R5.reuse ;  /* 0x0000000109099824 */ /* 0x100fe200078e0a05 */
[C---:B------:R-:W-:Y:S02]  /*5bb0*/  ISETP.GT.U32.AND P1, PT, R5.reuse, R8, PT ;  /* 0x000000080500720c */ /* 0x040fe40003f24070 */
[----:B------:R-:W-:Y:S01]  /*5bc0*/  ISETP.GT.U32.AND P4, PT, R5, R10, PT ;  /* 0x0000000a0500720c */ /* 0x000fe20003f84070 */
[----:B------:R0:W-:Y:S08]  /*5bd0*/  STL [R1+0xb4], R14 ;  /* 0x0000b40e01007387 */ /* 0x0001f00000100800 */
[----:B------:R-:W-:-:S02]  /*5be0*/  @!P0 IMAD.IADD R0, R0, 0x1, -R5 ;  /* 0x0000000100008824 */ /* 0x000fc400078e0a05 */
[----:B0-----:R-:W-:Y:S02]  /*5bf0*/  IMAD.MOV.U32 R14, RZ, RZ, R12 ;  /* 0x000000ffff0e7224 */ /* 0x001fe400078e000c */
[--C-:B------:R-:W-:Y:S01]  /*5c00*/  @!P1 IMAD.IADD R8, R8, 0x1, -R5.reuse ;  /* 0x0000000108089824 */ /* 0x100fe200078e0a05 */
[C---:B------:R-:W-:Y:S01]  /*5c10*/  ISETP.GT.U32.AND P0, PT, R5.reuse, R0, PT ;  /* 0x000000000500720c */ /* 0x040fe20003f04070 */
[----:B------:R-:W-:Y:S01]  /*5c20*/  @!P5 IMAD.MOV R14, RZ, RZ, -R14 ;  /* 0x000000ffff0ed224 */ /* 0x000fe200078e0a0e */
[----:B------:R-:W-:Y:S01]  /*5c30*/  ISETP.GT.U32.AND P5, PT, R5, R9, PT ;  /* 0x000000090500720c */ /* 0x000fe20003fa4070 */
[--C-:B------:R-:W-:Y:S02]  /*5c40*/  @!P4 IMAD.IADD R10, R10, 0x1, -R5.reuse ;  /* 0x000000010a0ac824 */ /* 0x100fe400078e0a05 */
[----:B------:R-:W-:Y:S01]  /*5c50*/  @!P2 IMAD.MOV R8, RZ, RZ, -R8 ;  /* 0x000000ffff08a224 */ /* 0x000fe200078e0a08 */
[----:B------:R0:W-:Y:S07]  /*5c60*/  STL [R1+0xac], R14 ;  /* 0x0000ac0e01007387 */ /* 0x0001ee0000100800 */
[----:B------:R-:W-:-:S02]  /*5c70*/  @!P0 IMAD.IADD R0, R0, 0x1, -R5 ;  /* 0x0000000100008824 */ /* 0x000fc400078e0a05 */
[----:B------:R-:W-:Y:S01]  /*5c80*/  @!P5 IMAD.IADD R9, R9, 0x1, -R5 ;  /* 0x000000010909d824 */ /* 0x000fe200078e0a05 */
[----:B------:R-:W-:Y:S02]  /*5c90*/  ISETP.GE.AND P5, PT, R29, RZ, PT ;  /* 0x000000ff1d00720c */ /* 0x000fe40003fa6270 */
[----:B------:R-:W3:Y:S11]  /*5ca0*/  LDL.LU R29, [R1+0x25c] ;  /* 0x00025c00011d7983 */ /* 0x000ef60000300800 */
[----:B------:R-:W-:Y:S01]  /*5cb0*/  @!P5 IMAD.MOV R0, RZ, RZ, -R0 ;  /* 0x000000ffff00d224 */ /* 0x000fe200078e0a00 */
[----:B--2---:R-:W-:-:S02]  /*5cc0*/  IABS R6, R3 ;  /* 0x0000000300067213 */ /* 0x004fc40000000000 */
[----:B----4-:R-:W-:-:S05]  /*5cd0*/  IABS R13, R15 ;  /* 0x0000000f000d7213 */ /* 0x010fca0000000000 */
[----:B------:R-:W-:-:S04]  /*5ce0*/  IMAD.HI.U32 R2, R4, R13, RZ ;  /* 0x0000000d04027227 */ /* 0x000fc800078e00ff */
[----:B------:R-:W-:Y:S02]  /*5cf0*/  IMAD.MOV R2, RZ, RZ, -R2 ;  /* 0x000000ffff027224 */ /* 0x000fe400078e0a02 */
[----:B------:R-:W-:-:S04]  /*5d00*/  IMAD.HI.U32 R11, R4, R6, RZ ;  /* 0x00000006040b7227 */ /* 0x000fc800078e00ff */
[----:B------:R-:W-:Y:S01]  /*5d10*/  IMAD R13, R5, R2, R13 ;  /* 0x00000002050d7224 */ /* 0x000fe200078e020d */
[----:B------:R-:W-:Y:S01]  /*5d20*/  IABS R7, R16 ;  /* 0x0000001000077213 */ /* 0x000fe20000000000 */
[----:B------:R-:W-:-:S03]  /*5d30*/  IMAD.MOV R11, RZ, RZ, -R11 ;  /* 0x000000ffff0b7224 */ /* 0x000fc600078e0a0b */
[C---:B------:R-:W-:Y:S01]  /*5d40*/  ISETP.GT.U32.AND P1, PT, R5.reuse, R13, PT ;  /* 0x0000000d0500720c */ /* 0x040fe20003f24070 */
[----:B------:R-:W-:Y:S02]  /*5d50*/  IMAD R6, R5, R11, R6 ;  /* 0x0000000b05067224 */ /* 0x000fe400078e0206 */
[----:B------:R-:W-:-:S03]  /*5d60*/  IMAD.HI.U32 R11, R4, R7, RZ ;  /* 0x00000007040b7227 */ /* 0x000fc600078e00ff */
[----:B------:R-:W-:Y:S01]  /*5d70*/  ISETP.GT.U32.AND P4, PT, R5, R6, PT ;  /* 0x000000060500720c */ /* 0x000fe20003f84070 */
[----:B------:R-:W-:Y:S01]  /*5d80*/  IMAD.MOV R11, RZ, RZ, -R11 ;  /* 0x000000ffff0b7224 */ /* 0x000fe200078e0a0b */
[----:B------:R-:W-:-:S03]  /*5d90*/  IABS R2, R27 ;  /* 0x0000001b00027213 */ /* 0x000fc60000000000 */
[----:B------:R-:W-:Y:S02]  /*5da0*/  IMAD R7, R5, R11, R7 ;  /* 0x0000000b05077224 */ /* 0x000fe400078e0207 */
[----:B------:R-:W-:Y:S01]  /*5db0*/  @!P1 IMAD.IADD R13, R13, 0x1, -R5 ;  /* 0x000000010d0d9824 */ /* 0x000fe200078e0a05 */
[----:B------:R-:W-:Y:S01]  /*5dc0*/  ISETP.GE.AND P1, PT, R15, RZ, PT ;  /* 0x000000ff0f00720c */ /* 0x000fe20003f26270 */
[----:B------:R-:W-:Y:S01]  /*5dd0*/  IMAD.MOV.U32 R15, RZ, RZ, R10 ;  /* 0x000000ffff0f7224 */ /* 0x000fe200078e000a */
[----:B------:R-:W-:Y:S01]  /*5de0*/  ISETP.GT.U32.AND P0, PT, R5, R7, PT ;  /* 0x000000070500720c */ /* 0x000fe20003f04070 */
[----:B0-----:R-:W-:-:S04]  /*5df0*/  IMAD.HI.U32 R14, R4, R2, RZ ;  /* 0x00000002040e7227 */ /* 0x001fc800078e00ff */
[----:B------:R-:W-:Y:S02]  /*5e00*/  @!P6 IMAD.MOV R15, RZ, RZ, -R15 ;  /* 0x000000ffff0fe224 */ /* 0x000fe400078e0a0f */
[----:B------:R-:W-:Y:S01]  /*5e10*/  @!P4 IMAD.IADD R6, R6, 0x1, -R5 ;  /* 0x000000010606c824 */ /* 0x000fe200078e0a05 */
[----:B------:R-:W-:Y:S01]  /*5e20*/  ISETP.GE.AND P4, PT, R3, RZ, PT ;  /* 0x000000ff0300720c */ /* 0x000fe20003f86270 */
[----:B------:R-:W-:Y:S01]  /*5e30*/  IMAD.MOV R14, RZ, RZ, -R14 ;  /* 0x000000ffff0e7224 */ /* 0x000fe200078e0a0e */
[----:B------:R-:W2:Y:S01]  /*5e40*/  LDL.LU R3, [R1+0x260] ;  /* 0x0002600001037983 */ /* 0x000ea20000300800 */
[----:B------:R-:W-:-:S03]  /*5e50*/  IABS R11, R28 ;  /* 0x0000001c000b7213 */ /* 0x000fc60000000000 */
[----:B------:R-:W-:Y:S01]  /*5e60*/  STL [R1+0xa8], R15 ;  /* 0x0000a80f01007387 */ /* 0x000fe20000100800 */
[----:B------:R-:W-:-:S03]  /*5e70*/  IMAD R2, R5, R14, R2 ;  /* 0x0000000e05027224 */ /* 0x000fc600078e0202 */
[----:B------:R0:W-:Y:S01]  /*5e80*/  STL [R1+0xa4], R8 ;  /* 0x0000a40801007387 */ /* 0x0001e20000100800 */
[----:B------:R-:W-:Y:S01]  /*5e90*/  ISETP.GT.U32.AND P2, PT, R5, R13, PT ;  /* 0x0000000d0500720c */ /* 0x000fe20003f44070 */
[----:B------:R-:W-:-:S04]  /*5ea0*/  IMAD.HI.U32 R14, R4, R11, RZ ;  /* 0x0000000b040e7227 */ /* 0x000fc800078e00ff */
[----:B------:R-:W-:Y:S02]  /*5eb0*/  @!P0 IMAD.IADD R7, R7, 0x1, -R5 ;  /* 0x0000000107078824 */ /* 0x000fe400078e0a05 */
[----:B0-----:R-:W-:Y:S01]  /*5ec0*/  IMAD.MOV.U32 R8, RZ, RZ, R9 ;  /* 0x000000ffff087224 */ /* 0x001fe200078e0009 */
[----:B------:R-:W-:-:S03]  /*5ed0*/  ISETP.GT.U32.AND P0, PT, R5, R6, PT ;  /* 0x000000060500720c */ /* 0x000fc60003f04070 */
[----:B------:R-:W-:Y:S02]  /*5ee0*/  @!P3 IMAD.MOV R8, RZ, RZ, -R8 ;  /* 0x000000ffff08b224 */ /* 0x000fe400078e0a08 */
[----:B------:R-:W-:-:S03]  /*5ef0*/  IMAD.MOV R14, RZ, RZ, -R14 ;  /* 0x000000ffff0e7224 */ /* 0x000fc600078e0a0e */
[----:B------:R-:W-:Y:S04]  /*5f00*/  STL [R1+0xa0], R8 ;  /* 0x0000a00801007387 */ /* 0x000fe80000100800 */
[----:B------:R0:W-:Y:S01]  /*5f10*/  STL [R1+0x9c], R0 ;  /* 0x00009c0001007387 */ /* 0x0001e20000100800 */
[--C-:B------:R-:W-:Y:S02]  /*5f20*/  @!P2 IMAD.IADD R13, R13, 0x1, -R5.reuse ;  /* 0x000000010d0da824 */ /* 0x100fe400078e0a05 */
[----:B------:R-:W-:Y:S02]  /*5f30*/  @!P0 IMAD.IADD R6, R6, 0x1, -R5 ;  /* 0x0000000106068824 */ /* 0x000fe400078e0a05 */
[----:B0-----:R-:W-:-:S05]  /*5f40*/  IMAD R0, R5, R14, R11 ;  /* 0x0000000e05007224 */ /* 0x001fca00078e020b */
[----:B------:R-:W-:Y:S01]  /*5f50*/  ISETP.GT.U32.AND P2, PT, R5, R0, PT ;  /* 0x000000000500720c */ /* 0x000fe20003f44070 */
[----:B------:R-:W-:-:S04]  /*5f60*/  IMAD.MOV.U32 R14, RZ, RZ, R6 ;  /* 0x000000ffff0e7224 */ /* 0x000fc800078e0006 */
[----:B------:R-:W-:Y:S01]  /*5f70*/  @!P4 IMAD.MOV R14, RZ, RZ, -R14 ;  /* 0x000000ffff0ec224 */ /* 0x000fe200078e0a0e */
[----:B------:R-:W-:Y:S02]  /*5f80*/  IABS R12, R19 ;  /* 0x00000013000c7213 */ /* 0x000fe40000000000 */
[----:B------:R-:W-:Y:S02]  /*5f90*/  ISETP.GE.AND P0, PT, R27, RZ, PT ;  /* 0x000000ff1b00720c */ /* 0x000fe40003f06270 */
[----:B------:R-:W-:Y:S03]  /*5fa0*/  STL [R1+0x8c], R14 ;  /* 0x00008c0e01007387 */ /* 0x000fe60000100800 */
[----:B------:R-:W-:Y:S01]  /*5fb0*/  @!P2 IMAD.IADD R0, R0, 0x1, -R5 ;  /* 0x000000010000a824 */ /* 0x000fe200078e0a05 */
[----:B------:R-:W-:Y:S01]  /*5fc0*/  ISETP.GE.AND P2, PT, R19, RZ, PT ;  /* 0x000000ff1300720c */ /* 0x000fe20003f46270 */
[----:B------:R-:W-:-:S02]  /*5fd0*/  IMAD.MOV.U32 R19, RZ, RZ, R20 ;  /* 0x000000ffff137224 */ /* 0x000fc400078e0014 */
[----:B------:R-:W4:Y:S04]  /*5fe0*/  LDL.LU R20, [R1+0x26c] ;  /* 0x00026c0001147983 */ /* 0x000f280000300800 */
[----:B------:R-:W4:Y:S01]  /*5ff0*/  LDL.LU R27, [R1+0x274] ;  /* 0x00027400011b7983 */ /* 0x000f220000300800 */
[----:B------:R-:W-:Y:S01]  /*6000*/  ISETP.GT.U32.AND P5, PT, R5, R2, PT ;  /* 0x000000020500720c */ /* 0x000fe20003fa4070 */
[----:B------:R-:W-:-:S04]  /*6010*/  IMAD.HI.U32 R10, R4, R12, RZ ;  /* 0x0000000c040a7227 */ /* 0x000fc800078e00ff */
[----:B------:R-:W-:-:S04]  /*6020*/  IMAD.MOV R10, RZ, RZ, -R10 ;  /* 0x000000ffff0a7224 */ /* 0x000fc800078e0a0a */
[----:B------:R-:W-:-:S04]  /*6030*/  IMAD R12, R5, R10, R12 ;  /* 0x0000000a050c7224 */ /* 0x000fc800078e020c */
[----:B------:R-:W-:Y:S01]  /*6040*/  @!P5 IMAD.IADD R2, R2, 0x1, -R5 ;  /* 0x000000010202d824 */ /* 0x000fe200078e0a05 */
[C---:B------:R-:W-:Y:S02]  /*6050*/  ISETP.GT.U32.AND P5, PT, R5.reuse, R12, PT ;  /* 0x0000000c0500720c */ /* 0x040fe40003fa4070 */
[C---:B------:R-:W-:Y:S02]  /*6060*/  ISETP.GT.U32.AND P6, PT, R5.reuse, R7, PT ;  /* 0x000000070500720c */ /* 0x040fe40003fc4070 */
[----:B------:R-:W-:Y:S02]  /*6070*/  ISETP.GT.U32.AND P4, PT, R5, R2, PT ;  /* 0x000000020500720c */ /* 0x000fe40003f84070 */
[----:B------:R-:W-:Y:S01]  /*6080*/  ISETP.GE.AND P3, PT, R16, RZ, PT ;  /* 0x000000ff1000720c */ /* 0x000fe20003f66270 */
[----:B------:R-:W-:-:S06]  /*6090*/  @!P1 IMAD.MOV R13, RZ, RZ, -R13 ;  /* 0x000000ffff0d9224 */ /* 0x000fcc00078e0a0d */
[--C-:B------:R-:W-:Y:S01]  /*60a0*/  @!P5 IMAD.IADD R12, R12, 0x1, -R5.reuse ;  /* 0x000000010c0cd824 */ /* 0x100fe200078e0a05 */
[----:B------:R-:W-:Y:S01]  /*60b0*/  ISETP.GT.U32.AND P5, PT, R5, R0, PT ;  /* 0x000000000500720c */ /* 0x000fe20003fa4070 */
[--C-:B------:R-:W-:Y:S01]  /*60c0*/  @!P6 IMAD.IADD R7, R7, 0x1, -R5.reuse ;  /* 0x000000010707e824 */ /* 0x100fe200078e0a05 */
[----:B------:R-:W-:Y:S01]  /*60d0*/  ISETP.GE.AND P6, PT, R28, RZ, PT ;  /* 0x000000ff1c00720c */ /* 0x000fe20003fc6270 */
[----:B------:R-:W-:Y:S01]  /*60e0*/  @!P4 IMAD.IADD R2, R2, 0x1, -R5 ;  /* 0x000000010202c824 */ /* 0x000fe200078e0a05 */
[----:B------:R0:W-:Y:S01]  /*60f0*/  STL [R1+0x90], R13 ;  /* 0x0000900d01007387 */ /* 0x0001e20000100800 */
[----:B------:R-:W-:Y:S02]  /*6100*/  @!P3 IMAD.MOV R7, RZ, RZ, -R7 ;  /* 0x000000ffff07b224 */ /* 0x000fe400078e0a07 */
[----:B0-----:R-:W-:-:S06]  /*6110*/  IMAD.MOV.U32 R13, RZ, RZ, R2 ;  /* 0x000000ffff0d7224 */ /* 0x001fcc00078e0002 */
[----:B------:R-:W-:Y:S02]  /*6120*/  @!P5 IMAD.IADD R0, R0, 0x1, -R5 ;  /* 0x000000010000d824 */ /* 0x000fe400078e0a05 */
[----:B------:R-:W-:Y:S01]  /*6130*/  @!P0 IMAD.MOV R13, RZ, RZ, -R13 ;  /* 0x000000ffff0d8224 */ /* 0x000fe200078e0a0d */
[----:B------:R-:W-:Y:S01]  /*6140*/  STL [R1+0x94], R7 ;  /* 0x0000940701007387 */ /* 0x000fe20000100800 */
[----:B------:R-:W-:Y:S01]  /*6150*/  @!P6 IMAD.MOV R0, RZ, RZ, -R0 ;  /* 0x000000ffff00e224 */ /* 0x000fe200078e0a00 */
[----:B---3--:R-:W-:Y:S02]  /*6160*/  IABS R11, R29 ;  /* 0x0000001d000b7213 */ /* 0x008fe40000000000 */
[----:B------:R-:W-:Y:S01]  /*6170*/  STL [R1+0x168], R13 ;  /* 0x0001680d01007387 */ /* 0x000fe20000100800 */
[----:B------:R-:W-:-:S03]  /*6180*/  ISETP.GE.AND P3, PT, R29, RZ, PT ;  /* 0x000000ff1d00720c */ /* 0x000fc60003f66270 */
[----:B------:R-:W3:Y:S04]  /*6190*/  LDL.LU R28, [R1+0x278] ;  /* 0x00027800011c7983 */ /* 0x000ee80000300800 */
[----:B------:R-:W3:Y:S01]  /*61a0*/  LDL.LU R29, [R1+0x27c] ;  /* 0x00027c00011d7983 */ /* 0x000ee20000300800 */
[----:B--2---:R-:W-:Y:S02]  /*61b0*/  IABS R10, R3 ;  /* 0x00000003000a7213 */ /* 0x004fe40000000000 */
[----:B------:R-:W-:Y:S02]  /*61c0*/  ISETP.GE.AND P5, PT, R3, RZ, PT ;  /* 0x000000ff0300720c */ /* 0x000fe40003fa6270 */
[----:B------:R-:W2:Y:S04]  /*61d0*/  LDL.LU R3, [R1+0x288] ;  /* 0x0002880001037983 */ /* 0x000ea80000300800 */
[----:B------:R-:W-:Y:S01]  /*61e0*/  STL [R1+0x16c], R0 ;  /* 0x00016c0001007387 */ /* 0x000fe20000100800 */
[----:B----4-:R-:W-:-:S03]  /*61f0*/  IABS R2, R27 ;  /* 0x0000001b00027213 */ /* 0x010fc60000000000 */
[----:B------:R0:W-:Y:S04]  /*6200*/  STL [R1+0x1334], R27 ;  /* 0x0013341b01007387 */ /* 0x0001e80000100800 */
[----:B0-----:R-:W4:Y:S01]  /*6210*/  LDL.LU R27, [R1+0x280] ;  /* 0x00028000011b7983 */ /* 0x001f220000300800 */
[----:B------:R-:W-:-:S04]  /*6220*/  IMAD.HI.U32 R6, R4, R11, RZ ;  /* 0x0000000b04067227 */ /* 0x000fc800078e00ff */
[----:B------:R-:W-:Y:S02]  /*6230*/  IMAD.MOV R6, RZ, RZ, -R6 ;  /* 0x000000ffff067224 */ /* 0x000fe400078e0a06 */
[----:B------:R-:W-:-:S04]  /*6240*/  IMAD.HI.U32 R8, R4, R10, RZ ;  /* 0x0000000a04087227 */ /* 0x000fc800078e00ff */
[----:B------:R-:W-:Y:S01]  /*6250*/  IMAD R11, R5, R6, R11 ;  /* 0x00000006050b7224 */ /* 0x000fe200078e020b */
[----:B------:R-:W-:Y:S01]  /*6260*/  IABS R9, R17 ;  /* 0x0000001100097213 */ /* 0x000fe20000000000 */
[----:B------:R-:W-:-:S03]  /*6270*/  IMAD.MOV R8, RZ, RZ, -R8 ;  /* 0x000000ffff087224 */ /* 0x000fc600078e0a08 */
[C---:B------:R-:W-:Y:S01]  /*6280*/  ISETP.GT.U32.AND P4, PT, R5.reuse, R11, PT ;  /* 0x0000000b0500720c */ /* 0x040fe20003f84070 */
[----:B------:R-:W-:Y:S01]  /*6290*/  IMAD R10, R5, R8, R10 ;  /* 0x00000008050a7224 */ /* 0x000fe200078e020a */
[----:B------:R-:W-:Y:S01]  /*62a0*/  IABS R8, R19 ;  /* 0x0000001300087213 */ /* 0x000fe20000000000 */
[----:B------:R-:W-:-:S04]  /*62b0*/  IMAD.HI.U32 R6, R4, R9, RZ ;  /* 0x0000000904067227 */ /* 0x000fc800078e00ff */
[----:B------:R-:W-:Y:S02]  /*62c0*/  IMAD.MOV R6, RZ, RZ, -R6 ;  /* 0x000000ffff067224 */ /* 0x000fe400078e0a06 */
[----:B------:R-:W-:-:S04]  /*62d0*/  IMAD.HI.U32 R13, R4, R8, RZ ;  /* 0x00000008040d7227 */ /* 0x000fc800078e00ff */
[----:B------:R-:W-:Y:S01]  /*62e0*/  IMAD R9, R5, R6, R9 ;  /* 0x0000000605097224 */ /* 0x000fe200078e0209 */
[----:B------:R-:W-:Y:S01]  /*62f0*/  IABS R6, R18 ;  /* 0x0000001200067213 */ /* 0x000fe20000000000 */
[----:B------:R-:W-:Y:S02]  /*6300*/  @!P4 IMAD.IADD R11, R11, 0x1, -R5 ;  /* 0x000000010b0bc824 */ /* 0x000fe400078e0a05 */
[----:B------:R-:W-:Y:S02]  /*6310*/  IMAD.MOV R13, RZ, RZ, -R13 ;  /* 0x000000ffff0d7224 */ /* 0x000fe400078e0a0d */
[----:B------:R-:W-:Y:S01]  /*6320*/  IMAD.HI.U32 R14, R4, R6, RZ ;  /* 0x00000006040e7227 */ /* 0x000fe200078e00ff */
[----:B------:R-:W-:-:S03]  /*6330*/  ISETP.GT.U32.AND P4, PT, R5, R11, PT ;  /* 0x0000000b0500720c */ /* 0x000fc60003f84070 */
[C---:B------:R-:W-:Y:S02]  /*6340*/  IMAD R8, R5.reuse, R13, R8 ;  /* 0x0000000d05087224 */ /* 0x040fe400078e0208 */
[----:B------:R-:W-:Y:S01]  /*6350*/  IMAD.HI.U32 R13, R4, R2, RZ ;  /* 0x00000002040d7227 */ /* 0x000fe200078e00ff */
[----:B------:R-:W-:-:S03]  /*6360*/  ISETP.GT.U32.AND P1, PT, R5, R12, PT ;  /* 0x0000000c0500720c */ /* 0x000fc60003f24070 */
[----:B------:R-:W-:Y:S02]  /*6370*/  IMAD.MOV R13, RZ, RZ, -R13 ;  /* 0x000000ffff0d7224 */ /* 0x000fe400078e0a0d */
[----:B------:R-:W-:Y:S02]  /*6380*/  IMAD.MOV R14, RZ, RZ, -R14 ;  /* 0x000000ffff0e7224 */ /* 0x000fe400078e0a0e */
[C---:B------:R-:W-:Y:S01]  /*6390*/  IMAD R2, R5.reuse, R13, R2 ;  /* 0x0000000d05027224 */ /* 0x040fe200078e0202 */
[----:B---3--:R-:W-:Y:S01]  /*63a0*/  IABS R13, R29 ;  /* 0x0000001d000d7213 */ /* 0x008fe20000000000 */
[----:B------:R-:W-:Y:S01]  /*63b0*/  IMAD R6, R5, R14, R6 ;  /* 0x0000000e05067224 */ /* 0x000fe200078e0206 */
[----:B------:R-:W-:Y:S01]  /*63c0*/  IABS R15, R21 ;  /* 0x00000015000f7213 */ /* 0x000fe20000000000 */
[----:B------:R-:W-:Y:S01]  /*63d0*/  @!P4 IMAD.IADD R11, R11, 0x1, -R5 ;  /* 0x000000010b0bc824 */ /* 0x000fe200078e0a05 */
[----:B------:R-:W-:Y:S01]  /*63e0*/  ISETP.GE.AND P6, PT, R17, RZ, PT ;  /* 0x000000ff1100720c */ /* 0x000fe20003fc6270 */
[----:B------:R-:W-:Y:S01]  /*63f0*/  IMAD.HI.U32 R17, R4, R13, RZ ;  /* 0x0000000d04117227 */ /* 0x000fe200078e00ff */
[----:B------:R-:W-:-:S03]  /*6400*/  ISETP.GE.AND P4, PT, R19, RZ, PT ;  /* 0x000000ff1300720c */ /* 0x000fc60003f86270 */
[----:B------:R-:W-:-:S04]  /*6410*/  IMAD.HI.U32 R19, R4, R15, RZ ;  /* 0x0000000f04137227 */ /* 0x000fc800078e00ff */
[----:B------:R-:W-:Y:S02]  /*6420*/  @!P1 IMAD.IADD R12, R12, 0x1, -R5 ;  /* 0x000000010c0c9824 */ /* 0x000fe400078e0a05 */
[----:B------:R-:W-:Y:S02]  /*6430*/  IMAD.MOV R17, RZ, RZ, -R17 ;  /* 0x000000ffff117224 */ /* 0x000fe400078e0a11 */
[----:B------:R-:W-:Y:S02]  /*6440*/  IMAD.MOV R19, RZ, RZ, -R19 ;  /* 0x000000ffff137224 */ /* 0x000fe400078e0a13 */
[----:B------:R-:W-:Y:S02]  /*6450*/  @!P2 IMAD.MOV R12, RZ, RZ, -R12 ;  /* 0x000000ffff0ca224 */ /* 0x000fe400078e0a0c */
[C---:B------:R-:W-:Y:S02]  /*6460*/  IMAD R13, R5.reuse, R17, R13 ;  /* 0x00000011050d7224 */ /* 0x040fe400078e020d */
[C---:B------:R-:W-:Y:S01]  /*6470*/  IMAD R15, R5.reuse, R19, R15 ;  /* 0x00000013050f7224 */ /* 0x040fe200078e020f */
[----:B------:R-:W3:Y:S01]  /*6480*/  LDL.LU R17, [R1+0x290] ;  /* 0x0002900001117983 */ /* 0x000ee20000300800 */
[----:B------:R-:W-:Y:S01]  /*6490*/  IMAD.MOV.U32 R19, RZ, RZ, R11 ;  /* 0x000000ffff137224 */ /* 0x000fe200078e000b */
[----:B------:R-:W-:-:S02]  /*64a0*/  ISETP.GT.U32.AND P0, PT, R5, R10, PT ;  /* 0x0000000a0500720c */ /* 0x000fc40003f04070 */
[----:B----4-:R-:W-:-:S05]  /*64b0*/  IABS R14, R27 ;  /* 0x0000001b000e7213 */ /* 0x010fca0000000000 */
[----:B------:R-:W-:-:S04]  /*64c0*/  IMAD.HI.U32 R18, R4, R14, RZ ;  /* 0x0000000e04127227 */ /* 0x000fc800078e00ff */
[----:B------:R-:W-:Y:S02]  /*64d0*/  IMAD.MOV R18, RZ, RZ, -R18 ;  /* 0x000000ffff127224 */ /* 0x000fe400078e0a12 */
[----:B------:R-:W-:Y:S02]  /*64e0*/  IMAD.MOV.U32 R11, RZ, RZ, R27 ;  /* 0x000000ffff0b7224 */ /* 0x000fe400078e001b */
[C---:B------:R-:W-:Y:S02]  /*64f0*/  IMAD R14, R5.reuse, R18, R14 ;  /* 0x00000012050e7224 */ /* 0x040fe400078e020e */
[----:B------:R-:W4:Y:S04]  /*6500*/  LDL.LU R18, [R1+0x28c] ;  /* 0x00028c0001127983 */ /* 0x000f280000300800 */
[----:B------:R-:W4:Y:S04]  /*6510*/  LDL.LU R27, [R1+0x1334] ;  /* 0x00133400011b7983 */ /* 0x000f280000300800 */
[----:B------:R0:W-:Y:S04]  /*6520*/  STL [R1+0x88], R12 ;  /* 0x0000880c01007387 */ /* 0x0001e80000100800 */
[----:B0-----:R-:W4:Y:S01]  /*6530*/  LDL.LU R12, [R1+0x270] ;  /* 0x00027000010c7983 */ /* 0x001f220000300800 */
[----:B------:R-:W-:Y:S01]  /*6540*/  @!P0 IMAD.IADD R10, R10, 0x1, -R5 ;  /* 0x000000010a0a8824 */ /* 0x000fe200078e0a05 */
[----:B------:R-:W-:-:S04]  /*6550*/  ISETP.GT.U32.AND P1, PT, R5, R9, PT ;  /* 0x000000090500720c */ /* 0x000fc80003f24070 */
[----:B------:R-:W-:Y:S02]  /*6560*/  ISETP.GT.U32.AND P0, PT, R5, R10, PT ;  /* 0x0000000a0500720c */ /* 0x000fe40003f04070 */
[----:B------:R-:W-:-:S05]  /*6570*/  IABS R7, R20 ;  /* 0x0000001400077213 */ /* 0x000fca0000000000 */
[----:B------:R-:W-:-:S04]  /*6580*/  IMAD.HI.U32 R0, R4, R7, RZ ;  /* 0x0000000704007227 */ /* 0x000fc800078e00ff */
[--C-:B------:R-:W-:Y:S02]  /*6590*/  @!P1 IMAD.IADD R9, R9, 0x1, -R5.reuse ;  /* 0x0000000109099824 */ /* 0x100fe400078e0a05 */
[----:B------:R-:W-:Y:S01]  /*65a0*/  @!P0 IMAD.IADD R10, R10, 0x1, -R5 ;  /* 0x000000010a0a8824 */ /* 0x000fe200078e0a05 */
[C---:B------:R-:W-:Y:S01]  /*65b0*/  ISETP.GT.U32.AND P0, PT, R5.reuse, R8, PT ;  /* 0x000000080500720c */ /* 0x040fe20003f04070 */
[----:B------:R-:W-:Y:S01]  /*65c0*/  IMAD.MOV R0, RZ, RZ, -R0 ;  /* 0x000000ffff007224 */ /* 0x000fe200078e0a00 */
[----:B------:R-:W-:-:S03]  /*65d0*/  ISETP.GT.U32.AND P1, PT, R5, R9, PT ;  /* 0x000000090500720c */ /* 0x000fc60003f24070 */
[----:B------:R-:W-:Y:S01]  /*65e0*/  IMAD R7, R5, R0, R7 ;  /* 0x0000000005077224 */ /* 0x000fe200078e0207 */
[----:B------:R-:W-:-:S05]  /*65f0*/  IABS R0, R28 ;  /* 0x0000001c00007213 */ /* 0x000fca0000000000 */
[----:B------:R-:W-:-:S04]  /*6600*/  IMAD.HI.U32 R16, R4, R0, RZ ;  /* 0x0000000004107227 */ /* 0x000fc800078e00ff */
[--C-:B------:R-:W-:Y:S01]  /*6610*/  @!P0 IMAD.IADD R8, R8, 0x1, -R5.reuse ;  /* 0x0000000108088824 */ /* 0x100fe200078e0a05 */
[----:B------:R-:W-:Y:S01]  /*6620*/  ISETP.GT.U32.AND P0, PT, R5, R6, PT ;  /* 0x000000060500720c */ /* 0x000fe20003f04070 */
[----:B------:R-:W-:Y:S01]  /*6630*/  @!P1 IMAD.IADD R9, R9, 0x1, -R5 ;  /* 0x0000000109099824 */ /* 0x000fe200078e0a05 */
[----:B------:R-:W-:Y:S01]  /*6640*/  ISETP.GT.U32.AND P1, PT, R5, R7, PT ;  /* 0x000000070500720c */ /* 0x000fe20003f24070 */
[----:B------:R-:W-:-:S04]  /*6650*/  IMAD.MOV R16, RZ, RZ, -R16 ;  /* 0x000000ffff107224 */ /* 0x000fc800078e0a10 */
[----:B------:R-:W-:Y:S02]  /*6660*/  IMAD R0, R5, R16, R0 ;  /* 0x0000001005007224 */ /* 0x000fe400078e0200 */
[----:B------:R-:W-:-:S04]  /*6670*/  @!P3 IMAD.MOV R19, RZ, RZ, -R19 ;  /* 0x000000ffff13b224 */ /* 0x000fc800078e0a13 */
[----:B------:R-:W-:Y:S01]  /*6680*/  @!P0 IMAD.IADD R6, R6, 0x1, -R5 ;  /* 0x0000000106068824 */ /* 0x000fe200078e0a05 */
[----:B------:R-:W-:Y:S01]  /*6690*/  ISETP.GT.U32.AND P0, PT, R5, R0, PT ;  /* 0x000000000500720c */ /* 0x000fe20003f04070 */
[----:B------:R-:W-:Y:S02]  /*66a0*/  @!P5 IMAD.MOV R10, RZ, RZ, -R10 ;  /* 0x000000ffff0ad224 */ /* 0x000fe400078e0a0a */
[----:B------:R-:W-:Y:S01]  /*66b0*/  @!P6 IMAD.MOV R9, RZ, RZ, -R9 ;  /* 0x000000ffff09e224 */ /* 0x000fe200078e0a09 */
[----:B------:R0:W-:Y:S01]  /*66c0*/  STL [R1+0x84], R19 ;  /* 0x0000841301007387 */ /* 0x0001e20000100800 */
[----:B------:R-:W-:Y:S01]  /*66d0*/  @!P1 IMAD.IADD R7, R7, 0x1, -R5 ;  /* 0x0000000107079824 */ /* 0x000fe200078e0a05 */
[C---:B------:R-:W-:Y:S02]  /*66e0*/  ISETP.GT.U32.AND P1, PT, R5.reuse, R2, PT ;  /* 0x000000020500720c */ /* 0x040fe40003f24070 */
[----:B------:R-:W-:Y:S02]  /*66f0*/  STL [R1+0x80], R10 ;  /* 0x0000800a01007387 */ /* 0x000fe40000100800 */
[----:B------:R-:W-:-:S02]  /*6700*/  ISETP.GT.U32.AND P2, PT, R5, R7, PT ;  /* 0x000000070500720c */ /* 0x000fc40003f44070 */
[----:B------:R3:W-:Y:S01]  /*6710*/  STL [R1+0x7c], R9 ;  /* 0x00007c0901007387 */ /* 0x0007e20000100800 */
[----:B0-----:R-:W-:-:S03]  /*6720*/  IMAD.MOV.U32 R19, RZ, RZ, R21 ;  /* 0x000000ffff137224 */ /* 0x001fc600078e0015 */
[----:B------:R-:W4:Y:S01]  /*6730*/  LDL.LU R21, [R1+0x294] ;  /* 0x0002940001157983 */ /* 0x000f220000300800 */
[--C-:B------:R-:W-:Y:S01]  /*6740*/  @!P0 IMAD.IADD R0, R0, 0x1, -R5.reuse ;  /* 0x0000000100008824 */ /* 0x100fe200078e0a05 */
[C---:B------:R-:W-:Y:S02]  /*6750*/  ISETP.GT.U32.AND P0, PT, R5.reuse, R8, PT ;  /* 0x000000080500720c */ /* 0x040fe40003f04070 */
[----:B--2---:R-:W-:Y:S02]  /*6760*/  IABS R16, R3 ;  /* 0x0000000300107213 */ /* 0x004fe40000000000 */
[C---:B------:R-:W-:Y:S01]  /*6770*/  ISETP.GT.U32.AND P3, PT, R5.reuse, R6, PT ;  /* 0x000000060500720c */ /* 0x040fe20003f64070 */
[----:B------:R-:W-:Y:S01]  /*6780*/  @!P1 IMAD.IADD R2, R2, 0x1, -R5 ;  /* 0x0000000102029824 */ /* 0x000fe200078e0a05 */
[----:B------:R-:W-:Y:S01]  /*6790*/  ISETP.GE.AND P1, PT, R20, RZ, PT ;  /* 0x000000ff1400720c */ /* 0x000fe20003f26270 */
[----:B------:R-:W-:Y:S01]  /*67a0*/  IMAD.HI.U32 R20, R4, R16, RZ ;  /* 0x0000001004147227 */ /* 0x000fe200078e00ff */
[----:B------:R-:W-:-:S03]  /*67b0*/  ISETP.GT.U32.AND P5, PT, R5, R0, PT ;  /* 0x000000000500720c */ /* 0x000fc60003fa4070 */
[--C-:B------:R-:W-:Y:S01]  /*67c0*/  @!P2 IMAD.IADD R7, R7, 0x1, -R5.reuse ;  /* 0x000000010707a824 */ /* 0x100fe200078e0a05 */
[C---:B------:R-:W-:Y:S01]  /*67d0*/  ISETP.GT.U32.AND P2, PT, R5.reuse, R14, PT ;  /* 0x0000000e0500720c */ /* 0x040fe20003f44070 */
[----:B------:R-:W-:Y:S01]  /*67e0*/  IMAD.MOV R20, RZ, RZ, -R20 ;  /* 0x000000ffff147224 */ /* 0x000fe200078e0a14 */
[C---:B------:R-:W-:Y:S01]  /*67f0*/  ISETP.GT.U32.AND P6, PT, R5.reuse, R2, PT ;  /* 0x000000020500720c */ /* 0x040fe20003fc4070 */
[--C-:B------:R-:W-:Y:S01]  /*6800*/  @!P0 IMAD.IADD R8, R8, 0x1, -R5.reuse ;  /* 0x0000000108088824 */ /* 0x100fe200078e0a05 */
[C---:B------:R-:W-:Y:S01]  /*6810*/  ISETP.GT.U32.AND P0, PT, R5.reuse, R13, PT ;  /* 0x0000000d0500720c */ /* 0x040fe20003f04070 */
[C---:B------:R-:W-:Y:S02]  /*6820*/  IMAD R16, R5.reuse, R20, R16 ;  /* 0x0000001405107224 */ /* 0x040fe400078e0210 */
[--C-:B------:R-:W-:Y:S01]  /*6830*/  @!P3 IMAD.IADD R6, R6, 0x1, -R5.reuse ;  /* 0x000000010606b824 */ /* 0x100fe200078e0a05 */
[C---:B------:R-:W-:Y:S01]  /*6840*/  ISETP.GT.U32.AND P3, PT, R5.reuse, R15, PT ;  /* 0x0000000f0500720c */ /* 0x040fe20003f64070 */
[----:B------:R-:W-:Y:S01]  /*6850*/  @!P5 IMAD.IADD R0, R0, 0x1, -R5 ;  /* 0x000000010000d824 */ /* 0x000fe200078e0a05 */
[----:B------:R-:W-:-:S03]  /*6860*/  ISETP.GT.U32.AND P5, PT, R5, R16, PT ;  /* 0x000000100500720c */ /* 0x000fc60003fa4070 */
[--C-:B------:R-:W-:Y:S01]  /*6870*/  @!P2 IMAD.IADD R14, R14, 0x1, -R5.reuse ;  /* 0x000000010e0ea824 */ /* 0x100fe200078e0a05 */
[----:B------:R-:W-:Y:S01]  /*6880*/  ISETP.GE.AND P2, PT, R28, RZ, PT ;  /* 0x000000ff1c00720c */ /* 0x000fe20003f46270 */
[--C-:B------:R-:W-:Y:S02]  /*6890*/  @!P6 IMAD.IADD R2, R2, 0x1, -R5.reuse ;  /* 0x000000010202e824 */ /* 0x100fe400078e0a05 */
[----:B------:R-:W-:Y:S02]  /*68a0*/  @!P0 IMAD.IADD R13, R13, 0x1, -R5 ;  /* 0x000000010d0d8824 */ /* 0x000fe400078e0a05 */
[----:B------:R-:W-:Y:S01]  /*68b0*/  @!P1 IMAD.MOV R7, RZ, RZ, -R7 ;  /* 0x000000ffff079224 */ /* 0x000fe200078e0a07 */
[----:B------:R-:W-:Y:S01]  /*68c0*/  ISETP.GT.U32.AND P1, PT, R5, R14, PT ;  /* 0x0000000e0500720c */ /* 0x000fe20003f24070 */
[--C-:B------:R-:W-:Y:S02]  /*68d0*/  @!P3 IMAD.IADD R15, R15, 0x1, -R5.reuse ;  /* 0x000000010f0fb824 */ /* 0x100fe400078e0a05 */
[----:B------:R-:W-:Y:S01]  /*68e0*/  @!P4 IMAD.MOV R8, RZ, RZ, -R8 ;  /* 0x000000ffff08c224 */ /* 0x000fe200078e0a08 */
[C---:B------:R-:W-:Y:S01]  /*68f0*/  ISETP.GT.U32.AND P4, PT, R5.reuse, R13, PT ;  /* 0x0000000d0500720c */ /* 0x040fe20003f84070 */
[----:B------:R-:W-:Y:S01]  /*6900*/  @!P5 IMAD.IADD R16, R16, 0x1, -R5 ;  /* 0x000000011010d824 */ /* 0x000fe200078e0a05 */
[----:B------:R-:W-:Y:S01]  /*6910*/  ISETP.GT.U32.AND P5, PT, R5, R15, PT ;  /* 0x0000000f0500720c */ /* 0x000fe20003fa4070 */
[----:B------:R-:W-:Y:S01]  /*6920*/  IMAD.MOV.U32 R20, RZ, RZ, R11 ;  /* 0x000000ffff147224 */ /* 0x000fe200078e000b */
[----:B------:R-:W-:Y:S01]  /*6930*/  ISETP.GE.AND P3, PT, R29, RZ, PT ;  /* 0x000000ff1d00720c */ /* 0x000fe20003f66270 */
[----:B------:R-:W-:-:S03]  /*6940*/  @!P2 IMAD.MOV R0, RZ, RZ, -R0 ;  /* 0x000000ffff00a224 */ /* 0x000fc600078e0a00 */
[----:B------:R-:W-:Y:S01]  /*6950*/  ISETP.GE.AND P2, PT, R20, RZ, PT ;  /* 0x000000ff1400720c */ /* 0x000fe20003f46270 */
[----:B------:R-:W-:Y:S01]  /*6960*/  @!P1 IMAD.IADD R14, R14, 0x1, -R5 ;  /* 0x000000010e0e9824 */ /* 0x000fe200078e0a05 */
[----:B------:R-:W-:-:S03]  /*6970*/  ISETP.GE.AND P1, PT, R19, RZ, PT ;  /* 0x000000ff1300720c */ /* 0x000fc60003f26270 */
[--C-:B------:R-:W-:Y:S02]  /*6980*/  @!P4 IMAD.IADD R13, R13, 0x1, -R5.reuse ;  /* 0x000000010d0dc824 */ /* 0x100fe400078e0a05 */
[----:B------:R-:W-:-:S04]  /*6990*/  @!P5 IMAD.IADD R15, R15, 0x1, -R5 ;  /* 0x000000010f0fd824 */ /* 0x000fc800078e0a05 */
[----:B------:R-:W-:Y:S01]  /*69a0*/  IMAD.MOV.U32 R20, RZ, RZ, R15 ;  /* 0x000000ffff147224 */ /* 0x000fe200078e000f */
[----:B------:R-:W-:-:S03]  /*69b0*/  ISETP.GE.AND P5, PT, R3, RZ, PT ;  /* 0x000000ff0300720c */ /* 0x000fc60003fa6270 */
[----:B------:R-:W-:Y:S01]  /*69c0*/  @!P1 IMAD.MOV R20, RZ, RZ, -R20 ;  /* 0x000000ffff149224 */ /* 0x000fe200078e0a14 */
[----:B---3--:R-:W-:-:S05]  /*69d0*/  IABS R9, R17 ;  /* 0x0000001100097213 */ /* 0x008fca0000000000 */
[----:B------:R-:W-:-:S04]  /*69e0*/  IMAD.HI.U32 R11, R4, R9, RZ ;  /* 0x00000009040b7227 */ /* 0x000fc800078e00ff */
[----:B------:R-:W-:-:S04]  /*69f0*/  IMAD.MOV R11, RZ, RZ, -R11 ;  /* 0x000000ffff0b7224 */ /* 0x000fc800078e0a0b */
[----:B------:R-:W-:-:S05]  /*6a00*/  IMAD R9, R5, R11, R9 ;  /* 0x0000000b05097224 */ /* 0x000fca00078e0209 */
[----:B------:R-:W-:-:S13]  /*6a10*/  ISETP.GT.U32.AND P4, PT, R5, R9, PT ;  /* 0x000000090500720c */ /* 0x000fda0003f84070 */
[----:B------:R-:W-:-:S05]  /*6a20*/  @!P4 IMAD.IADD R9, R9, 0x1, -R5 ;  /* 0x000000010909c824 */ /* 0x000fca00078e0a05 */
[----:B------:R-:W-:-:S13]  /*6a30*/  ISETP.GT.U32.AND P4, PT, R5, R9, PT ;  /* 0x000000090500720c */ /* 0x000fda0003f84070 */
[----:B------:R-:W-:Y:S01]  /*6a40*/  @!P4 IMAD.IADD R9, R9, 0x1, -R5 ;  /* 0x000000010909c824 */ /* 0x000fe200078e0a05 */
[----:B----4-:R-:W-:Y:S02]  /*6a50*/  ISETP.GE.AND P0, PT, R27, RZ, PT ;  /* 0x000000ff1b00720c */ /* 0x010fe40003f06270 */
[----:B------:R-:W2:Y:S04]  /*6a60*/  LDL.LU R27, [R1+0x1330] ;  /* 0x00133000011b7983 */ /* 0x000ea80000300800 */
[----:B------:R-:W3:Y:S04]  /*6a70*/  LDL.LU R28, [R1+0x132c] ;  /* 0x00132c00011c7983 */ /* 0x000ee80000300800 */
[----:B------:R-:W4:Y:S01]  /*6a80*/  LDL.LU R29, [R1+0x1328] ;  /* 0x00132800011d7983 */ /* 0x000f220000300800 */
[----:B------:R-:W-:-:S02]  /*6a90*/  ISETP.GE.AND P6, PT, R12, RZ, PT ;  /* 0x000000ff0c00720c */ /* 0x000fc40003fc6270 */
[----:B------:R-:W-:Y:S01]  /*6aa0*/  @!P0 IMAD.MOV R2, RZ, RZ, -R2 ;  /* 0x000000ffff028224 */ /* 0x000fe200078e0a02 */
[----:B------:R-:W-:Y:S04]  /*6ab0*/  STL [R1+0x6c], R8 ;  /* 0x00006c0801007387 */ /* 0x000fe80000100800 */
[----:B------:R-:W-:Y:S06]  /*6ac0*/  STL [R1+0x68], R7 ;  /* 0x0000680701007387 */ /* 0x000fec0000100800 */
[----:B------:R-:W-:-:S05]  /*6ad0*/  @!P6 IMAD.MOV R6, RZ, RZ, -R6 ;  /* 0x000000ffff06e224 */ /* 0x000fca00078e0a06 */
[----:B------:R-:W-:Y:S04]  /*6ae0*/  STL [R1+0x64], R6 ;  /* 0x0000640601007387 */ /* 0x000fe80000100800 */
[----:B------:R0:W-:Y:S04]  /*6af0*/  STL [R1+0x60], R2 ;  /* 0x0000600201007387 */ /* 0x0001e80000100800 */
[----:B------:R1:W-:Y:S04]  /*6b00*/  STL [R1+0x5c], R0 ;  /* 0x00005c0001007387 */ /* 0x0003e80000100800 */
[----:B------:R-:W2:Y:S01]  /*6b10*/  LDL.LU R3, [R1+0x1324] ;  /* 0x0013240001037983 */ /* 0x000ea20000300800 */
[----:B0-----:R-:W-:-:S02]  /*6b20*/  IMAD.MOV.U32 R2, RZ, RZ, R14 ;  /* 0x000000ffff027224 */ /* 0x001fc400078e000e */
[----:B-1----:R-:W-:Y:S02]  /*6b30*/  IMAD.MOV.U32 R0, RZ, RZ, R13 ;  /* 0x000000ffff007224 */ /* 0x002fe400078e000d */
[----:B------:R-:W-:Y:S02]  /*6b40*/  @!P2 IMAD.MOV R2, RZ, RZ, -R2 ;  /* 0x000000ffff02a224 */ /* 0x000fe400078e0a02 */
[----:B------:R-:W-:-:S05]  /*6b50*/  @!P3 IMAD.MOV R0, RZ, RZ, -R0 ;  /* 0x000000ffff00b224 */ /* 0x000fca00078e0a00 */
[----:B------:R0:W-:Y:S04]  /*6b60*/  STL [R1+0x58], R0 ;  /* 0x0000580001007387 */ /* 0x0001e80000100800 */
[----:B------:R1:W-:Y:S04]  /*6b70*/  STL [R1+0x54], R2 ;  /* 0x0000540201007387 */ /* 0x0003e80000100800 */
[----:B------:R-:W-:Y:S04]  /*6b80*/  STL [R1+0x12e8], R20 ;  /* 0x0012e81401007387 */ /* 0x000fe80000100800 */
[----:B------:R-:W2:Y:S01]  /*6b90*/  LDL.LU R15, [R1+0x2ac] ;  /* 0x0002ac00010f7983 */ /* 0x000ea20000300800 */
[----:B------:R-:W-:-:S02]  /*6ba0*/  IABS R10, R18 ;  /* 0x00000012000a7213 */ /* 0x000fc40000000000 */
[----:B------:R-:W-:-:S03]  /*6bb0*/  ISETP.GT.U32.AND P6, PT, R5, R16, PT ;  /* 0x000000100500720c */ /* 0x000fc60003fc4070 */
[----:B------:R-:W-:-:S04]  /*6bc0*/  IMAD.HI.U32 R12, R4, R10, RZ ;  /* 0x0000000a040c7227 */ /* 0x000fc800078e00ff */
[----:B------:R-:W-:-:S04]  /*6bd0*/  IMAD.MOV R12, RZ, RZ, -R12 ;  /* 0x000000ffff0c7224 */ /* 0x000fc800078e0a0c */
[----:B------:R-:W-:Y:S02]  /*6be0*/  IMAD R10, R5, R12, R10 ;  /* 0x0000000c050a7224 */ /* 0x000fe400078e020a */
[----:B------:R-:W-:-:S03]  /*6bf0*/  @!P6 IMAD.IADD R16, R16, 0x1, -R5 ;  /* 0x000000011010e824 */ /* 0x000fc600078e0a05 */
[----:B------:R-:W-:Y:S01]  /*6c00*/  ISETP.GT.U32.AND P0, PT, R5, R10, PT ;  /* 0x0000000a0500720c */ /* 0x000fe20003f04070 */
[----:B------:R-:W-:-:S04]  /*6c10*/  IMAD.MOV.U32 R8, RZ, RZ, R16 ;  /* 0x000000ffff087224 */ /* 0x000fc800078e0010 */
[----:B------:R-:W-:Y:S01]  /*6c20*/  @!P5 IMAD.MOV R8, RZ, RZ, -R8 ;  /* 0x000000ffff08d224 */ /* 0x000fe200078e0a08 */
[----:B------:R-:W-:Y:S02]  /*6c30*/  IABS R7, R23 ;  /* 0x0000001700077213 */ /* 0x000fe40000000000 */
[----:B------:R-:W-:Y:S02]  /*6c40*/  ISETP.GE.AND P5, PT, R23, RZ, PT ;  /* 0x000000ff1700720c */ /* 0x000fe40003fa6270 */
[----:B------:R0:W-:Y:S04]  /*6c50*/  STL [R1+0x50], R8 ;  /* 0x0000500801007387 */ /* 0x0001e80000100800 */
[----:B------:R-:W3:Y:S01]  /*6c60*/  LDL.LU R23, [R1+0x2b0] ;  /* 0x0002b00001177983 */ /* 0x000ee20000300800 */
[----:B------:R-:W-:Y:S01]  /*6c70*/  @!P0 IMAD.IADD R10, R10, 0x1, -R5 ;  /* 0x000000010a0a8824 */ /* 0x000fe200078e0a05 */
[----:B------:R-:W-:-:S04]  /*6c80*/  ISETP.GE.AND P6, PT, R18, RZ, PT ;  /* 0x000000ff1200720c */ /* 0x000fc80003fc6270 */
[----:B------:R-:W-:Y:S02]  /*6c90*/  ISETP.GT.U32.AND P3, PT, R5, R10, PT ;  /* 0x0000000a0500720c */ /* 0x000fe40003f64070 */
[----:B------:R-:W-:Y:S02]  /*6ca0*/  ISETP.GE.AND P0, PT, R17, RZ, PT ;  /* 0x000000ff1100720c */ /* 0x000fe40003f06270 */
[----:B------:R-:W-:-:S09]  /*6cb0*/  IABS R17, R26 ;  /* 0x0000001a00117213 */ /* 0x000fd20000000000 */
[----:B------:R-:W-:-:S04]  /*6cc0*/  @!P3 IMAD.IADD R10, R10, 0x1, -R5 ;  /* 0x000000010a0ab824 */ /* 0x000fc800078e0a05 */
[----:B------:R-:W-:Y:S02]  /*6cd0*/  @!P6 IMAD.MOV R10, RZ, RZ, -R10 ;  /* 0x000000ffff0ae224 */ /* 0x000fe400078e0a0a */
[----:B------:R-:W-:Y:S01]  /*6ce0*/  @!P0 IMAD.MOV R9, RZ, RZ, -R9 ;  /* 0x000000ffff098224 */ /* 0x000fe200078e0a09 */
[----:B------:R-:W-:Y:S02]  /*6cf0*/  ISETP.GE.AND P0, PT, R26, RZ, PT ;  /* 0x000000ff1a00720c */ /* 0x000fe40003f06270 */
[----:B------:R1:W-:Y:S04]  /*6d00*/  STL [R1+0x4c], R10 ;  /* 0x00004c0a01007387 */ /* 0x0003e80000100800 */
[----:B------:R-:W4:Y:S01]  /*6d10*/  LDL.LU R26, [R1+0x2b4] ;  /* 0x0002b400011a7983 */ /* 0x000f220000300800 */
[----:B0-----:R-:W-:Y:S01]  /*6d20*/  IMAD.HI.U32 R0, R4, R7, RZ ;  /* 0x0000000704007227 */ /* 0x001fe200078e00ff */
[----:B------:R-:W-:-:S03]  /*6d30*/  ISETP.GE.AND P3, PT, R24, RZ, PT ;  /* 0x000000ff1800720c */ /* 0x000fc60003f66270 */
[----:B-1----:R-:W-:Y:S01]  /*6d40*/  IMAD.MOV R2, RZ, RZ, -R0 ;  /* 0x000000ffff027224 */ /* 0x002fe200078e0a00 */
[----:B------:R-:W-:Y:S02]  /*6d50*/  IABS R0, R24 ;  /* 0x0000001800007213 */ /* 0x000fe40000000000 */
[----:B------:R-:W4:Y:S01]  /*6d60*/  LDL.LU R24, [R1+0x2b8] ;  /* 0x0002b80001187983 */ /* 0x000f220000300800 */
[----:B------:R-:W-:-:S05]  /*6d70*/  IABS R11, R21 ;  /* 0x00000015000b7213 */ /* 0x000fca0000000000 */
[----:B------:R-:W-:-:S04]  /*6d80*/  IMAD.HI.U32 R6, R4, R11, RZ ;  /* 0x0000000b04067227 */ /* 0x000fc800078e00ff */
[----:B------:R-:W-:-:S04]  /*6d90*/  IMAD.MOV R6, RZ, RZ, -R6 ;  /* 0x000000ffff067224 */ /* 0x000fc800078e0a06 */
[----:B------:R-:W-:-:S05]  /*6da0*/  IMAD R6, R5, R6, R11 ;  /* 0x0000000605067224 */ /* 0x000fca00078e020b */
[C---:B------:R-:W-:Y:S01]  /*6db0*/  ISETP.GT.U32.AND P2, PT, R5.reuse, R6, PT ;  /* 0x000000060500720c */ /* 0x040fe20003f44070 */
[C---:B------:R-:W-:Y:S01]  /*6dc0*/  IMAD R7, R5.reuse, R2, R7 ;  /* 0x0000000205077224 */ /* 0x040fe200078e0207 */
[----:B------:R2:W-:Y:S04]  /*6dd0*/  STL [R1+0x10c], R9 ;  /* 0x00010c0901007387 */ /* 0x0005e80000100800 */
[----:B------:R-:W4:Y:S04]  /*6de0*/  LDL.LU R12, [R1+0x2bc] ;  /* 0x0002bc00010c7983 */ /* 0x000f280000300800 */
[----:B------:R-:W4:Y:S03]  /*6df0*/  LDL.LU R18, [R1+0x2c0] ;  /* 0x0002c00001127983 */ /* 0x000f260000300800 */
[----:B------:R-:W-:Y:S01]  /*6e00*/  @!P2 IMAD.IADD R6, R6, 0x1, -R5 ;  /* 0x000000010606a824 */ /* 0x000fe200078e0a05 */
[----:B------:R-:W-:Y:S01]  /*6e10*/  ISETP.GT.U32.AND P2, PT, R5, R7, PT ;  /* 0x000000070500720c */ /* 0x000fe20003f44070 */
[----:B------:R-:W-:-:S03]  /*6e20*/  IMAD.HI.U32 R8, R4, R0, RZ ;  /* 0x0000000004087227 */ /* 0x000fc600078e00ff */
[----:B------:R-:W-:Y:S01]  /*6e30*/  ISETP.GT.U32.AND P6, PT, R5, R6, PT ;  /* 0x000000060500720c */ /* 0x000fe20003fc4070 */
[----:B------:R-:W-:Y:S01]  /*6e40*/  IMAD.MOV R8, RZ, RZ, -R8 ;  /* 0x000000ffff087224 */ /* 0x000fe200078e0a08 */
[----:B------:R-:W-:-:S03]  /*6e50*/  ISETP.GE.AND P4, PT, R25, RZ, PT ;  /* 0x000000ff1900720c */ /* 0x000fc60003f86270 */
[----:B------:R-:W-:-:S04]  /*6e60*/  IMAD R0, R5, R8, R0 ;  /* 0x0000000805007224 */ /* 0x000fc800078e0200 */
[----:B------:R-:W-:Y:S01]  /*6e70*/  @!P2 IMAD.IADD R7, R7, 0x1, -R5 ;  /* 0x000000010707a824 */ /* 0x000fe200078e0a05 */
[----:B------:R-:W-:-:S04]  /*6e80*/  IABS R25, R25 ;  /* 0x0000001900197213 */ /* 0x000fc80000000000 */
[C---:B------:R-:W-:Y:S01]  /*6e90*/  ISETP.GT.U32.AND P2, PT, R5.reuse, R7, PT ;  /* 0x000000070500720c */ /* 0x040fe20003f44070 */
[----:B------:R-:W-:Y:S01]  /*6ea0*/  @!P6 IMAD.IADD R6, R6, 0x1, -R5 ;  /* 0x000000010606e824 */ /* 0x000fe200078e0a05 */
[----:B------:R-:W-:Y:S01]  /*6eb0*/  ISETP.GT.U32.AND P6, PT, R5, R0, PT ;  /* 0x000000000500720c */ /* 0x000fe20003fc4070 */
[----:B------:R-:W-:Y:S01]  /*6ec0*/  IMAD.HI.U32 R8, R4, R25, RZ ;  /* 0x0000001904087227 */ /* 0x000fe200078e00ff */
[----:B------:R-:W-:-:S03]  /*6ed0*/  ISETP.GE.AND P1, PT, R21, RZ, PT ;  /* 0x000000ff1500720c */ /* 0x000fc60003f26270 */
[----:B------:R-:W-:Y:S02]  /*6ee0*/  IMAD.MOV R8, RZ, RZ, -R8 ;  /* 0x000000ffff087224 */ /* 0x000fe400078e0a08 */
[----:B------:R-:W-:Y:S02]  /*6ef0*/  IMAD.MOV.U32 R16, RZ, RZ, R6 ;  /* 0x000000ffff107224 */ /* 0x000fe400078e0006 */
[----:B------:R-:W-:Y:S02]  /*6f00*/  IMAD R25, R5, R8, R25 ;  /* 0x0000000805197224 */ /* 0x000fe400078e0219 */
[--C-:B------:R-:W-:Y:S02]  /*6f10*/  @!P2 IMAD.IADD R7, R7, 0x1, -R5.reuse ;  /* 0x000000010707a824 */ /* 0x100fe400078e0a05 */
[----:B------:R-:W-:Y:S02]  /*6f20*/  @!P6 IMAD.IADD R0, R0, 0x1, -R5 ;  /* 0x000000010000e824 */ /* 0x000fe400078e0a05 */
[----:B------:R-:W-:Y:S01]  /*6f30*/  IMAD.MOV.U32 R13, RZ, RZ, R7 ;  /* 0x000000ffff0d7224 */ /* 0x000fe200078e0007 */
[C---:B------:R-:W-:Y:S01]  /*6f40*/  ISETP.GT.U32.AND P2, PT, R5.reuse, R25, PT ;  /* 0x000000190500720c */ /* 0x040fe20003f44070 */
[----:B------:R-:W-:Y:S01]  /*6f50*/  @!P1 IMAD.MOV R16, RZ, RZ, -R16 ;  /* 0x000000ffff109224 */ /* 0x000fe200078e0a10 */
[----:B------:R-:W-:Y:S01]  /*6f60*/  ISETP.GT.U32.AND P6, PT, R5, R0, PT ;  /* 0x000000000500720c */ /* 0x000fe20003fc4070 */
[----:B------:R-:W-:-:S02]  /*6f70*/  @!P5 IMAD.MOV R13, RZ, RZ, -R13 ;  /* 0x000000ffff0dd224 */ /* 0x000fc400078e0a0d */
[----:B------:R-:W-:Y:S01]  /*6f80*/  IMAD.HI.U32 R11, R4, R17, RZ ;  /* 0x00000011040b7227 */ /* 0x000fe200078e00ff */
[----:B------:R-:W-:Y:S04]  /*6f90*/  STL [R1+0xc0], R16 ;  /* 0x0000c01001007387 */ /* 0x000fe80000100800 */
[----:B------:R0:W-:Y:S01]  /*6fa0*/  STL [R1+0xe8], R13 ;  /* 0x0000e80d01007387 */ /* 0x0001e20000100800 */
[----:B------:R-:W-:-:S03]  /*6fb0*/  IMAD.MOV R11, RZ, RZ, -R11 ;  /* 0x000000ffff0b7224 */ /* 0x000fc600078e0a0b */
[----:B------:R-:W4:Y:S01]  /*6fc0*/  LDL.LU R19, [R1+0x2c4] ;  /* 0x0002c40001137983 */ /* 0x000f220000300800 */
[----:B------:R-:W-:Y:S01]  /*6fd0*/  @!P2 IMAD.IADD R25, R25, 0x1, -R5 ;  /* 0x000000011919a824 */ /* 0x000fe200078e0a05 */
[----:B------:R-:W-:Y:S01]  /*6fe0*/  IABS R2, R22 ;  /* 0x0000001600027213 */ /* 0x000fe20000000000 */
[C---:B------:R-:W-:Y:S02]  /*6ff0*/  IMAD R17, R5.reuse, R11, R17 ;  /* 0x0000000b05117224 */ /* 0x040fe400078e0211 */
[----:B------:R-:W-:Y:S01]  /*7000*/  @!P6 IMAD.IADD R0, R0, 0x1, -R5 ;  /* 0x000000010000e824 */ /* 0x000fe200078e0a05 */
[----:B------:R-:W-:Y:S02]  /*7010*/  ISETP.GE.AND P6, PT, R22, RZ, PT ;  /* 0x000000ff1600720c */ /* 0x000fe40003fc6270 */
[----:B------:R-:W4:Y:S01]  /*7020*/  LDL.LU R22, [R1+0x2c8] ;  /* 0x0002c80001167983 */ /* 0x000f220000300800 */
[----:B------:R-:W-:-:S13]  /*7030*/  ISETP.GT.U32.AND P1, PT, R5, R17, PT ;  /* 0x000000110500720c */ /* 0x000fda0003f24070 */
[----:B------:R-:W-:Y:S01]  /*7040*/  @!P1 IMAD.IADD R17, R17, 0x1, -R5 ;  /* 0x0000000111119824 */ /* 0x000fe200078e0a05 */
[----:B------:R-:W-:Y:S01]  /*7050*/  ISETP.GT.U32.AND P1, PT, R5, R25, PT ;  /* 0x000000190500720c */ /* 0x000fe20003f24070 */
[----:B------:R-:W-:-:S12]  /*7060*/  IMAD.HI.U32 R10, R4, R2, RZ ;  /* 0x00000002040a7227 */ /* 0x000fd800078e00ff */
[----:B------:R-:W-:Y:S02]  /*7070*/  @!P1 IMAD.IADD R25, R25, 0x1, -R5 ;  /* 0x0000000119199824 */ /* 0x000fe400078e0a05 */
[----:B------:R-:W-:-:S04]  /*7080*/  IMAD.MOV R10, RZ, RZ, -R10 ;  /* 0x000000ffff0a7224 */ /* 0x000fc800078e0a0a */
[----:B------:R-:W-:-:S05]  /*7090*/  IMAD R2, R5, R10, R2 ;  /* 0x0000000a05027224 */ /* 0x000fca00078e0202 */
[----:B------:R-:W-:Y:S02]  /*70a0*/  ISETP.GT.U32.AND P5, PT, R5, R2, PT ;  /* 0x000000020500720c */ /* 0x000fe40003fa4070 */
[----:B--2---:R-:W-:-:S05]  /*70b0*/  IABS R9, R15 ;  /* 0x0000000f00097213 */ /* 0x004fca0000000000 */
[----:B------:R-:W-:-:S04]  /*70c0*/  IMAD.HI.U32 R8, R4, R9, RZ ;  /* 0x0000000904087227 */ /* 0x000fc800078e00ff */
[----:B------:R-:W-:-:S04]  /*70d0*/  IMAD.MOV R8, RZ, RZ, -R8 ;  /* 0x000000ffff087224 */ /* 0x000fc800078e0a08 */
[----:B------:R-:W-:-:S05]  /*70e0*/  IMAD R9, R5, R8, R9 ;  /* 0x0000000805097224 */ /* 0x000fca00078e0209 */
[----:B------:R-:W-:Y:S01]  /*70f0*/  ISETP.GT.U32.AND P2, PT, R5, R9, PT ;  /* 0x000000090500720c */ /* 0x000fe20003f44070 */
[----:B------:R-:W-:-:S04]  /*7100*/  IMAD.MOV.U32 R8, RZ, RZ, R0 ;  /* 0x000000ffff087224 */ /* 0x000fc800078e0000 */
[----:B------:R-:W-:-:S08]  /*7110*/  @!P3 IMAD.MOV R8, RZ, RZ, -R8 ;  /* 0x000000ffff08b224 */ /* 0x000fd000078e0a08 */
[----:B------:R-:W-:Y:S01]  /*7120*/  @!P2 IMAD.IADD R9, R9, 0x1, -R5 ;  /* 0x000000010909a824 */ /* 0x000fe200078e0a05 */
[----:B---3--:R-:W-:-:S04]  /*7130*/  IABS R14, R23 ;  /* 0x00000017000e7213 */ /* 0x008fc80000000000 */
[----:B------:R-:W-:Y:S01]  /*7140*/  ISETP.GT.U32.AND P3, PT, R5, R9, PT ;  /* 0x000000090500720c */ /* 0x000fe20003f64070 */
[----:B------:R-:W-:-:S04]  /*7150*/  IMAD.HI.U32 R6, R4, R14, RZ ;  /* 0x0000000e04067227 */ /* 0x000fc800078e00ff */
[----:B------:R-:W-:-:S04]  /*7160*/  IMAD.MOV R6, RZ, RZ, -R6 ;  /* 0x000000ffff067224 */ /* 0x000fc800078e0a06 */
[----:B------:R-:W-:Y:S01]  /*7170*/  IMAD R14, R5, R6, R14 ;  /* 0x00000006050e7224 */ /* 0x000fe200078e020e */
[----:B------:R1:W-:Y:S03]  /*7180*/  STL [R1+0xe0], R8 ;  /* 0x0000e00801007387 */ /* 0x0003e60000100800 */
[----:B------:R-:W-:Y:S01]  /*7190*/  @!P3 IMAD.IADD R9, R9, 0x1, -R5 ;  /* 0x000000010909b824 */ /* 0x000fe200078e0a05 */
[----:B------:R-:W-:Y:S02]  /*71a0*/  ISETP.GE.AND P3, PT, R23, RZ, PT ;  /* 0x000000ff1700720c */ /* 0x000fe40003f66270 */
[----:B------:R-:W-:Y:S01]  /*71b0*/  ISETP.GT.U32.AND P1, PT, R5, R14, PT ;  /* 0x0000000e0500720c */ /* 0x000fe20003f24070 */
[----:B------:R-:W2:-:S12]  /*71c0*/  LDL.LU R23, [R1+0x2cc] ;  /* 0x0002cc0001177983 */ /* 0x000e980000300800 */
[--C-:B------:R-:W-:Y:S01]  /*71d0*/  @!P1 IMAD.IADD R14, R14, 0x1, -R5.reuse ;  /* 0x000000010e0e9824 */ /* 0x100fe200078e0a05 */
[----:B----4-:R-:W-:Y:S02]  /*71e0*/  IABS R10, R26 ;  /* 0x0000001a000a7213 */ /* 0x010fe40000000000 */
[----:B------:R-:W-:Y:S02]  /*71f0*/  ISETP.GE.AND P1, PT, R26, RZ, PT ;  /* 0x000000ff1a00720c */ /* 0x000fe40003f26270 */
[----:B------:R-:W3:Y:S01]  /*7200*/  LDL.LU R26, [R1+0x2d0] ;  /* 0x0002d000011a7983 */ /* 0x000ee20000300800 */
[----:B------:R-:W-:Y:S01]  /*7210*/  @!P5 IMAD.IADD R2, R2, 0x1, -R5 ;  /* 0x000000010202d824 */ /* 0x000fe200078e0a05 */
[----:B------:R-:W-:-:S04]  /*7220*/  ISETP.GT.U32.AND P5, PT, R5, R17, PT ;  /* 0x000000110500720c */ /* 0x000fc80003fa4070 */
[----:B------:R-:W-:-:S09]  /*7230*/  ISETP.GT.U32.AND P2, PT, R5, R2, PT ;  /* 0x000000020500720c */ /* 0x000fd20003f44070 */
[----:B------:R-:W-:Y:S01]  /*7240*/  @!P5 IMAD.IADD R17, R17, 0x1, -R5 ;  /* 0x000000011111d824 */ /* 0x000fe200078e0a05 */
[----:B------:R-:W-:Y:S01]  /*7250*/  ISETP.GE.AND P5, PT, R15, RZ, PT ;  /* 0x000000ff0f00720c */ /* 0x000fe20003fa6270 */
[----:B------:R-:W-:Y:S02]  /*7260*/  @!P4 IMAD.MOV R25, RZ, RZ, -R25 ;  /* 0x000000ffff19c224 */ /* 0x000fe400078e0a19 */
[----:B------:R-:W-:Y:S02]  /*7270*/  @!P2 IMAD.IADD R2, R2, 0x1, -R5 ;  /* 0x000000010202a824 */ /* 0x000fe400078e0a05 */
[----:B------:R-:W-:Y:S02]  /*7280*/  @!P0 IMAD.MOV R17, RZ, RZ, -R17 ;  /* 0x000000ffff118224 */ /* 0x000fe400078e0a11 */
[----:B------:R-:W-:Y:S01]  /*7290*/  @!P6 IMAD.MOV R2, RZ, RZ, -R2 ;  /* 0x000000ffff02e224 */ /* 0x000fe200078e0a02 */
[----:B------:R-:W-:Y:S05]  /*72a0*/  STL [R1+0x12d8], R25 ;  /* 0x0012d81901007387 */ /* 0x000fea0000100800 */
[----:B------:R-:W-:Y:S01]  /*72b0*/  @!P5 IMAD.MOV R9, RZ, RZ, -R9 ;  /* 0x000000ffff09d224 */ /* 0x000fe200078e0a09 */
[----:B------:R-:W-:Y:S01]  /*72c0*/  STL [R1+0x12dc], R17 ;  /* 0x0012dc1101007387 */ /* 0x000fe20000100800 */
[----:B------:R-:W-:-:S02]  /*72d0*/  IABS R21, R24 ;  /* 0x0000001800157213 */ /* 0x000fc40000000000 */
[----:B------:R-:W-:Y:S01]  /*72e0*/  ISETP.GE.AND P5, PT, R24, RZ, PT ;  /* 0x000000ff1800720c */ /* 0x000fe20003fa6270 */
[----:B------:R4:W-:Y:S04]  /*72f0*/  STL [R1+0x12e0], R2 ;  /* 0x0012e00201007387 */ /* 0x0009e80000100800 */
[----:B------:R-:W-:Y:S04]  /*7300*/  STL [R1+0x12e4], R9 ;  /* 0x0012e40901007387 */ /* 0x000fe80000100800 */
[----:B------:R-:W3:Y:S04]  /*7310*/  LDL.LU R24, [R1+0x2d4] ;  /* 0x0002d40001187983 */ /* 0x000ee80000300800 */
[----:B------:R-:W3:Y:S01]  /*7320*/  LDL.LU R20, [R1+0x2d8] ;  /* 0x0002d80001147983 */ /* 0x000ee20000300800 */
[----:B------:R-:W-:-:S04]  /*7330*/  IMAD.HI.U32 R0, R4, R10, RZ ;  /* 0x0000000a04007227 */ /* 0x000fc800078e00ff */
[----:B------:R-:W-:-:S04]  /*7340*/  IMAD.MOV R0, RZ, RZ, -R0 ;  /* 0x000000ffff007224 */ /* 0x000fc800078e0a00 */
[----:B------:R-:W-:-:S05]  /*7350*/  IMAD R10, R5, R0, R10 ;  /* 0x00000000050a7224 */ /* 0x000fca00078e020a */
[----:B------:R-:W-:Y:S02]  /*7360*/  ISETP.GT.U32.AND P2, PT, R5, R10, PT ;  /* 0x0000000a0500720c */ /* 0x000fe40003f44070 */
[----:B0-----:R-:W-:-:S05]  /*7370*/  IABS R13, R18 ;  /* 0x00000012000d7213 */ /* 0x001fca0000000000 */
[----:B------:R-:W-:-:S06]  /*7380*/  IMAD.HI.U32 R0, R4, R13, RZ ;  /* 0x0000000d04007227 */ /* 0x000fcc00078e00ff */
[----:B------:R-:W-:Y:S01]  /*7390*/  @!P2 IMAD.IADD R10, R10, 0x1, -R5 ;  /* 0x000000010a0aa824 */ /* 0x000fe200078e0a05 */
[----:B------:R-:W-:Y:S01]  /*73a0*/  ISETP.GT.U32.AND P2, PT, R5, R14, PT ;  /* 0x0000000e0500720c */ /* 0x000fe20003f44070 */
[----:B------:R-:W-:-:S04]  /*73b0*/  IMAD.MOV R0, RZ, RZ, -R0 ;  /* 0x000000ffff007224 */ /* 0x000fc800078e0a00 */
[----:B------:R-:W-:Y:S01]  /*73c0*/  IMAD R13, R5, R0, R13 ;  /* 0x00000000050d7224 */ /* 0x000fe200078e020d */
[----:B------:R-:W-:Y:S01]  /*73d0*/  IABS R7, R12 ;  /* 0x0000000c00077213 */ /* 0x000fe20000000000 */
[----:B-1----:R-:W-:-:S06]  /*73e0*/  IMAD.HI.U32 R8, R4, R21, RZ ;  /* 0x0000001504087227 */ /* 0x002fcc00078e00ff */
[----:B------:R-:W-:Y:S01]  /*73f0*/  @!P2 IMAD.IADD R14, R14, 0x1, -R5 ;  /* 0x000000010e0ea824 */ /* 0x000fe200078e0a05 */
[C---:B------:R-:W-:Y:S01]  /*7400*/  ISETP.GT.U32.AND P2, PT, R5.reuse, R13, PT ;  /* 0x0000000d0500720c */ /* 0x040fe20003f44070 */
[----:B------:R-:W-:Y:S01]  /*7410*/  IMAD.HI.U32 R6, R4, R7, RZ ;  /* 0x0000000704067227 */ /* 0x000fe200078e00ff */
[----:B------:R-:W-:-:S03]  /*7420*/  ISETP.GT.U32.AND P0, PT, R5, R10, PT ;  /* 0x0000000a0500720c */ /* 0x000fc60003f04070 */
[----:B------:R-:W-:Y:S02]  /*7430*/  IMAD.MOV R8, RZ, RZ, -R8 ;  /* 0x000000ffff087224 */ /* 0x000fe400078e0a08 */
[----:B------:R-:W-:Y:S02]  /*7440*/  IMAD.MOV R6, RZ, RZ, -R6 ;  /* 0x000000ffff067224 */ /* 0x000fe400078e0a06 */
[C---:B------:R-:W-:Y:S02]  /*7450*/  IMAD R21, R5.reuse, R8, R21 ;  /* 0x0000000805157224 */ /* 0x040fe400078e0215 */
[----:B------:R-:W-:Y:S02]  /*7460*/  IMAD R7, R5, R6, R7 ;  /* 0x0000000605077224 */ /* 0x000fe400078e0207 */
[--C-:B------:R-:W-:Y:S01]  /*7470*/  @!P2 IMAD.IADD R13, R13, 0x1, -R5.reuse ;  /* 0x000000010d0da824 */ /* 0x100fe200078e0a05 */
[C---:B------:R-:W-:Y:S01]  /*7480*/  ISETP.GT.U32.AND P4, PT, R5.reuse, R21, PT ;  /* 0x000000150500720c */ /* 0x040fe20003f84070 */
[----:B------:R-:W-:Y:S01]  /*7490*/  @!P0 IMAD.IADD R10, R10, 0x1, -R5 ;  /* 0x000000010a0a8824 */ /* 0x000fe200078e0a05 */
[----:B------:R-:W-:-:S02]  /*74a0*/  ISETP.GT.U32.AND P6, PT, R5, R7, PT ;  /* 0x000000070500720c */ /* 0x000fc40003fc4070 */
[----:B------:R-:W-:Y:S01]  /*74b0*/  ISETP.GT.U32.AND P2, PT, R5, R13, PT ;  /* 0x0000000d0500720c */ /* 0x000fe20003f44070 */
[----:B------:R-:W-:Y:S01]  /*74c0*/  @!P3 IMAD.MOV R14, RZ, RZ, -R14 ;  /* 0x000000ffff0eb224 */ /* 0x000fe200078e0a0e */
[----:B------:R-:W-:Y:S01]  /*74d0*/  IABS R15, R19 ;  /* 0x00000013000f7213 */ /* 0x000fe20000000000 */
[----:B----4-:R-:W-:-:S03]  /*74e0*/  IMAD.MOV.U32 R2, RZ, RZ, R10 ;  /* 0x000000ffff027224 */ /* 0x010fc600078e000a */
[----:B------:R-:W-:Y:S01]  /*74f0*/  STL [R1+0x12ec], R14 ;  /* 0x0012ec0e01007387 */ /* 0x000fe20000100800 */
[----:B------:R-:W-:Y:S02]  /*7500*/  @!P1 IMAD.MOV R2, RZ, RZ, -R2 ;  /* 0x000000ffff029224 */ /* 0x000fe400078e0a02 */
[--C-:B------:R-:W-:Y:S01]  /*7510*/  @!P4 IMAD.IADD R21, R21, 0x1, -R5.reuse ;  /* 0x000000011515c824 */ /* 0x100fe200078e0a05 */
[----:B------:R-:W-:Y:S01]  /*7520*/  ISETP.GE.AND P4, PT, R18, RZ, PT ;  /* 0x000000ff1200720c */ /* 0x000fe20003f86270 */
[----:B------:R-:W-:Y:S01]  /*7530*/  IMAD.HI.U32 R0, R4, R15, RZ ;  /* 0x0000000f04007227 */ /* 0x000fe200078e00ff */
[----:B------:R-:W4:Y:S01]  /*7540*/  LDL.LU R18, [R1+0x2dc] ;  /* 0x0002dc0001127983 */ /* 0x000f220000300800 */
[----:B------:R-:W-:Y:S02]  /*7550*/  IABS R6, R22 ;  /* 0x0000001600067213 */ /* 0x000fe40000000000 */
[--C-:B------:R-:W-:Y:S01]  /*7560*/  @!P6 IMAD.IADD R7, R7, 0x1, -R5.reuse ;  /* 0x000000010707e824 */ /* 0x100fe200078e0a05 */
[----:B------:R0:W-:Y:S01]  /*7570*/  STL [R1+0x74], R2 ;  /* 0x0000740201007387 */ /* 0x0001e20000100800 */
[----:B------:R-:W-:Y:S01]  /*7580*/  @!P2 IMAD.IADD R13, R13, 0x1, -R5 ;  /* 0x000000010d0da824 */ /* 0x000fe200078e0a05 */
[----:B------:R-:W-:Y:S01]  /*7590*/  ISETP.GE.AND P2, PT, R22, RZ, PT ;  /* 0x000000ff1600720c */ /* 0x000fe20003f46270 */
[----:B------:R-:W-:Y:S01]  /*75a0*/  IMAD.MOV R0, RZ, RZ, -R0 ;  /* 0x000000ffff007224 */ /* 0x000fe200078e0a00 */
[----:B------:R-:W4:Y:S01]  /*75b0*/  LDL.LU R22, [R1+0x2e0] ;  /* 0x0002e00001167983 */ /* 0x000f220000300800 */
[----:B------:R-:W-:-:S02]  /*75c0*/  ISETP.GT.U32.AND P3, PT, R5, R7, PT ;  /* 0x000000070500720c */ /* 0x000fc40003f64070 */
[C---:B------:R-:W-:Y:S02]  /*75d0*/  IMAD R15, R5.reuse, R0, R15 ;  /* 0x00000000050f7224 */ /* 0x040fe400078e020f */
[----:B------:R-:W-:Y:S01]  /*75e0*/  IMAD.HI.U32 R0, R4, R6, RZ ;  /* 0x0000000604007227 */ /* 0x000fe200078e00ff */
[----:B------:R-:W-:-:S03]  /*75f0*/  ISETP.GT.U32.AND P6, PT, R5, R21, PT ;  /* 0x000000150500720c */ /* 0x000fc60003fc4070 */
[----:B------:R-:W-:Y:S01]  /*7600*/  IMAD.MOV R0, RZ, RZ, -R0 ;  /* 0x000000ffff007224 */ /* 0x000fe200078e0a00 */
[----:B------:R-:W-:-:S03]  /*7610*/  ISETP.GT.U32.AND P1, PT, R5, R15, PT ;  /* 0x0000000f0500720c */ /* 0x000fc60003f24070 */
[----:B------:R-:W-:Y:S01]  /*7620*/  IMAD R6, R5, R0, R6 ;  /* 0x0000000005067224 */ /* 0x000fe200078e0206 */
[----:B------:R-:W-:Y:S01]  /*7630*/  ISETP.GE.AND P0, PT, R12, RZ, PT ;  /* 0x000000ff0c00720c */ /* 0x000fe20003f06270 */
[----:B------:R-:W-:-:S03]  /*7640*/  @!P3 IMAD.IADD R7, R7, 0x1, -R5 ;  /* 0x000000010707b824 */ /* 0x000fc600078e0a05 */
[----:B------:R-:W-:Y:S01]  /*7650*/  ISETP.GT.U32.AND P3, PT, R5, R6, PT ;  /* 0x000000060500720c */ /* 0x000fe20003f64070 */
[----:B------:R-:W-:Y:S02]  /*7660*/  @!P6 IMAD.IADD R21, R21, 0x1, -R5 ;  /* 0x000000011515e824 */ /* 0x000fe400078e0a05 */
[----:B0-----:R-:W-:Y:S02]  /*7670*/  IMAD.MOV.U32 R2, RZ, RZ, R7 ;  /* 0x000000ffff027224 */ /* 0x001fe400078e0007 */
[----:B------:R-:W-:Y:S02]  /*7680*/  @!P5 IMAD.MOV R21, RZ, RZ, -R21 ;  /* 0x000000ffff15d224 */ /* 0x000fe400078e0a15 */
[--C-:B------:R-:W-:Y:S02]  /*7690*/  @!P1 IMAD.IADD R15, R15, 0x1, -R5.reuse ;  /* 0x000000010f0f9824 */ /* 0x100fe400078e0a05 */
[----:B------:R-:W-:Y:S01]  /*76a0*/  @!P0 IMAD.MOV R2, RZ, RZ, -R2 ;  /* 0x000000ffff028224 */ /* 0x000fe200078e0a02 */
[----:B------:R-:W-:Y:S03]  /*76b0*/  STL [R1+0x12f0], R21 ;  /* 0x0012f01501007387 */ /* 0x000fe60000100800 */
[----:B------:R-:W-:Y:S01]  /*76c0*/  @!P3 IMAD.IADD R6, R6, 0x1, -R5 ;  /* 0x000000010606b824 */ /* 0x000fe200078e0a05 */
[----:B------:R-:W-:-:S13]  /*76d0*/  ISETP.GT.U32.AND P3, PT, R5, R15, PT ;  /* 0x0000000f0500720c */ /* 0x000fda0003f64070 */
[----:B------:R-:W-:Y:S01]  /*76e0*/  @!P3 IMAD.IADD R15, R15, 0x1, -R5 ;  /* 0x000000010f0fb824 */ /* 0x000fe200078e0a05 */
[----:B------:R-:W-:Y:S02]  /*76f0*/  ISETP.GE.AND P6, PT, R19, RZ, PT ;  /* 0x000000ff1300720c */ /* 0x000fe40003fc6270 */
[----:B------:R-:W-:-:S13]  /*7700*/  ISETP.GT.U32.AND P5, PT, R5, R6, PT ;  /* 0x000000060500720c */ /* 0x000fda0003fa4070 */
[----:B------:R-:W-:Y:S01]  /*7710*/  @!P5 IMAD.IADD R6, R6, 0x1, -R5 ;  /* 0x000000010606d824 */ /* 0x000fe200078e0a05 */
[----:B--2---:R-:W-:Y:S02]  /*7720*/  IABS R11, R23 ;  /* 0x00000017000b7213 */ /* 0x004fe40000000000 */
[----:B------:R-:W-:Y:S02]  /*7730*/  ISETP.GE.AND P1, PT, R23, RZ, PT ;  /* 0x000000ff1700720c */ /* 0x000fe40003f26270 */
[----:B------:R-:W2:Y:S04]  /*7740*/  LDL.LU R23, [R1+0x2e4] ;  /* 0x0002e40001177983 */ /* 0x000ea80000300800 */
[----:B------:R0:W-:Y:S02]  /*7750*/  STL [R1+0x38], R2 ;  /* 0x0000380201007387 */ /* 0x0001e40000100800 */
[----:B0-----:R-:W-:-:S04]  /*7760*/  IMAD.MOV.U32 R2, RZ, RZ, R13 ;  /* 0x000000ffff027224 */ /* 0x001fc800078e000d */
[----:B------:R-:W-:Y:S01]  /*7770*/  @!P4 IMAD.MOV R2, RZ, RZ, -R2 ;  /* 0x000000ffff02c224 */ /* 0x000fe200078e0a02 */
[----:B---3--:R-:W-:Y:S02]  /*7780*/  IABS R8, R26 ;  /* 0x0000001a00087213 */ /* 0x008fe40000000000 */
[----:B------:R-:W-:Y:S02]  /*7790*/  ISETP.GE.AND P3, PT, R26, RZ, PT ;  /* 0x000000ff1a00720c */ /* 0x000fe40003f66270 */
[----:B------:R0:W-:Y:S04]  /*77a0*/  STL [R1+0x48], R2 ;  /* 0x0000480201007387 */ /* 0x0001e80000100800 */
[----:B------:R-:W3:Y:S01]  /*77b0*/  LDL.LU R26, [R1+0x2e8] ;  /* 0x0002e800011a7983 */ /* 0x000ee20000300800 */
[----:B------:R-:W-:-:S04]  /*77c0*/  IMAD.HI.U32 R12, R4, R11, RZ ;  /* 0x0000000b040c7227 */ /* 0x000fc800078e00ff */
[----:B------:R-:W-:-:S04]  /*77d0*/  IMAD.MOV R12, RZ, RZ, -R12 ;  /* 0x000000ffff0c7224 */ /* 0x000fc800078e0a0c */
[----:B------:R-:W-:-:S05]  /*77e0*/  IMAD R11, R5, R12, R11 ;  /* 0x0000000c050b7224 */ /* 0x000fca00078e020b */
[----:B------:R-:W-:Y:S01]  /*77f0*/  ISETP.GT.U32.AND P0, PT, R5, R11, PT ;  /* 0x0000000b0500720c */ /* 0x000fe20003f04070 */
[----:B0-----:R-:W-:-:S04]  /*7800*/  IMAD.MOV.U32 R2, RZ, RZ, R15 ;  /* 0x000000ffff027224 */ /* 0x001fc800078e000f */
[----:B------:R-:W-:-:S08]  /*7810*/  @!P6 IMAD.MOV R2, RZ, RZ, -R2 ;  /* 0x000000ffff02e224 */ /* 0x000fd000078e0a02 */
[----:B------:R-:W-:Y:S01]  /*7820*/  @!P0 IMAD.IADD R11, R11, 0x1, -R5 ;  /* 0x000000010b0b8824 */ /* 0x000fe200078e0a05 */
[----:B------:R-:W-:-:S04]  /*7830*/  IABS R10, R24 ;  /* 0x00000018000a7213 */ /* 0x000fc80000000000 */
[----:B------:R-:W-:Y:S02]  /*7840*/  ISETP.GT.U32.AND P6, PT, R5, R11, PT ;  /* 0x0000000b0500720c */ /* 0x000fe40003fc4070 */
[----:B------:R-:W-:Y:S02]  /*7850*/  ISETP.GE.AND P0, PT, R24, RZ, PT ;  /* 0x000000ff1800720c */ /* 0x000fe40003f06270 */
[----:B------:R-:W3:Y:S04]  /*7860*/  LDL.LU R24, [R1+0x2ec] ;  /* 0x0002ec0001187983 */ /* 0x000ee80000300800 */
[----:B------:R0:W-:Y:S02]  /*7870*/  STL [R1+0x44], R2 ;  /* 0x0000440201007387 */ /* 0x0001e40000100800 */
[----:B0-----:R-:W-:-:S03]  /*7880*/  IMAD.MOV.U32 R2, RZ, RZ, R6 ;  /* 0x000000ffff027224 */ /* 0x001fc600078e0006 */
[----:B------:R-:W-:Y:S02]  /*7890*/  @!P6 IMAD.IADD R11, R11, 0x1, -R5 ;  /* 0x000000010b0be824 */ /* 0x000fe400078e0a05 */
[----:B------:R-:W-:-:S05]  /*78a0*/  @!P2 IMAD.MOV R2, RZ, RZ, -R2 ;  /* 0x000000ffff02a224 */ /* 0x000fca00078e0a02 */
[----:B------:R0:W-:Y:S01]  /*78b0*/  STL [R1+0x28], R2 ;  /* 0x0000280201007387 */ /* 0x0001e20000100800 */
[----:B------:R-:W-:Y:S01]  /*78c0*/  IABS R12, R20 ;  /* 0x00000014000c7213 */ /* 0x000fe20000000000 */
[----:B0-----:R-:W-:-:S04]  /*78d0*/  IMAD.MOV.U32 R2, RZ, RZ, R11 ;  /* 0x000000ffff027224 */ /* 0x001fc800078e000b */
[----:B------:R-:W-:Y:S01]  /*78e0*/  @!P1 IMAD.MOV R2, RZ, RZ, -R2 ;  /* 0x000000ffff029224 */ /* 0x000fe200078e0a02 */
[----:B------:R-:W-:-:S04]  /*78f0*/  ISETP.GE.AND P6, PT, R20, RZ, PT ;  /* 0x000000ff1400720c */ /* 0x000fc80003fc6270 */
[----:B------:R0:W-:Y:S04]  /*7900*/  STL [R1+0x2c], R2 ;  /* 0x00002c0201007387 */ /* 0x0001e80000100800 */
[----:B------:R-:W3:Y:S01]  /*7910*/  LDL.LU R20, [R1+0x2f0] ;  /* 0x0002f00001147983 */ /* 0x000ee20000300800 */
[----:B------:R-:W-:-:S04]  /*7920*/  IMAD.HI.U32 R0, R4, R8, RZ ;  /* 0x0000000804007227 */ /* 0x000fc800078e00ff */
[----:B------:R-:W-:-:S04]  /*7930*/  IMAD.MOV R0, RZ, RZ, -R0 ;  /* 0x000000ffff007224 */ /* 0x000fc800078e0a00 */
[----:B------:R-:W-:Y:S02]  /*7940*/  IMAD R8, R5, R0, R8 ;  /* 0x0000000005087224 */ /* 0x000fe400078e0208 */
[----:B------:R-:W-:-:S04]  /*7950*/  IMAD.HI.U32 R0, R4, R10, RZ ;  /* 0x0000000a04007227 */ /* 0x000fc800078e00ff */
[----:B------:R-:W-:Y:S01]  /*7960*/  IMAD.MOV R0, RZ, RZ, -R0 ;  /* 0x000000ffff007224 */ /* 0x000fe200078e0a00 */
[----:B------:R-:W-:-:S03]  /*7970*/  ISETP.GT.U32.AND P4, PT, R5, R8, PT ;  /* 0x000000080500720c */ /* 0x000fc60003f84070 */
[----:B------:R-:W-:-:S05]  /*7980*/  IMAD R10, R5, R0, R10 ;  /* 0x00000000050a7224 */ /* 0x000fca00078e020a */
[----:B------:R-:W-:Y:S01]  /*7990*/  ISETP.GT.U32.AND P5, PT, R5, R10, PT ;  /* 0x0000000a0500720c */ /* 0x000fe20003fa4070 */
[----:B------:R-:W-:Y:S01]  /*79a0*/  IMAD.HI.U32 R16, R4, R12, RZ ;  /* 0x0000000c04107227 */ /* 0x000fe200078e00ff */
[----:B----4-:R-:W-:-:S03]  /*79b0*/  IABS R7, R18 ;  /* 0x0000001200077213 */ /* 0x010fc60000000000 */
[----:B------:R-:W-:Y:S02]  /*79c0*/  IMAD.MOV R16, RZ, RZ, -R16 ;  /* 0x000000ffff107224 */ /* 0x000fe400078e0a10 */
[----:B------:R-:W-:Y:S01]  /*79d0*/  @!P4 IMAD.IADD R8, R8, 0x1, -R5 ;  /* 0x000000010808c824 */ /* 0x000fe200078e0a05 */
[----:B------:R-:W-:Y:S01]  /*79e0*/  IABS R0, R22 ;  /* 0x0000001600007213 */ /* 0x000fe20000000000 */
[C---:B------:R-:W-:Y:S02]  /*79f0*/  IMAD R12, R5.reuse, R16, R12 ;  /* 0x00000010050c7224 */ /* 0x040fe400078e020c */
[----:B------:R-:W-:Y:S01]  /*7a00*/  IMAD.HI.U32 R13, R4, R7, RZ ;  /* 0x00000007040d7227 */ /* 0x000fe200078e00ff */
[----:B------:R-:W-:-:S03]  /*7a10*/  ISETP.GT.U32.AND P4, PT, R5, R8, PT ;  /* 0x000000080500720c */ /* 0x000fc60003f84070 */
[----:B------:R-:W-:Y:S01]  /*7a20*/  @!P5 IMAD.IADD R10, R10, 0x1, -R5 ;  /* 0x000000010a0ad824 */ /* 0x000fe200078e0a05 */
[C---:B------:R-:W-:Y:S01]  /*7a30*/  ISETP.GT.U32.AND P2, PT, R5.reuse, R12, PT ;  /* 0x0000000c0500720c */ /* 0x040fe20003f44070 */
[----:B------:R-:W-:Y:S02]  /*7a40*/  IMAD.MOV R13, RZ, RZ, -R13 ;  /* 0x000000ffff0d7224 */ /* 0x000fe400078e0a0d */
[----:B------:R-:W-:Y:S01]  /*7a50*/  IMAD.HI.U32 R6, R4, R0, RZ ;  /* 0x0000000004067227 */ /* 0x000fe200078e00ff */
[----:B------:R-:W-:-:S03]  /*7a60*/  ISETP.GT.U32.AND P5, PT, R5, R10, PT ;  /* 0x0000000a0500720c */ /* 0x000fc60003fa4070 */
[C---:B------:R-:W-:Y:S02]  /*7a70*/  IMAD R7, R5.reuse, R13, R7 ;  /* 0x0000000d05077224 */ /* 0x040fe400078e0207 */
[----:B------:R-:W-:Y:S02]  /*7a80*/  IMAD.MOV R6, RZ, RZ, -R6 ;  /* 0x000000ffff067224 */ /* 0x000fe400078e0a06 */
[--C-:B------:R-:W-:Y:S01]  /*7a90*/  @!P4 IMAD.IADD R8, R8, 0x1, -R5.reuse ;  /* 0x000000010808c824 */ /* 0x100fe200078e0a05 */
[C---:B------:R-:W-:Y:S01]  /*7aa0*/  ISETP.GT.U32.AND P4, PT, R5.reuse, R7, PT ;  /* 0x000000070500720c */ /* 0x040fe20003f84070 */
[C---:B------:R-:W-:Y:S02]  /*7ab0*/  IMAD R0, R5.reuse, R6, R0 ;  /* 0x0000000605007224 */ /* 0x040fe400078e0200 */
[--C-:B------:R-:W-:Y:S02]  /*7ac0*/  @!P2 IMAD.IADD R12, R12, 0x1, -R5.reuse ;  /* 0x000000010c0ca824 */ /* 0x100fe400078e0a05 */
[----:B------:R-:W-:Y:S01]  /*7ad0*/  @!P5 IMAD.IADD R10, R10, 0x1, -R5 ;  /* 0x000000010a0ad824 */ /* 0x000fe200078e0a05 */
[----:B------:R-:W-:-:S02]  /*7ae0*/  ISETP.GT.U32.AND P5, PT, R5, R0, PT ;  /* 0x000000000500720c */ /* 0x000fc40003fa4070 */
[----:B------:R-:W-:Y:S01]  /*7af0*/  ISETP.GT.U32.AND P1, PT, R5, R12, PT ;  /* 0x0000000c0500720c */ /* 0x000fe20003f24070 */
[----:B------:R-:W-:Y:S02]  /*7b00*/  IMAD.MOV.U32 R9, RZ, RZ, R10 ;  /* 0x000000ffff097224 */ /* 0x000fe400078e000a */
[----:B------:R-:W-:Y:S01]  /*7b10*/  @!P3 IMAD.MOV R8, RZ, RZ, -R8 ;  /* 0x000000ffff08b224 */ /* 0x000fe200078e0a08 */
[----:B------:R-:W-:Y:S01]  /*7b20*/  ISETP.GE.AND P2, PT, R18, RZ, PT ;  /* 0x000000ff1200720c */ /* 0x000fe20003f46270 */
[----:B------:R-:W-:Y:S01]  /*7b30*/  @!P0 IMAD.MOV R9, RZ, RZ, -R9 ;  /* 0x000000ffff098224 */ /* 0x000fe200078e0a09 */
[----:B------:R-:W4:Y:S01]  /*7b40*/  LDL.LU R18, [R1+0x2f4] ;  /* 0x0002f40001127983 */ /* 0x000f220000300800 */
[----:B------:R-:W-:-:S03]  /*7b50*/  @!P4 IMAD.IADD R7, R7, 0x1, -R5 ;  /* 0x000000010707c824 */ /* 0x000fc600078e0a05 */
[----:B------:R-:W-:Y:S01]  /*7b60*/  STL [R1+0x12f4], R8 ;  /* 0x0012f40801007387 */ /* 0x000fe20000100800 */
[--C-:B------:R-:W-:Y:S01]  /*7b70*/  @!P5 IMAD.IADD R0, R0, 0x1, -R5.reuse ;  /* 0x000000010000d824 */ /* 0x100fe200078e0a05 */
[C---:B------:R-:W-:Y:S02]  /*7b80*/  ISETP.GT.U32.AND P5, PT, R5.reuse, R7, PT ;  /* 0x000000070500720c */ /* 0x040fe40003fa4070 */
[----:B------:R-:W-:Y:S01]  /*7b90*/  STL [R1+0x18], R9 ;  /* 0x0000180901007387 */ /* 0x000fe20000100800 */
[----:B------:R-:W-:Y:S01]  /*7ba0*/  @!P1 IMAD.IADD R12, R12, 0x1, -R5 ;  /* 0x000000010c0c9824 */ /* 0x000fe200078e0a05 */
[----:B------:R-:W-:-:S03]  /*7bb0*/  ISETP.GT.U32.AND P3, PT, R5, R0, PT ;  /* 0x000000000500720c */ /* 0x000fc60003f64070 */
[----:B0-----:R-:W-:Y:S01]  /*7bc0*/  IMAD.MOV.U32 R2, RZ, RZ, R12 ;  /* 0x000000ffff027224 */ /* 0x001fe200078e000c */
[----:B------:R-:W-:-:S03]  /*7bd0*/  ISETP.GE.AND P4, PT, R22, RZ, PT ;  /* 0x000000ff1600720c */ /* 0x000fc60003f86270 */
[----:B------:R-:W-:Y:S02]  /*7be0*/  @!P6 IMAD.MOV R2, RZ, RZ, -R2 ;  /* 0x000000ffff02e224 */ /* 0x000fe400078e0a02 */
[----:B------:R-:W-:-:S04]  /*7bf0*/  @!P5 IMAD.IADD R7, R7, 0x1, -R5 ;  /* 0x000000010707d824 */ /* 0x000fc800078e0a05 */
[----:B------:R-:W-:-:S04]  /*7c00*/  @!P3 IMAD.IADD R0, R0, 0x1, -R5 ;  /* 0x000000010000b824 */ /* 0x000fc800078e0a05 */
[----:B------:R-:W-:Y:S01]  /*7c10*/  @!P4 IMAD.MOV R0, RZ, RZ, -R0 ;  /* 0x000000ffff00c224 */ /* 0x000fe200078e0a00 */
[----:B--2---:R-:W-:Y:S02]  /*7c20*/  IABS R19, R23 ;  /* 0x0000001700137213 */ /* 0x004fe40000000000 */
[----:B------:R-:W-:Y:S02]  /*7c30*/  ISETP.GE.AND P0, PT, R23, RZ, PT ;  /* 0x000000ff1700720c */ /* 0x000fe40003f06270 */
[----:B------:R-:W2:Y:S01]  /*7c40*/  LDL.LU R23, [R1+0x2f8] ;  /* 0x0002f80001177983 */ /* 0x000ea20000300800 */
[----:B---3--:R-:W-:Y:S02]  /*7c50*/  IABS R6, R26 ;  /* 0x0000001a00067213 */ /* 0x008fe40000000000 */
[----:B------:R-:W-:Y:S02]  /*7c60*/  ISETP.GE.AND P6, PT, R26, RZ, PT ;  /* 0x000000ff1a00720c */ /* 0x000fe40003fc6270 */
[----:B------:R-:W3:Y:S04]  /*7c70*/  LDL.LU R26, [R1+0x2fc] ;  /* 0x0002fc00011a7983 */ /* 0x000ee80000300800 */
[----:B------:R0:W-:Y:S02]  /*7c80*/  STL [R1+0x1c], R2 ;  /* 0x00001c0201007387 */ /* 0x0001e40000100800 */
[----:B0-----:R-:W-:-:S04]  /*7c90*/  IMAD.MOV.U32 R2, RZ, RZ, R7 ;  /* 0x000000ffff027224 */ /* 0x001fc800078e0007 */
[----:B------:R-:W-:-:S05]  /*7ca0*/  @!P2 IMAD.MOV R2, RZ, RZ, -R2 ;  /* 0x000000ffff02a224 */ /* 0x000fca00078e0a02 */
[----:B------:R0:W-:Y:S04]  /*7cb0*/  STL [R1+0x20], R2 ;  /* 0x0000200201007387 */ /* 0x0001e80000100800 */
[----:B------:R1:W-:Y:S04]  /*7cc0*/  STL [R1+0x24], R0 ;  /* 0x0000240001007387 */ /* 0x0003e80000100800 */
[----:B------:R-:W3:Y:S01]  /*7cd0*/  LDL.LU R14, [R1+0x300] ;  /* 0x00030000010e7983 */ /* 0x000ee20000300800 */
[----:B------:R-:W-:-:S03]  /*7ce0*/  IMAD.HI.U32 R13, R4, R19, RZ ;  /* 0x00000013040d7227 */ /* 0x000fc600078e00ff */
[----:B0-----:R-:W3:Y:S01]  /*7cf0*/  LDL.LU R2, [R1+0x304] ;  /* 0x0003040001027983 */ /* 0x001ee20000300800 */
[----:B------:R-:W-:-:S03]  /*7d00*/  IMAD.HI.U32 R11, R4, R6, RZ ;  /* 0x00000006040b7227 */ /* 0x000fc600078e00ff */
[----:B------:R-:W3:Y:S01]  /*7d10*/  LDL.LU R17, [R1+0x308] ;  /* 0x0003080001117983 */ /* 0x000ee20000300800 */
[----:B------:R-:W-:Y:S02]  /*7d20*/  IMAD.MOV R13, RZ, RZ, -R13 ;  /* 0x000000ffff0d7224 */ /* 0x000fe400078e0a0d */
[----:B------:R-:W-:Y:S01]  /*7d30*/  IMAD.MOV R11, RZ, RZ, -R11 ;  /* 0x000000ffff0b7224 */ /* 0x000fe200078e0a0b */
[----:B------:R-:W3:Y:S01]  /*7d40*/  LDL.LU R9, [R1+0x30c] ;  /* 0x00030c0001097983 */ /* 0x000ee20000300800 */
[C---:B------:R-:W-:Y:S02]  /*7d50*/  IMAD R19, R5.reuse, R13, R19 ;  /* 0x0000000d05137224 */ /* 0x040fe400078e0213 */
[C---:B------:R-:W-:Y:S01]  /*7d60*/  IMAD R6, R5.reuse, R11, R6 ;  /* 0x0000000b05067224 */ /* 0x040fe200078e0206 */
[----:B------:R-:W3:Y:S02]  /*7d70*/  LDL.LU R25, [R1+0x310] ;  /* 0x0003100001197983 */ /* 0x000ee40000300800 */
[----:B------:R-:W-:-:S02]  /*7d80*/  ISETP.GT.U32.AND P1, PT, R5, R19, PT ;  /* 0x000000130500720c */ /* 0x000fc40003f24070 */
[----:B------:R-:W-:-:S11]  /*7d90*/  ISETP.GT.U32.AND P5, PT, R5, R6, PT ;  /* 0x000000060500720c */ /* 0x000fd60003fa4070 */
[--C-:B------:R-:W-:Y:S02]  /*7da0*/  @!P1 IMAD.IADD R19, R19, 0x1, -R5.reuse ;  /* 0x0000000113139824 */ /* 0x100fe400078e0a05 */
[----:B------:R-:W-:-:S03]  /*7db0*/  @!P5 IMAD.IADD R6, R6, 0x1, -R5 ;  /* 0x000000010606d824 */ /* 0x000fc600078e0a05 */
[C---:B------:R-:W-:Y:S02]  /*7dc0*/  ISETP.GT.U32.AND P1, PT, R5.reuse, R19, PT ;  /* 0x000000130500720c */ /* 0x040fe40003f24070 */
[----:B------:R-:W-:-:S11]  /*7dd0*/  ISETP.GT.U32.AND P5, PT, R5, R6, PT ;  /* 0x000000060500720c */ /* 0x000fd60003fa4070 */
[--C-:B------:R-:W-:Y:S02]  /*7de0*/  @!P1 IMAD.IADD R19, R19, 0x1, -R5.reuse ;  /* 0x0000000113139824 */ /* 0x100fe400078e0a05 */
[----:B------:R-:W-:Y:S02]  /*7df0*/  @!P5 IMAD.IADD R6, R6, 0x1, -R5 ;  /* 0x000000010606d824 */ /* 0x000fe400078e0a05 */
[----:B------:R-:W-:Y:S02]  /*7e00*/  @!P0 IMAD.MOV R19, RZ, RZ, -R19 ;  /* 0x000000ffff138224 */ /* 0x000fe400078e0a13 */
[----:B------:R-:W-:Y:S01]  /*7e10*/  @!P6 IMAD.MOV R6, RZ, RZ, -R6 ;  /* 0x000000ffff06e224 */ /* 0x000fe200078e0a06 */
[----:B------:R-:W-:Y:S02]  /*7e20*/  IABS R22, R20 ;  /* 0x0000001400167213 */ /* 0x000fe40000000000 */
[----:B------:R-:W-:Y:S01]  /*7e30*/  STL [R1+0x12f8], R19 ;  /* 0x0012f81301007387 */ /* 0x000fe20000100800 */
[----:B------:R-:W-:-:S03]  /*7e40*/  ISETP.GE.AND P4, PT, R20, RZ, PT ;  /* 0x000000ff1400720c */ /* 0x000fc60003f86270 */
[----:B------:R0:W-:Y:S04]  /*7e50*/  STL [R1+0x12fc], R6 ;  /* 0x0012fc0601007387 */ /* 0x0001e80000100800 */
[----:B------:R-:W0:Y:S01]  /*7e60*/  LDL.LU R20, [R1+0x314] ;  /* 0x0003140001147983 */ /* 0x000e220000300800 */
[----:B------:R-:W-:Y:S01]  /*7e70*/  IABS R15, R24 ;  /* 0x00000018000f7213 */ /* 0x000fe20000000000 */
[----:B------:R-:W-:-:S04]  /*7e80*/  IMAD.HI.U32 R7, R4, R22, RZ ;  /* 0x0000001604077227 */ /* 0x000fc800078e00ff */
[----:B------:R-:W-:Y:S01]  /*7e90*/  IMAD.HI.U32 R10, R4, R15, RZ ;  /* 0x0000000f040a7227 */ /* 0x000fe200078e00ff */
[----:B------:R-:W-:-:S03]  /*7ea0*/  ISETP.GE.AND P3, PT, R24, RZ, PT ;  /* 0x000000ff1800720c */ /* 0x000fc60003f66270 */
[----:B------:R-:W-:Y:S02]  /*7eb0*/  IMAD.MOV R10, RZ, RZ, -R10 ;  /* 0x000000ffff0a7224 */ /* 0x000fe400078e0a0a */
[----:B------:R-:W-:Y:S02]  /*7ec0*/  IMAD.MOV R7, RZ, RZ, -R7 ;  /* 0x000000ffff077224 */ /* 0x000fe400078e0a07 */
[C---:B------:R-:W-:Y:S02]  /*7ed0*/  IMAD R15, R5.reuse, R10, R15 ;  /* 0x0000000a050f7224 */ /* 0x040fe400078e020f */
[----:B------:R-:W-:-:S05]  /*7ee0*/  IMAD R22, R5, R7, R22 ;  /* 0x0000000705167224 */ /* 0x000fca00078e0216 */
[----:B------:R-:W-:Y:S02]  /*7ef0*/  ISETP.GT.U32.AND P5, PT, R5, R22, PT ;  /* 0x000000160500720c */ /* 0x000fe40003fa4070 */
[----:B----4-:R-:W-:-:S05]  /*7f00*/  IABS R24, R18 ;  /* 0x0000001200187213 */ /* 0x010fca0000000000 */
[----:B-1----:R-:W-:-:S04]  /*7f10*/  IMAD.HI.U32 R0, R4, R24, RZ ;  /* 0x0000001804007227 */ /* 0x002fc800078e00ff */
[----:B------:R-:W-:-:S04]  /*7f20*/  IMAD.MOV R0, RZ, RZ, -R0 ;  /* 0x000000ffff007224 */ /* 0x000fc800078e0a00 */
[----:B------:R-:W-:Y:S02]  /*7f30*/  IMAD R24, R5, R0, R24 ;  /* 0x0000000005187224 */ /* 0x000fe400078e0218 */
[----:B------:R-:W-:-:S03]  /*7f40*/  @!P5 IMAD.IADD R22, R22, 0x1, -R5 ;  /* 0x000000011616d824 */ /* 0x000fc600078e0a05 */
[C---:B------:R-:W-:Y:S02]  /*7f50*/  ISETP.GT.U32.AND P6, PT, R5.reuse, R24, PT ;  /* 0x000000180500720c */ /* 0x040fe40003fc4070 */
[----:B------:R-:W-:-:S11]  /*7f60*/  ISETP.GT.U32.AND P2, PT, R5, R15, PT ;  /* 0x0000000f0500720c */ /* 0x000fd60003f44070 */
[--C-:B------:R-:W-:Y:S01]  /*7f70*/  @!P6 IMAD.IADD R24, R24, 0x1, -R5.reuse ;  /* 0x000000011818e824 */ /* 0x100fe200078e0a05 */
[----:B------:R-:W-:Y:S01]  /*7f80*/  ISETP.GT.U32.AND P6, PT, R5, R22, PT ;  /* 0x000000160500720c */ /* 0x000fe20003fc4070 */
[----:B------:R-:W-:-:S12]  /*7f90*/  @!P2 IMAD.IADD R15, R15, 0x1, -R5 ;  /* 0x000000010f0fa824 */ /* 0x000fd800078e0a05 */
[----:B------:R-:W-:Y:S01]  /*7fa0*/  @!P6 IMAD.IADD R22, R22, 0x1, -R5 ;  /* 0x000000011616e824 */ /* 0x000fe200078e0a05 */
[----:B------:R-:W-:-:S13]  /*7fb0*/  ISETP.GT.U32.AND P2, PT, R5, R15, PT ;  /* 0x0000000f0500720c */ /* 0x000fda0003f44070 */
[----:B------:R-:W-:Y:S01]  /*7fc0*/  @!P2 IMAD.IADD R15, R15, 0x1, -R5 ;  /* 0x000000010f0fa824 */ /* 0x000fe200078e0a05 */
[----:B--2---:R-:W-:-:S05]  /*7fd0*/  IABS R10, R23 ;  /* 0x00000017000a7213 */ /* 0x004fca0000000000 */
[----:B------:R-:W-:-:S04]  /*7fe0*/  IMAD.HI.U32 R7, R4, R10, RZ ;  /* 0x0000000a04077227 */ /* 0x000fc800078e00ff */
[----:B------:R-:W-:-:S04]  /*7ff0*/  IMAD.MOV R7, RZ, RZ, -R7 ;  /* 0x000000ffff077224 */ /* 0x000fc800078e0a07 */
[----:B------:R-:W-:-:S05]  /*8000*/  IMAD R10, R5, R7, R10 ;  /* 0x00000007050a7224 */ /* 0x000fca00078e020a */
[----:B------:R-:W-:Y:S02]  /*8010*/  ISETP.GT.U32.AND P5, PT, R5, R10, PT ;  /* 0x0000000a0500720c */ /* 0x000fe40003fa4070 */
[----:B---3--:R-:W-:-:S05]  /*8020*/  IABS R11, R26 ;  /* 0x0000001a000b7213 */ /* 0x008fca0000000000 */
[----:B------:R-:W-:-:S06]  /*8030*/  IMAD.HI.U32 R0, R4, R11, RZ ;  /* 0x0000000b04007227 */ /* 0x000fcc00078e00ff */
[----:B------:R-:W-:Y:S01]  /*8040*/  @!P5 IMAD.IADD R10, R10, 0x1, -R5 ;  /* 0x000000010a0ad824 */ /* 0x000fe200078e0a05 */
[----:B------:R-:W-:Y:S01]  /*8050*/  ISETP.GT.U32.AND P5, PT, R5, R24, PT ;  /* 0x000000180500720c */ /* 0x000fe20003fa4070 */
[----:B------:R-:W-:-:S04]  /*8060*/  IMAD.MOV R0, RZ, RZ, -R0 ;  /* 0x000000ffff007224 */ /* 0x000fc800078e0a00 */
[----:B------:R-:W-:Y:S01]  /*8070*/  IMAD R11, R5, R0, R11 ;  /* 0x00000000050b7224 */ /* 0x000fe200078e020b */
[----:B------:R-:W-:-:S05]  /*8080*/  IABS R16, R14 ;  /* 0x0000000e00107213 */ /* 0x000fca0000000000 */
[----:B------:R-:W-:-:S04]  /*8090*/  IMAD.HI.U32 R12, R4, R16, RZ ;  /* 0x00000010040c7227 */ /* 0x000fc800078e00ff */
[----:B------:R-:W-:Y:S01]  /*80a0*/  IMAD.MOV R12, RZ, RZ, -R12 ;  /* 0x000000ffff0c7224 */ /* 0x000fe200078e0a0c */
[----:B------:R-:W-:-:S03]  /*80b0*/  ISETP.GT.U32.AND P6, PT, R5, R11, PT ;  /* 0x0000000b0500720c */ /* 0x000fc60003fc4070 */
[----:B------:R-:W-:Y:S02]  /*80c0*/  IMAD R16, R5, R12, R16 ;  /* 0x0000000c05107224 */ /* 0x000fe400078e0210 */
[----:B------:R-:W-:-:S03]  /*80d0*/  @!P5 IMAD.IADD R24, R24, 0x1, -R5 ;  /* 0x000000011818d824 */ /* 0x000fc600078e0a05 */
[----:B------:R-:W-:-:S05]  /*80e0*/  ISETP.GT.U32.AND P5, PT, R5, R16, PT ;  /* 0x000000100500720c */ /* 0x000fca0003fa4070 */
[----:B------:R-:W-:Y:S01]  /*80f0*/  @!P6 IMAD.IADD R11, R11, 0x1, -R5 ;  /* 0x000000010b0be824 */ /* 0x000fe200078e0a05 */
[----:B------:R-:W-:-:S07]  /*8100*/  ISETP.GE.AND P2, PT, R26, RZ, PT ;  /* 0x000000ff1a00720c */ /* 0x000fce0003f46270 */
[----:B------:R-:W-:Y:S01]  /*8110*/  @!P5 IMAD.IADD R16, R16, 0x1, -R5 ;  /* 0x000000011010d824 */ /* 0x000fe200078e0a05 */
[----:B------:R-:W-:Y:S02]  /*8120*/  ISETP.GT.U32.AND P5, PT, R5, R11, PT ;  /* 0x0000000b0500720c */ /* 0x000fe40003fa4070 */
[----:B------:R-:W-:Y:S02]  /*8130*/  IABS R26, R2 ;  /* 0x00000002001a7213 */ /* 0x000fe40000000000 */
[----:B------:R-:W-:Y:S02]  /*8140*/  ISETP.GE.AND P0, PT, R23, RZ, PT ;  /* 0x000000ff1700720c */ /* 0x000fe40003f06270 */
[----:B------:R-:W-:Y:S01]  /*8150*/  IABS R23, R17 ;  /* 0x0000001100177213 */ /* 0x000fe20000000000 */
[----:B------:R-:W-:Y:S01]  /*8160*/  IMAD.HI.U32 R13, R4, R26, RZ ;  /* 0x0000001a040d7227 */ /* 0x000fe200078e00ff */
[----:B------:R-:W-:-:S05]  /*8170*/  ISETP.GE.AND P1, PT, R18, RZ, PT ;  /* 0x000000ff1200720c */ /* 0x000fca0003f26270 */
[----:B------:R-:W-:Y:S01]  /*8180*/  @!P5 IMAD.IADD R11, R11, 0x1, -R5 ;  /* 0x000000010b0bd824 */ /* 0x000fe200078e0a05 */
[----:B------:R-:W-:Y:S01]  /*8190*/  IABS R7, R9 ;  /* 0x0000000900077213 */ /* 0x000fe20000000000 */
[----:B------:R-:W-:Y:S01]  /*81a0*/  @!P3 IMAD.MOV R15, RZ, RZ, -R15 ;  /* 0x000000ffff0fb224 */ /* 0x000fe200078e0a0f */
[----:B------:R-:W-:Y:S01]  /*81b0*/  ISETP.GT.U32.AND P3, PT, R5, R10, PT ;  /* 0x0000000a0500720c */ /* 0x000fe20003f64070 */
[----:B------:R-:W-:Y:S02]  /*81c0*/  IMAD.MOV R13, RZ, RZ, -R13 ;  /* 0x000000ffff0d7224 */ /* 0x000fe400078e0a0d */
[----:B------:R-:W-:Y:S01]  /*81d0*/  @!P2 IMAD.MOV R11, RZ, RZ, -R11 ;  /* 0x000000ffff0ba224 */ /* 0x000fe200078e0a0b */
[----:B------:R-:W-:Y:S01]  /*81e0*/  ISETP.GE.AND P2, PT, R17, RZ, PT ;  /* 0x000000ff1100720c */ /* 0x000fe20003f46270 */
[----:B------:R-:W-:Y:S01]  /*81f0*/  IMAD.HI.U32 R18, R4, R23, RZ ;  /* 0x0000001704127227 */ /* 0x000fe200078e00ff */
[----:B------:R-:W1:Y:S03]  /*8200*/  S2R R17, SR_TID.X ;  /* 0x0000000000117919 */ /* 0x000e660000002100 */
[----:B------:R-:W-:-:S02]  /*8210*/  IMAD R26, R5, R13, R26 ;  /* 0x0000000d051a7224 */ /* 0x000fc400078e021a */
[----:B------:R-:W-:-:S04]  /*8220*/  IMAD.HI.U32 R13, R4, R7, RZ ;  /* 0x00000007040d7227 */ /* 0x000fc800078e00ff */
[----:B------:R-:W-:Y:S02]  /*8230*/  IMAD.MOV R18, RZ, RZ, -R18 ;  /* 0x000000ffff127224 */ /* 0x000fe400078e0a12 */
[----:B------:R-:W-:Y:S02]  /*8240*/  IMAD.MOV R13, RZ, RZ, -R13 ;  /* 0x000000ffff0d7224 */ /* 0x000fe400078e0a0d */
[C---:B------:R-:W-:Y:S02]  /*8250*/  IMAD R23, R5.reuse, R18, R23 ;  /* 0x0000001205177224 */ /* 0x040fe400078e0217 */
[----:B------:R-:W-:Y:S02]  /*8260*/  @!P3 IMAD.IADD R10, R10, 0x1, -R5 ;  /* 0x000000010a0ab824 */ /* 0x000fe400078e0a05 */
[C---:B------:R-:W-:Y:S02]  /*8270*/  IMAD R7, R5.reuse, R13, R7 ;  /* 0x0000000d05077224 */ /* 0x040fe400078e0207 */
[----:B------:R-:W-:Y:S01]  /*8280*/  @!P1 IMAD.MOV R24, RZ, RZ, -R24 ;  /* 0x000000ffff189224 */ /* 0x000fe200078e0a18 */
[----:B------:R-:W-:Y:S01]  /*8290*/  ISETP.GT.U32.AND P1, PT, R5, R23, PT ;  /* 0x000000170500720c */ /* 0x000fe20003f24070 */
[----:B------:R-:W-:Y:S01]  /*82a0*/  @!P0 IMAD.MOV R10, RZ, RZ, -R10 ;  /* 0x000000ffff0a8224 */ /* 0x000fe200078e0a0a */
[----:B0-----:R-:W-:-:S02]  /*82b0*/  IABS R6, R20 ;  /* 0x0000001400067213 */ /* 0x001fc40000000000 */
[----:B------:R-:W-:Y:S02]  /*82c0*/  ISETP.GT.U32.AND P0, PT, R5, R7, PT ;  /* 0x000000070500720c */ /* 0x000fe40003f04070 */
[----:B------:R-:W-:Y:S01]  /*82d0*/  IABS R0, R25 ;  /* 0x0000001900007213 */ /* 0x000fe20000000000 */
[----:B------:R-:W-:Y:S01]  /*82e0*/  IMAD.MOV.U32 R18, RZ, RZ, R6 ;  /* 0x000000ffff127224 */ /* 0x000fe200078e0006 */
[----:B------:R-:W-:Y:S02]  /*82f0*/  ISETP.GE.AND P5, PT, R2, RZ, PT ;  /* 0x000000ff0200720c */ /* 0x000fe40003fa6270 */
[----:B------:R-:W0:Y:S01]  /*8300*/  LDC R2, c[0x0][0x3ac] ;  /* 0x0000eb00ff027b82 */ /* 0x000e220000000800 */
[----:B------:R-:W-:-:S04]  /*8310*/  IMAD.HI.U32 R12, R4, R0, RZ ;  /* 0x00000000040c7227 */ /* 0x000fc800078e00ff */
[----:B------:R-:W-:-:S04]  /*8320*/  IMAD.HI.U32 R4, R4, R18, RZ ;  /* 0x0000001204047227 */ /* 0x000fc800078e00ff */
[--C-:B------:R-:W-:Y:S02]  /*8330*/  @!P1 IMAD.IADD R23, R23, 0x1, -R5.reuse ;  /* 0x0000000117179824 */ /* 0x100fe400078e0a05 */
[----:B------:R-:W-:Y:S02]  /*8340*/  IMAD.MOV R4, RZ, RZ, -R4 ;  /* 0x000000ffff047224 */ /* 0x000fe400078e0a04 */
[----:B------:R-:W-:Y:S01]  /*8350*/  @!P0 IMAD.IADD R7, R7, 0x1, -R5 ;  /* 0x0000000107078824 */ /* 0x000fe200078e0a05 */
[C---:B------:R-:W-:Y:S01]  /*8360*/  ISETP.GT.U32.AND P0, PT, R5.reuse, R23, PT ;  /* 0x000000170500720c */ /* 0x040fe20003f04070 */
[----:B------:R-:W-:Y:S01]  /*8370*/  @!P4 IMAD.MOV R22, RZ, RZ, -R22 ;  /* 0x000000ffff16c224 */ /* 0x000fe200078e0a16 */
[C---:B------:R-:W-:Y:S01]  /*8380*/  ISETP.GT.U32.AND P4, PT, R5.reuse, R16, PT ;  /* 0x000000100500720c */ /* 0x040fe20003f84070 */
[----:B------:R-:W-:Y:S01]  /*8390*/  IMAD R18, R5, R4, R18 ;  /* 0x0000000405127224 */ /* 0x000fe200078e0212 */
[----:B-1----:R-:W-:Y:S01]  /*83a0*/  LOP3.LUT R4, R17, 0x7, RZ, 0xc0, !PT ;  /* 0x0000000711047812 */ /* 0x002fe200078ec0ff */
[----:B------:R-:W-:Y:S01]  /*83b0*/  IMAD.MOV R12, RZ, RZ, -R12 ;  /* 0x000000ffff0c7224 */ /* 0x000fe200078e0a0c */
[----:B------:R-:W-:-:S03]  /*83c0*/  ISETP.GE.AND P6, PT, R14, RZ, PT ;  /* 0x000000ff0e00720c */ /* 0x000fc60003fc6270 */
[----:B------:R-:W-:Y:S02]  /*83d0*/  IMAD R0, R5, R12, R0 ;  /* 0x0000000c05007224 */ /* 0x000fe400078e0200 */
[----:B------:R-:W-:Y:S02]  /*83e0*/  IMAD.SHL.U32 R12, R17, 0x2, RZ ;  /* 0x00000002110c7824 */ /* 0x000fe400078e00ff */
[C---:B------:R-:W-:Y:S02]  /*83f0*/  IMAD R6, R4.reuse, 0x90, RZ ;  /* 0x0000009004067824 */ /* 0x040fe400078e02ff */
[----:B------:R-:W-:Y:S02]  /*8400*/  IMAD R13, R4, 0x110, RZ ;  /* 0x00000110040d7824 */ /* 0x000fe400078e02ff */
[--C-:B------:R-:W-:Y:S01]  /*8410*/  @!P0 IMAD.IADD R23, R23, 0x1, -R5.reuse ;  /* 0x0000000117178824 */ /* 0x100fe200078e0a05 */
[--C-:B------:R-:W-:Y:S01]  /*8420*/  LOP3.LUT R4, R6, 0x10, R12.reuse, 0x78, !PT ;  /* 0x0000001006047812 */ /* 0x100fe200078e780c */
[----:B------:R-:W-:Y:S01]  /*8430*/  @!P4 IMAD.IADD R16, R16, 0x1, -R5 ;  /* 0x000000011010c824 */ /* 0x000fe200078e0a05 */
[----:B------:R-:W-:Y:S01]  /*8440*/  LOP3.LUT R12, R13, 0x30, R12, 0x78, !PT ;  /* 0x000000300d0c7812 */ /* 0x000fe200078e780c */
[----:B------:R-:W-:Y:S01]  /*8450*/  IMAD.SHL.U32 R13, R17, 0x40, RZ ;  /* 0x00000040110d7824 */ /* 0x000fe200078e00ff */
[----:B------:R-:W-:-:S02]  /*8460*/  ISETP.GE.AND P0, PT, R25, RZ, PT ;  /* 0x000000ff1900720c */ /* 0x000fc40003f06270 */
[----:B------:R-:W-:Y:S01]  /*8470*/  LOP3.LUT R25, R17, 0x3f, RZ, 0xc0, !PT ;  /* 0x0000003f11197812 */ /* 0x000fe200078ec0ff */
[----:B------:R-:W-:Y:S01]  /*8480*/  STL [R1+0x1300], R15 ;  /* 0x0013000f01007387 */ /* 0x000fe20000100800 */
[----:B------:R-:W-:Y:S01]  /*8490*/  ISETP.GT.U32.AND P4, PT, R5, R0, PT ;  /* 0x000000000500720c */ /* 0x000fe20003f84070 */
[----:B------:R-:W-:Y:S01]  /*84a0*/  @!P6 IMAD.MOV R16, RZ, RZ, -R16 ;  /* 0x000000ffff10e224 */ /* 0x000fe200078e0a10 */
[----:B------:R-:W-:Y:S01]  /*84b0*/  LOP3.LUT R8, R4, 0x400, R13, 0xf8, !PT ;  /* 0x0000040004087812 */ /* 0x000fe200078ef80d */
[----:B------:R-:W-:Y:S01]  /*84c0*/  STL [R1+0x1304], R22 ;  /* 0x0013041601007387 */ /* 0x000fe20000100800 */
[----:B0-----:R-:W-:-:S03]  /*84d0*/  IMAD R6, R25, R2, RZ ;  /* 0x0000000219067224 */ /* 0x001fc600078e02ff */
[----:B------:R0:W-:Y:S01]  /*84e0*/  STL [R1+0x1308], R24 ;  /* 0x0013081801007387 */ /* 0x0001e20000100800 */
[----:B------:R-:W-:-:S03]  /*84f0*/  LOP3.LUT R4, R12, 0x800, R13, 0xf8, !PT ;  /* 0x000008000c047812 */ /* 0x000fc600078ef80d */
[----:B------:R-:W-:Y:S01]  /*8500*/  STL [R1+0x130c], R10 ;  /* 0x00130c0a01007387 */ /* 0x000fe20000100800 */
[----:B------:R-:W-:-:S03]  /*8510*/  IMAD R13, R2, 0x40, R6 ;  /* 0x00000040020d7824 */ /* 0x000fc600078e0206 */
[----:B------:R-:W-:Y:S04]  /*8520*/  STL [R1+0x1310], R11 ;  /* 0x0013100b01007387 */ /* 0x000fe80000100800 */
[----:B------:R-:W-:Y:S04]  /*8530*/  STL [R1+0x1314], R16 ;  /* 0x0013141001007387 */ /* 0x000fe80000100800 */
[----:B------:R1:W-:Y:S04]  /*8540*/  STL [R1+0x390], R8 ;  /* 0x0003900801007387 */ /* 0x0003e80000100800 */
[----:B------:R-:W2:Y:S01]  /*8550*/  LDL.LU R2, [R1+0x23c] ;  /* 0x00023c0001027983 */ /* 0x000ea20000300800 */
[----:B------:R-:W-:Y:S01]  /*8560*/  @!P4 IMAD.IADD R0, R0, 0x1, -R5 ;  /* 0x000000010000c824 */ /* 0x000fe200078e0a05 */
[----:B------:R-:W-:-:S02]  /*8570*/  ISETP.GT.U32.AND P4, PT, R5, R7, PT ;  /* 0x000000070500720c */ /* 0x000fc40003f84070 */
[----:B------:R3:W-:Y:S04]  /*8580*/  STL [R1+0x388], R4 ;  /* 0x0003880401007387 */ /* 0x0007e80000100800 */
[----:B0-----:R-:W4:Y:S04]  /*8590*/  LDL.LU R24, [R1+0x238] ;  /* 0x0002380001187983 */ /* 0x001f280000300800 */
[----:B------:R-:W4:Y:S04]  /*85a0*/  LDL.LU R22, [R1+0x234] ;  /* 0x0002340001167983 */ /* 0x000f280000300800 */
[----:B-1----:R-:W4:Y:S04]  /*85b0*/  LDL.LU R8, [R1+0x230] ;  /* 0x0002300001087983 */ /* 0x002f280000300800 */
[----:B------:R-:W4:Y:S01]  /*85c0*/  LDL.LU R17, [R1+0x22c] ;  /* 0x00022c0001117983 */ /* 0x000f220000300800 */
[----:B------:R-:W-:Y:S01]  /*85d0*/  @!P4 IMAD.IADD R7, R7, 0x1, -R5 ;  /* 0x000000010707c824 */ /* 0x000fe200078e0a05 */
[----:B------:R-:W-:-:S02]  /*85e0*/  ISETP.GE.AND P4, PT, R20, RZ, PT ;  /* 0x000000ff1400720c */ /* 0x000fc40003f86270 */
[----:B------:R-:W4:Y:S01]  /*85f0*/  LDL.LU R20, [R1+0x228] ;  /* 0x0002280001147983 */ /* 0x000f220000300800 */
[C---:B------:R-:W-:Y:S02]  /*8600*/  ISETP.GT.U32.AND P3, PT, R5.reuse, R26, PT ;  /* 0x0000001a0500720c */ /* 0x040fe40003f64070 */
[----:B------:R-:W-:Y:S01]  /*8610*/  ISETP.GT.U32.AND P6, PT, R5, R0, PT ;  /* 0x000000000500720c */ /* 0x000fe20003fc4070 */
[----:B------:R-:W4:Y:S01]  /*8620*/  LDL.LU R25, [R1+0x224] ;  /* 0x0002240001197983 */ /* 0x000f220000300800 */
[----:B------:R-:W-:-:S03]  /*8630*/  ISETP.GE.AND P1, PT, R9, RZ, PT ;  /* 0x000000ff0900720c */ /* 0x000fc60003f26270 */
[----:B------:R-:W4:Y:S04]  /*8640*/  LDL.LU R21, [R1+0x220] ;  /* 0x0002200001157983 */ /* 0x000f280000300800 */
[----:B------:R-:W4:Y:S02]  /*8650*/  LDL.LU R15, [R1+0x21c] ;  /* 0x00021c00010f7983 */ /* 0x000f240000300800 */
[--C-:B------:R-:W-:Y:S02]  /*8660*/  @!P3 IMAD.IADD R26, R26, 0x1, -R5.reuse ;  /* 0x000000011a1ab824 */ /* 0x100fe400078e0a05 */
[----:B------:R-:W-:Y:S01]  /*8670*/  @!P6 IMAD.IADD R0, R0, 0x1, -R5 ;  /* 0x000000010000e824 */ /* 0x000fe200078e0a05 */
[----:B------:R-:W4:Y:S02]  /*8680*/  LDL.LU R14, [R1+0x1c0] ;  /* 0x0001c000010e7983 */ /* 0x000f240000300800 */
[----:B------:R-:W-:-:S13]  /*8690*/  ISETP.GT.U32.AND P3, PT, R5, R26, PT ;  /* 0x0000001a0500720c */ /* 0x000fda0003f64070 */
[----:B------:R-:W-:Y:S01]  /*86a0*/  @!P3 IMAD.IADD R26, R26, 0x1, -R5 ;  /* 0x000000011a1ab824 */ /* 0x000fe200078e0a05 */
[----:B------:R-:W-:-:S13]  /*86b0*/  ISETP.GT.U32.AND P3, PT, R5, R18, PT ;  /* 0x000000120500720c */ /* 0x000fda0003f64070 */
[----:B------:R-:W-:-:S05]  /*86c0*/  @!P3 IMAD.IADD R18, R18, 0x1, -R5 ;  /* 0x000000011212b824 */ /* 0x000fca00078e0a05 */
[----:B------:R-:W-:Y:S02]  /*86d0*/  ISETP.GT.U32.AND P3, PT, R5, R18, PT ;  /* 0x000000120500720c */ /* 0x000fe40003f64070 */
[----:B---3--:R-:W-:Y:S01]  /*86e0*/  LEA R4, P6, R6, UR14, 0x1 ;  /* 0x0000000e06047c11 */ /* 0x008fe2000f8c08ff */
[----:B------:R-:W-:Y:S02]  /*86f0*/  @!P5 IMAD.MOV R26, RZ, RZ, -R26 ;  /* 0x000000ffff1ad224 */ /* 0x000fe400078e0a1a */
[----:B------:R-:W-:-:S08]  /*8700*/  @!P2 IMAD.MOV R23, RZ, RZ, -R23 ;  /* 0x000000ffff17a224 */ /* 0x000fd000078e0a17 */
[----:B------:R-:W-:Y:S01]  /*8710*/  @!P3 IMAD.IADD R18, R18, 0x1, -R5 ;  /* 0x000000011212b824 */ /* 0x000fe200078e0a05 */
[C---:B------:R-:W-:Y:S02]  /*8720*/  LEA R12, P3, R13.reuse, UR14, 0x1 ;  /* 0x0000000e0d0c7c11 */ /* 0x040fe4000f8608ff */
[----:B------:R-:W-:Y:S02]  /*8730*/  LEA.HI.X.SX32 R5, R6, UR15, 0x1, P6 ;  /* 0x0000000f06057c11 */ /* 0x000fe4000b0f0eff */
[----:B------:R-:W-:Y:S01]  /*8740*/  LEA.HI.X.SX32 R13, R13, UR15, 0x1, P3 ;  /* 0x0000000f0d0d7c11 */ /* 0x000fe200098f0eff */
[----:B------:R-:W-:Y:S02]  /*8750*/  @!P1 IMAD.MOV R7, RZ, RZ, -R7 ;  /* 0x000000ffff079224 */ /* 0x000fe400078e0a07 */
[----:B------:R-:W-:Y:S04]  /*8760*/  STL.64 [R1+0x1178], R4 ;  /* 0x0011780401007387 */ /* 0x000fe80000100a00 */
[----:B------:R-:W-:Y:S04]  /*8770*/  STL [R1+0x124c], R12 ;  /* 0x00124c0c01007387 */ /* 0x000fe80000100800 */
[----:B------:R-:W-:Y:S04]  /*8780*/  STL [R1+0x1248], R13 ;  /* 0x0012480d01007387 */ /* 0x000fe80000100800 */
[----:B------:R-:W-:Y:S04]  /*8790*/  STL [R1+0x1318], R26 ;  /* 0x0013181a01007387 */ /* 0x000fe80000100800 */
[----:B------:R-:W-:Y:S04]  /*87a0*/  STL [R1+0x131c], R23 ;  /* 0x00131c1701007387 */ /* 0x000fe80000100800 */
[----:B------:R0:W-:Y:S04]  /*87b0*/  STL [R1+0x1320], R7 ;  /* 0x0013200701007387 */ /* 0x0001e80000100800 */
[----:B0-----:R-:W3:Y:S04]  /*87c0*/  LDL.LU R7, [R1+0x1bc] ;  /* 0x0001bc0001077983 */ /* 0x001ee80000300800 */
[----:B------:R-:W3:Y:S01]  /*87d0*/  LDL.LU R23, [R1+0x214] ;  /* 0x0002140001177983 */ /* 0x000ee20000300800 */
[----:B------:R-:W-:-:S03]  /*87e0*/  ISETP.NE.AND P6, PT, R3, RZ, PT ;  /* 0x000000ff0300720c */ /* 0x000fc60003fc5270 */
[----:B------:R-:W3:Y:S01]  /*87f0*/  LDL.LU R26, [R1+0x210] ;  /* 0x00021000011a7983 */ /* 0x000ee20000300800 */
[----:B------:R-:W-:-:S03]  /*8800*/  LOP3.LUT R3, RZ, R3, RZ, 0x33, !PT ;  /* 0x00000003ff037212 */ /* 0x000fc600078e33ff */
[----:B------:R-:W3:Y:S04]  /*8810*/  LDL.LU R13, [R1+0x20c] ;  /* 0x00020c00010d7983 */ /* 0x000ee80000300800 */
[----:B------:R-:W3:Y:S04]  /*8820*/  LDL.LU R6, [R1+0x1ac] ;  /* 0x0001ac0001067983 */ /* 0x000ee80000300800 */
[----:B------:R-:W3:Y:S04]  /*8830*/  LDL.LU R19, [R1+0x1a8] ;  /* 0x0001a80001137983 */ /* 0x000ee80000300800 */
[----:B------:R-:W3:Y:S01]  /*8840*/  LDL.LU R9, [R1+0x208] ;  /* 0x0002080001097983 */ /* 0x000ee20000300800 */
[----:B--2---:R-:W-:-:S03]  /*8850*/  SEL R4, R3, R2, !P6 ;  /* 0x0000000203047207 */ /* 0x004fc60007000000 */
[----:B------:R-:W2:Y:S01]  /*8860*/  LDL.LU R2, [R1+0x1a0] ;  /* 0x0001a00001027983 */ /* 0x000ea20000300800 */
[C---:B----4-:R-:W-:Y:S02]  /*8870*/  SEL R11, R3.reuse, R24, !P6 ;  /* 0x00000018030b7207 */ /* 0x050fe40007000000 */
[----:B------:R-:W-:-:S03]  /*8880*/  SEL R10, R3, R22, !P6 ;  /* 0x00000016030a7207 */ /* 0x000fc60007000000 */
[----:B------:R-:W-:Y:S01]  /*8890*/  STL [R1+0x1e0], R11 ;  /* 0x0001e00b01007387 */ /* 0x000fe20000100800 */
[----:B------:R-:W-:-:S03]  /*88a0*/  SEL R5, R3, R8, !P6 ;  /* 0x0000000803057207 */ /* 0x000fc60007000000 */
[----:B------:R0:W-:Y:S01]  /*88b0*/  STL [R1+0x1dc], R10 ;  /* 0x0001dc0a01007387 */ /* 0x0001e20000100800 */
[----:B------:R-:W-:-:S03]  /*88c0*/  SEL R8, R3, R17, !P6 ;  /* 0x0000001103087207 */ /* 0x000fc60007000000 */
[----:B------:R-:W4:Y:S04]  /*88d0*/  LDL.LU R12, [R1+0x19c] ;  /* 0x00019c00010c7983 */ /* 0x000f280000300800 */
[----:B------:R1:W-:Y:S01]  /*88e0*/  STL [R1+0x1d8], R5 ;  /* 0x0001d80501007387 */ /* 0x0003e20000100800 */
[----:B0-----:R-:W-:-:S03]  /*88f0*/  SEL R10, R3, R20, !P6 ;  /* 0x00000014030a7207 */ /* 0x001fc60007000000 */
[----:B-1----:R-:W4:Y:S04]  /*8900*/  LDL.LU R5, [R1+0x198] ;  /* 0x0001980001057983 */ /* 0x002f280000300800 */
[----:B------:R0:W-:Y:S04]  /*8910*/  STL [R1+0x1d4], R8 ;  /* 0x0001d40801007387 */ /* 0x0001e80000100800 */
[----:B------:R-:W4:Y:S04]  /*8920*/  LDL.LU R17, [R1+0x194] ;  /* 0x0001940001117983 */ /* 0x000f280000300800 */
[----:B------:R-:W4:Y:S01]  /*8930*/  LDL.LU R20, [R1+0x190] ;  /* 0x0001900001147983 */ /* 0x000f220000300800 */
[----:B0-----:R-:W-:-:S03]  /*8940*/  SEL R8, R3, R25, !P6 ;  /* 0x0000001903087207 */ /* 0x001fc60007000000 */
[----:B------:R0:W-:Y:S04]  /*8950*/  STL [R1+0x1d0], R10 ;  /* 0x0001d00a01007387 */ /* 0x0001e80000100800 */
[----:B------:R-:W4:Y:S04]  /*8960*/  LDL.LU R25, [R1+0x18c] ;  /* 0x00018c0001197983 */ /* 0x000f280000300800 */
[----:B------:R1:W-:Y:S01]  /*8970*/  STL [R1+0x1cc], R8 ;  /* 0x0001cc0801007387 */ /* 0x0003e20000100800 */
[----:B0-----:R-:W-:-:S03]  /*8980*/  SEL R10, R3, R21, !P6 ;  /* 0x00000015030a7207 */ /* 0x001fc60007000000 */
[----:B------:R-:W4:Y:S01]  /*8990*/  LDL.LU R16, [R1+0x204] ;  /* 0x0002040001107983 */ /* 0x000f220000300800 */
[----:B------:R-:W-:-:S03]  /*89a0*/  SEL R14, R3, R14, !P6 ;  /* 0x0000000e030e7207 */ /* 0x000fc60007000000 */
[----:B-1----:R-:W4:Y:S04]  /*89b0*/  LDL.LU R8, [R1+0x200] ;  /* 0x0002000001087983 */ /* 0x002f280000300800 */
[----:B------:R0:W-:Y:S04]  /*89c0*/  STL [R1+0x1c8], R10 ;  /* 0x0001c80a01007387 */ /* 0x0001e80000100800 */
[----:B------:R-:W4:Y:S04]  /*89d0*/  LDL.LU R21, [R1+0x1fc] ;  /* 0x0001fc0001157983 */ /* 0x000f280000300800 */
[----:B------:R-:W4:Y:S01]  /*89e0*/  LDL.LU R11, [R1+0x1f8] ;  /* 0x0001f800010b7983 */ /* 0x000f220000300800 */
[----:B0-----:R-:W-:-:S05]  /*89f0*/  SEL R10, R3, R15, !P6 ;  /* 0x0000000f030a7207 */ /* 0x001fca0007000000 */
[----:B------:R0:W-:Y:S04]  /*8a00*/  STL [R1+0x1c4], R10 ;  /* 0x0001c40a01007387 */ /* 0x0001e80000100800 */
[----:B0-----:R-:W4:Y:S04]  /*8a10*/  LDL.LU R10, [R1+0x1f4] ;  /* 0x0001f400010a7983 */ /* 0x001f280000300800 */
[----:B------:R0:W-:Y:S04]  /*8a20*/  STL [R1+0x1c0], R14 ;  /* 0x0001c00e01007387 */ /* 0x0001e80000100800 */
[----:B------:R-:W4:Y:S04]  /*8a30*/  LDL.LU R24, [R1+0x1f0] ;  /* 0x0001f00001187983 */ /* 0x000f280000300800 */
[----:B------:R-:W4:Y:S04]  /*8a40*/  LDL.LU R22, [R1+0x1ec] ;  /* 0x0001ec0001167983 */ /* 0x000f280000300800 */
[----:B------:R-:W4:Y:S04]  /*8a50*/  LDL.LU R15, [R1+0x118] ;  /* 0x00011800010f7983 */ /* 0x000f280000300800 */
[----:B0-----:R-:W4:Y:S01]  /*8a60*/  LDL.LU R14, [R1+0x114] ;  /* 0x00011400010e7983 */ /* 0x001f220000300800 */
[----:B---3--:R-:W-:-:S05]  /*8a70*/  SEL R7, R3, R7, !P6 ;  /* 0x0000000703077207 */ /* 0x008fca0007000000 */
[----:B------:R0:W-:Y:S02]  /*8a80*/  STL [R1+0x1bc], R7 ;  /* 0x0001bc0701007387 */ /* 0x0001e40000100800 */
[C---:B0-----:R-:W-:Y:S02]  /*8a90*/  SEL R7, R3.reuse, R23, !P6 ;  /* 0x0000001703077207 */ /* 0x041fe40007000000 */
[----:B------:R-:W-:-:S03]  /*8aa0*/  SEL R23, R3, R26, !P6 ;  /* 0x0000001a03177207 */ /* 0x000fc60007000000 */
[----:B------:R0:W-:Y:S04]  /*8ab0*/  STL [R1+0x1b8], R7 ;  /* 0x0001b80701007387 */ /* 0x0001e80000100800 */
[----:B------:R-:W-:Y:S01]  /*8ac0*/  STL [R1+0x1b4], R23 ;  /* 0x0001b41701007387 */ /* 0x000fe20000100800 */
[C---:B0-----:R-:W-:Y:S02]  /*8ad0*/  SEL R7, R3.reuse, R13, !P6 ;  /* 0x0000000d03077207 */ /* 0x041fe40007000000 */
[C---:B------:R-:W-:Y:S02]  /*8ae0*/  SEL R13, R3.reuse, R6, !P6 ;  /* 0x00000006030d7207 */ /* 0x040fe40007000000 */
[C---:B------:R-:W-:Y:S01]  /*8af0*/  SEL R6, R3.reuse, R19, !P6 ;  /* 0x0000001303067207 */ /* 0x040fe20007000000 */
[----:B------:R0:W-:Y:S04]  /*8b00*/  STL [R1+0x1b0], R7 ;  /* 0x0001b00701007387 */ /* 0x0001e80000100800 */
[----:B------:R-:W-:Y:S01]  /*8b10*/  STL [R1+0x1ac], R13 ;  /* 0x0001ac0d01007387 */ /* 0x000fe20000100800 */
[----:B0-----:R-:W-:-:S03]  /*8b20*/  SEL R7, R3, R9, !P6 ;  /* 0x0000000903077207 */ /* 0x001fc60007000000 */
[----:B------:R0:W-:Y:S04]  /*8b30*/  STL [R1+0x1a8], R6 ;  /* 0x0001a80601007387 */ /* 0x0001e80000100800 */
[----:B0-----:R-:W3:Y:S04]  /*8b40*/  LDL.LU R6, [R1+0x110] ;  /* 0x0001100001067983 */ /* 0x001ee80000300800 */
[----:B------:R-:W-:Y:S04]  /*8b50*/  STL [R1+0x1a4], R7 ;  /* 0x0001a40701007387 */ /* 0x000fe80000100800 */
[----:B------:R-:W3:Y:S01]  /*8b60*/  LDL.LU R19, [R1+0x108] ;  /* 0x0001080001137983 */ /* 0x000ee20000300800 */
[----:B--2---:R-:W-:-:S05]  /*8b70*/  SEL R2, R3, R2, !P6 ;  /* 0x0000000203027207 */ /* 0x004fca0007000000 */
[----:B------:R0:W-:Y:S04]  /*8b80*/  STL [R1+0x1a0], R2 ;  /* 0x0001a00201007387 */ /* 0x0001e80000100800 */
[----:B------:R-:W2:Y:S04]  /*8b90*/  LDL.LU R9, [R1+0x104] ;  /* 0x0001040001097983 */ /* 0x000ea80000300800 */
[----:B0-----:R-:W2:Y:S01]  /*8ba0*/  LDL.LU R2, [R1+0x100] ;  /* 0x0001000001027983 */ /* 0x001ea20000300800 */
[----:B----4-:R-:W-:-:S05]  /*8bb0*/  SEL R12, R3, R12, !P6 ;  /* 0x0000000c030c7207 */ /* 0x010fca0007000000 */
[----:B------:R-:W-:Y:S01]  /*8bc0*/  STL [R1+0x19c], R12 ;  /* 0x00019c0c01007387 */ /* 0x000fe20000100800 */
[C---:B------:R-:W-:Y:S02]  /*8bd0*/  SEL R7, R3.reuse, R5, !P6 ;  /* 0x0000000503077207 */ /* 0x040fe40007000000 */
[C---:B------:R-:W-:Y:S02]  /*8be0*/  SEL R5, R3.reuse, R17, !P6 ;  /* 0x0000001103057207 */ /* 0x040fe40007000000 */
[----:B------:R-:W4:Y:S04]  /*8bf0*/  LDL.LU R17, [R1+0xfc] ;  /* 0x0000fc0001117983 */ /* 0x000f280000300800 */
[----:B------:R0:W-:Y:S04]  /*8c00*/  STL [R1+0x198], R7 ;  /* 0x0001980701007387 */ /* 0x0001e80000100800 */
[----:B------:R1:W-:Y:S01]  /*8c10*/  STL [R1+0x194], R5 ;  /* 0x0001940501007387 */ /* 0x0003e20000100800 */
[----:B0-----:R-:W-:-:S03]  /*8c20*/  SEL R7, R3, R20, !P6 ;  /* 0x0000001403077207 */ /* 0x001fc60007000000 */
[----:B------:R-:W4:Y:S01]  /*8c30*/  LDL.LU R20, [R1+0xf8] ;  /* 0x0000f80001147983 */ /* 0x000f220000300800 */
[C---:B-1----:R-:W-:Y:S02]  /*8c40*/  SEL R5, R3.reuse, R25, !P6 ;  /* 0x0000001903057207 */ /* 0x042fe40007000000 */
[C---:B------:R-:W-:Y:S01]  /*8c50*/  SEL R12, R3.reuse, R16, !P6 ;  /* 0x00000010030c7207 */ /* 0x040fe20007000000 */
[----:B------:R0:W-:Y:S04]  /*8c60*/  STL [R1+0x190], R7 ;  /* 0x0001900701007387 */ /* 0x0001e80000100800 */
[----:B------:R-:W4:Y:S04]  /*8c70*/  LDL.LU R25, [R1+0x40] ;  /* 0x0000400001197983 */ /* 0x000f280000300800 */
[----:B------:R1:W-:Y:S01]  /*8c80*/  STL [R1+0x18c], R5 ;  /* 0x00018c0501007387 */ /* 0x0003e20000100800 */
[----:B0-----:R-:W-:-:S03]  /*8c90*/  SEL R7, R3, R8, !P6 ;  /* 0x0000000803077207 */ /* 0x001fc60007000000 */
[----:B------:R-:W-:Y:S04]  /*8ca0*/  STL [R1+0x188], R12 ;  /* 0x0001880c01007387 */ /* 0x000fe80000100800 */
[----:B------:R-:W4:Y:S01]  /*8cb0*/  LDL.LU R8, [R1+0xf4] ;  /* 0x0000f40001087983 */ /* 0x000f220000300800 */
[----:B-1----:R-:W-:-:S03]  /*8cc0*/  SEL R5, R3, R21, !P6 ;  /* 0x0000001503057207 */ /* 0x002fc60007000000 */
[----:B------:R0:W-:Y:S04]  /*8cd0*/  STL [R1+0x184], R7 ;  /* 0x0001840701007387 */ /* 0x0001e80000100800 */
[----:B------:R-:W4:Y:S01]  /*8ce0*/  LDL.LU R21, [R1+0x3c] ;  /* 0x00003c0001157983 */ /* 0x000f220000300800 */
[----:B0-----:R-:W-:-:S03]  /*8cf0*/  SEL R7, R3, R11, !P6 ;  /* 0x0000000b03077207 */ /* 0x001fc60007000000 */
[----:B------:R0:W-:Y:S01]  /*8d00*/  STL [R1+0x180], R5 ;  /* 0x0001800501007387 */ /* 0x0001e20000100800 */
[----:B------:R-:W-:-:S03]  /*8d10*/  SEL R10, R3, R10, !P6 ;  /* 0x0000000a030a7207 */ /* 0x000fc60007000000 */
[----:B------:R1:W-:Y:S01]  /*8d20*/  STL [R1+0x17c], R7 ;  /* 0x00017c0701007387 */ /* 0x0003e20000100800 */
[----:B0-----:R-:W-:-:S03]  /*8d30*/  SEL R5, R3, R24, !P6 ;  /* 0x0000001803057207 */ /* 0x001fc60007000000 */
[----:B------:R0:W-:Y:S01]  /*8d40*/  STL [R1+0x178], R10 ;  /* 0x0001780a01007387 */ /* 0x0001e20000100800 */
[----:B-1----:R-:W-:-:S03]  /*8d50*/  SEL R7, R3, R22, !P6 ;  /* 0x0000001603077207 */ /* 0x002fc60007000000 */
[----:B------:R-:W-:Y:S04]  /*8d60*/  STL [R1+0x174], R5 ;  /* 0x0001740501007387 */ /* 0x000fe80000100800 */
[----:B------:R1:W-:Y:S01]  /*8d70*/  STL [R1+0x170], R7 ;  /* 0x0001700701007387 */ /* 0x0003e20000100800 */
[----:B0-----:R-:W-:-:S03]  /*8d80*/  SEL R10, R3, R15, !P6 ;  /* 0x0000000f030a7207 */ /* 0x001fc60007000000 */
[----:B-1----:R-:W4:Y:S01]  /*8d90*/  LDL.LU R7, [R1+0x34] ;  /* 0x0000340001077983 */ /* 0x002f220000300800 */
[----:B------:R-:W-:-:S03]  /*8da0*/  SEL R5, R3, R14, !P6 ;  /* 0x0000000e03057207 */ /* 0x000fc60007000000 */
[----:B------:R-:W-:Y:S04]  /*8db0*/  STL [R1+0x164], R10 ;  /* 0x0001640a01007387 */ /* 0x000fe80000100800 */
[----:B------:R-:W4:Y:S04]  /*8dc0*/  LDL.LU R23, [R1+0xf0] ;  /* 0x0000f00001177983 */ /* 0x000f280000300800 */
[----:B------:R0:W-:Y:S04]  /*8dd0*/  STL [R1+0x160], R5 ;  /* 0x0001600501007387 */ /* 0x0001e80000100800 */
[----:B------:R-:W4:Y:S04]  /*8de0*/  LDL.LU R26, [R1+0x30] ;  /* 0x00003000011a7983 */ /* 0x000f280000300800 */
[----:B------:R-:W4:Y:S04]  /*8df0*/  LDL.LU R13, [R1+0x10] ;  /* 0x00001000010d7983 */ /* 0x000f280000300800 */
[----:B------:R-:W4:Y:S04]  /*8e00*/  LDL.LU R12, [R1+0xc] ;  /* 0x00000c00010c7983 */ /* 0x000f280000300800 */
[----:B0-----:R-:W4:Y:S04]  /*8e10*/  LDL.LU R5, [R1+0x8] ;  /* 0x0000080001057983 */ /* 0x001f280000300800 */
[----:B------:R-:W4:Y:S04]  /*8e20*/  LDL.LU R16, [R1+0x4] ;  /* 0x0000040001107983 */ /* 0x000f280000300800 */
[----:B------:R-:W4:Y:S01]  /*8e30*/  LDL.LU R14, [R1] ;  /* 0x00000000010e7983 */ /* 0x000f220000300800 */
[----:B---3--:R-:W-:-:S02]  /*8e40*/  SEL R11, R3, R6, !P6 ;  /* 0x00000006030b7207 */ /* 0x008fc40007000000 */
[----:B------:R-:W-:-:S03]  /*8e50*/  SEL R10, R3, R19, !P6 ;  /* 0x00000013030a7207 */ /* 0x000fc60007000000 */
[----:B------:R0:W-:Y:S04]  /*8e60*/  STL [R1+0x15c], R11 ;  /* 0x00015c0b01007387 */ /* 0x0001e80000100800 */
[----:B------:R1:W-:Y:S04]  /*8e70*/  STL [R1+0x158], R10 ;  /* 0x0001580a01007387 */ /* 0x0003e80000100800 */
[----:B0-----:R-:W3:Y:S01]  /*8e80*/  LDL.LU R11, [R1+0xd0] ;  /* 0x0000d000010b7983 */ /* 0x001ee20000300800 */
[C---:B--2---:R-:W-:Y:S02]  /*8e90*/  SEL R6, R3.reuse, R9, !P6 ;  /* 0x0000000903067207 */ /* 0x044fe40007000000 */
[----:B------:R-:W-:-:S03]  /*8ea0*/  SEL R2, R3, R2, !P6 ;  /* 0x0000000203027207 */ /* 0x000fc60007000000 */
[----:B------:R-:W-:Y:S04]  /*8eb0*/  STL [R1+0x154], R6 ;  /* 0x0001540601007387 */ /* 0x000fe80000100800 */
[----:B-1----:R-:W2:Y:S04]  /*8ec0*/  LDL.LU R10, [R1+0xdc] ;  /* 0x0000dc00010a7983 */ /* 0x002ea80000300800 */
[----:B------:R0:W-:Y:S04]  /*8ed0*/  STL [R1+0x150], R2 ;  /* 0x0001500201007387 */ /* 0x0001e80000100800 */
[----:B------:R-:W2:Y:S04]  /*8ee0*/  LDL.LU R9, [R1+0xe4] ;  /* 0x0000e40001097983 */ /* 0x000ea80000300800 */
[----:B0-----:R-:W2:Y:S01]  /*8ef0*/  LDL.LU R2, [R1+0xec] ;  /* 0x0000ec0001027983 */ /* 0x001ea20000300800 */
[----:B----4-:R-:W-:-:S05]  /*8f00*/  SEL R6, R3, R17, !P6 ;  /* 0x0000001103067207 */ /* 0x010fca0007000000 */
[----:B------:R0:W-:Y:S01]  /*8f10*/  STL [R1+0x14c], R6 ;  /* 0x00014c0601007387 */ /* 0x0001e20000100800 */
[----:B------:R-:W-:-:S03]  /*8f20*/  SEL R15, R3, R20, !P6 ;  /* 0x00000014030f7207 */ /* 0x000fc60007000000 */
[----:B------:R-:W4:Y:S04]  /*8f30*/  LDL.LU R20, [R1+0xd4] ;  /* 0x0000d40001147983 */ /* 0x000f280000300800 */
[----:B------:R-:W-:Y:S01]  /*8f40*/  STL [R1+0x148], R15 ;  /* 0x0001480f01007387 */ /* 0x000fe20000100800 */
[----:B0-----:R-:W-:-:S03]  /*8f50*/  SEL R6, R3, R25, !P6 ;  /* 0x0000001903067207 */ /* 0x001fc60007000000 */
[----:B------:R-:W4:Y:S04]  /*8f60*/  LDL.LU R24, [R1+0xd8] ;  /* 0x0000d80001187983 */ /* 0x000f280000300800 */
[----:B------:R-:W4:Y:S04]  /*8f70*/  LDL.LU R17, [R1+0xc8] ;  /* 0x0000c80001117983 */ /* 0x000f280000300800 */
[----:B------:R0:W-:Y:S01]  /*8f80*/  STL [R1+0x140], R6 ;  /* 0x0001400601007387 */ /* 0x0001e20000100800 */
[----:B------:R-:W-:-:S03]  /*8f90*/  SEL R8, R3, R8, !P6 ;  /* 0x0000000803087207 */ /* 0x000fc60007000000 */
[----:B------:R-:W4:Y:S04]  /*8fa0*/  LDL.LU R25, [R1+0xcc] ;  /* 0x0000cc0001197983 */ /* 0x000f280000300800 */
[----:B------:R-:W4:Y:S01]  /*8fb0*/  LDL.LU R22, [R1+0x70] ;  /* 0x0000700001167983 */ /* 0x000f220000300800 */
[----:B0-----:R-:W-:-:S03]  /*8fc0*/  SEL R6, R3, R21, !P6 ;  /* 0x0000001503067207 */ /* 0x001fc60007000000 */
[----:B------:R-:W-:Y:S04]  /*8fd0*/  STL [R1+0x13c], R8 ;  /* 0x00013c0801007387 */ /* 0x000fe80000100800 */
[----:B------:R-:W4:Y:S04]  /*8fe0*/  LDL.LU R15, [R1+0x78] ;  /* 0x00007800010f7983 */ /* 0x000f280000300800 */
[----:B------:R0:W-:Y:S04]  /*8ff0*/  STL [R1+0x138], R6 ;  /* 0x0001380601007387 */ /* 0x0001e80000100800 */
[----:B0-----:R-:W4:Y:S04]  /*9000*/  LDL.LU R6, [R1+0x98] ;  /* 0x0000980001067983 */ /* 0x001f280000300800 */
[----:B------:R-:W4:Y:S04]  /*9010*/  LDL.LU R19, [R1+0xb8] ;  /* 0x0000b80001137983 */ /* 0x000f280000300800 */
[----:B------:R-:W4:Y:S04]  /*9020*/  LDL.LU R8, [R1+0xbc] ;  /* 0x0000bc0001087983 */ /* 0x000f280000300800 */
[----:B------:R-:W4:Y:S01]  /*9030*/  LDL.LU R21, [R1+0xc4] ;  /* 0x0000c40001157983 */ /* 0x000f220000300800 */
[----:B------:R-:W-:-:S05]  /*9040*/  SEL R7, R3, R7, !P6 ;  /* 0x0000000703077207 */ /* 0x000fca0007000000 */
        /* <DEDUP_REMOVED lines=8> */
[----:B------:R0:W-:Y:S01]  /*90d0*/  STL [R1+0x128], R7 ;  /* 0x0001280701007387 */ /* 0x0001e20000100800 */
[----:B------:R-:W-:-:S03]  /*90e0*/  SEL R5, R3, R14, !P6 ;  /* 0x0000000e03057207 */ /* 0x000fc60007000000 */
[----:B------:R-:W-:Y:S01]  /*90f0*/  STL [R1+0x124], R13 ;  /* 0x0001240d01007387 */ /* 0x000fe20000100800 */
[----:B0-----:R-:W-:-:S03]  /*9100*/  SEL R7, R3, R16, !P6 ;  /* 0x0000001003077207 */ /* 0x001fc60007000000 */
[----:B------:R0:W-:Y:S04]  /*9110*/  STL [R1+0x120], R12 ;  /* 0x0001200c01007387 */ /* 0x0001e80000100800 */
[----:B------:R1:W-:Y:S01]  /*9120*/  STL [R1+0x11c], R7 ;  /* 0x00011c0701007387 */ /* 0x0003e20000100800 */
[----:B0-----:R-:W-:-:S03]  /*9130*/  SEL R12, R3, R29, !P6 ;  /* 0x0000001d030c7207 */ /* 0x001fc60007000000 */
[----:B------:R0:W-:Y:S01]  /*9140*/  STL [R1+0x118], R5 ;  /* 0x0001180501007387 */ /* 0x0001e20000100800 */
[----:B-1----:R-:W-:-:S03]  /*9150*/  SEL R7, R3, R28, !P6 ;  /* 0x0000001c03077207 */ /* 0x002fc60007000000 */
[----:B------:R-:W-:Y:S04]  /*9160*/  STL [R1+0x114], R12 ;  /* 0x0001140c01007387 */ /* 0x000fe80000100800 */
[----:B------:R-:W4:Y:S01]  /*9170*/  LDL.LU R14, [R1+0x1e4] ;  /* 0x0001e400010e7983 */ /* 0x000f220000300800 */
[----:B0-----:R-:W-:-:S03]  /*9180*/  SEL R5, R3, R27, !P6 ;  /* 0x0000001b03057207 */ /* 0x001fc60007000000 */
[----:B------:R2:W-:Y:S01]  /*9190*/  STL [R1+0x110], R7 ;  /* 0x0001100701007387 */ /* 0x0005e20000100800 */
[----:B---3--:R-:W-:-:S03]  /*91a0*/  SEL R11, R3, R11, !P6 ;  /* 0x0000000b030b7207 */ /* 0x008fc60007000000 */
[----:B------:R0:W-:Y:S04]  /*91b0*/  STL [R1+0x108], R5 ;  /* 0x0001080501007387 */ /* 0x0001e80000100800 */
[----:B------:R-:W-:Y:S01]  /*91c0*/  STL [R1+0x104], R11 ;  /* 0x0001040b01007387 */ /* 0x000fe20000100800 */
[C---:B--2---:R-:W-:Y:S02]  /*91d0*/  SEL R7, R3.reuse, R10, !P6 ;  /* 0x0000000a03077207 */ /* 0x044fe40007000000 */
[C---:B0-----:R-:W-:Y:S02]  /*91e0*/  SEL R5, R3.reuse, R9, !P6 ;  /* 0x0000000903057207 */ /* 0x041fe40007000000 */
[----:B------:R-:W2:Y:S04]  /*91f0*/  LDL.LU R9, [R1+0x1e8] ;  /* 0x0001e80001097983 */ /* 0x000ea80000300800 */
[----:B------:R0:W-:Y:S04]  /*9200*/  STL [R1+0x100], R7 ;  /* 0x0001000701007387 */ /* 0x0001e80000100800 */
[----:B------:R4:W-:Y:S01]  /*9210*/  STL [R1+0xfc], R5 ;  /* 0x0000fc0501007387 */ /* 0x0009e20000100800 */
[----:B0-----:R-:W-:-:S03]  /*9220*/  SEL R7, R3, R2, !P6 ;  /* 0x0000000203077207 */ /* 0x001fc60007000000 */
[----:B------:R-:W3:Y:S04]  /*9230*/  LDL.LU R2, [R1+0xb0] ;  /* 0x0000b00001027983 */ /* 0x000ee80000300800 */
[----:B------:R0:W-:Y:S01]  /*9240*/  STL [R1+0xf8], R7 ;  /* 0x0000f80701007387 */ /* 0x0001e20000100800 */
[----:B----4-:R-:W-:-:S03]  /*9250*/  SEL R5, R3, R20, !P6 ;  /* 0x0000001403057207 */ /* 0x010fc60007000000 */
[----:B------:R-:W4:Y:S01]  /*9260*/  LDL.LU R20, [R1+0xb4] ;  /* 0x0000b40001147983 */ /* 0x000f220000300800 */
[----:B------:R-:W-:-:S03]  /*9270*/  SEL R10, R3, R24, !P6 ;  /* 0x00000018030a7207 */ /* 0x000fc60007000000 */
        /* <DEDUP_REMOVED lines=10> */
[----:B------:R1:W-:Y:S04]  /*9320*/  STL [R1+0xdc], R7 ;  /* 0x0000dc0701007387 */ /* 0x0003e80000100800 */
[----:B------:R-:W-:Y:S01]  /*9330*/  STL [R1+0xd8], R10 ;  /* 0x0000d80a01007387 */ /* 0x000fe20000100800 */
[C---:B0-----:R-:W-:Y:S02]  /*9340*/  SEL R5, R3.reuse, R6, !P6 ;  /* 0x0000000603057207 */ /* 0x041fe40007000000 */
[----:B-1----:R-:W-:-:S03]  /*9350*/  SEL R7, R3, R19, !P6 ;  /* 0x0000001303077207 */ /* 0x002fc60007000000 */
[----:B------:R0:W-:Y:S01]  /*9360*/  STL [R1+0xd4], R5 ;  /* 0x0000d40501007387 */ /* 0x0001e20000100800 */
[----:B------:R-:W-:-:S03]  /*9370*/  SEL R6, R3, R8, !P6 ;  /* 0x0000000803067207 */ /* 0x000fc60007000000 */
[----:B------:R1:W-:Y:S01]  /*9380*/  STL [R1+0xd0], R7 ;  /* 0x0000d00701007387 */ /* 0x0003e20000100800 */
[----:B0-----:R-:W-:-:S03]  /*9390*/  SEL R5, R3, R21, !P6 ;  /* 0x0000001503057207 */ /* 0x001fc60007000000 */
[----:B-1----:R-:W4:Y:S04]  /*93a0*/  LDL.LU R7, [R1+0xa4] ;  /* 0x0000a40001077983 */ /* 0x002f280000300800 */
[----:B------:R0:W-:Y:S04]  /*93b0*/  STL [R1+0xcc], R6 ;  /* 0x0000cc0601007387 */ /* 0x0001e80000100800 */
[----:B------:R-:W4:Y:S04]  /*93c0*/  LDL.LU R23, [R1+0xa0] ;  /* 0x0000a00001177983 */ /* 0x000f280000300800 */
[----:B------:R1:W-:Y:S04]  /*93d0*/  STL [R1+0xc8], R5 ;  /* 0x0000c80501007387 */ /* 0x0003e80000100800 */
[----:B------:R-:W4:Y:S04]  /*93e0*/  LDL.LU R26, [R1+0x9c] ;  /* 0x00009c00011a7983 */ /* 0x000f280000300800 */
[----:B------:R-:W4:Y:S04]  /*93f0*/  LDL.LU R16, [R1+0x8c] ;  /* 0x00008c0001107983 */ /* 0x000f280000300800 */
[----:B------:R-:W4:Y:S04]  /*9400*/  LDL.LU R11, [R1+0x90] ;  /* 0x00009000010b7983 */ /* 0x000f280000300800 */
[----:B------:R-:W4:Y:S04]  /*9410*/  LDL.LU R10, [R1+0x94] ;  /* 0x00009400010a7983 */ /* 0x000f280000300800 */
[----:B------:R-:W4:Y:S04]  /*9420*/  LDL.LU R24, [R1+0x168] ;  /* 0x0001680001187983 */ /* 0x000f280000300800 */
[----:B------:R-:W4:Y:S04]  /*9430*/  LDL.LU R22, [R1+0x16c] ;  /* 0x00016c0001167983 */ /* 0x000f280000300800 */
[----:B------:R-:W4:Y:S04]  /*9440*/  LDL.LU R15, [R1+0x88] ;  /* 0x00008800010f7983 */ /* 0x000f280000300800 */
[----:B0-----:R-:W4:Y:S04]  /*9450*/  LDL.LU R6, [R1+0x84] ;  /* 0x0000840001067983 */ /* 0x001f280000300800 */
[----:B-1----:R-:W4:Y:S04]  /*9460*/  LDL.LU R5, [R1+0x80] ;  /* 0x0000800001057983 */ /* 0x002f280000300800 */
[----:B------:R-:W4:Y:S04]  /*9470*/  LDL.LU R19, [R1+0x7c] ;  /* 0x00007c0001137983 */ /* 0x000f280000300800 */
[----:B------:R-:W4:Y:S01]  /*9480*/  LDL.LU R8, [R1+0x6c] ;  /* 0x00006c0001087983 */ /* 0x000f220000300800 */
[----:B------:R-:W-:-:S05]  /*9490*/  SEL R12, R3, R14, !P6 ;  /* 0x0000000e030c7207 */ /* 0x000fca0007000000 */
[----:B------:R2:W-:Y:S04]  /*94a0*/  STL [R1+0xc4], R12 ;  /* 0x0000c40c01007387 */ /* 0x0005e80000100800 */
[----:B------:R-:W4:Y:S04]  /*94b0*/  LDL.LU R29, [R1+0x68] ;  /* 0x00006800011d7983 */ /* 0x000f280000300800 */
[----:B------:R-:W4:Y:S01]  /*94c0*/  LDL.LU R28, [R1+0x64] ;  /* 0x00006400011c7983 */ /* 0x000f220000300800 */
[----:B--2---:R-:W-:-:S05]  /*94d0*/  SEL R12, R3, R9, !P6 ;  /* 0x00000009030c7207 */ /* 0x004fca0007000000 */
[----:B------:R-:W-:Y:S04]  /*94e0*/  STL [R1+0xbc], R12 ;  /* 0x0000bc0c01007387 */ /* 0x000fe80000100800 */
[----:B------:R-:W2:Y:S01]  /*94f0*/  LDL.LU R27, [R1+0x60] ;  /* 0x00006000011b7983 */ /* 0x000ea20000300800 */
[----:B---3--:R-:W-:-:S05]  /*9500*/  SEL R9, R3, R2, !P6 ;  /* 0x0000000203097207 */ /* 0x008fca0007000000 */
[----:B------:R0:W-:Y:S04]  /*9510*/  STL [R1+0xb8], R9 ;  /* 0x0000b80901007387 */ /* 0x0001e80000100800 */
[----:B------:R-:W3:Y:S04]  /*9520*/  LDL.LU R21, [R1+0x5c] ;  /* 0x00005c0001157983 */ /* 0x000ee80000300800 */
[----:B------:R-:W3:Y:S01]  /*9530*/  LDL.LU R14, [R1+0x58] ;  /* 0x00005800010e7983 */ /* 0x000ee20000300800 */
[----:B----4-:R-:W-:-:S05]  /*9540*/  SEL R2, R3, R20, !P6 ;  /* 0x0000001403027207 */ /* 0x010fca0007000000 */
[----:B------:R1:W-:Y:S04]  /*9550*/  STL [R1+0xb4], R2 ;  /* 0x0000b40201007387 */ /* 0x0003e80000100800 */
[----:B------:R-:W4:Y:S04]  /*9560*/  LDL.LU R20, [R1+0x54] ;  /* 0x0000540001147983 */ /* 0x000f280000300800 */
[----:B0-----:R-:W4:Y:S01]  /*9570*/  LDL.LU R9, [R1+0x50] ;  /* 0x0000500001097983 */ /* 0x001f220000300800 */
[----:B-1----:R-:W-:-:S05]  /*9580*/  SEL R2, R3, R17, !P6 ;  /* 0x0000001103027207 */ /* 0x002fca0007000000 */
[----:B------:R0:W-:Y:S01]  /*9590*/  STL [R1+0xb0], R2 ;  /* 0x0000b00201007387 */ /* 0x0001e20000100800 */
[----:B------:R-:W-:-:S03]  /*95a0*/  SEL R12, R3, R25, !P6 ;  /* 0x00000019030c7207 */ /* 0x000fc60007000000 */
[----:B0-----:R-:W4:Y:S04]  /*95b0*/  LDL.LU R2, [R1+0x4c] ;  /* 0x00004c0001027983 */ /* 0x001f280000300800 */
[----:B------:R0:W-:Y:S04]  /*95c0*/  STL [R1+0xac], R12 ;  /* 0x0000ac0c01007387 */ /* 0x0001e80000100800 */
[----:B------:R-:W4:Y:S04]  /*95d0*/  LDL.LU R17, [R1+0x10c] ;  /* 0x00010c0001117983 */ /* 0x000f280000300800 */
[----:B------:R-:W4:Y:S04]  /*95e0*/  LDL.LU R25, [R1+0xc0] ;  /* 0x0000c00001197983 */ /* 0x000f280000300800 */
[----:B------:R-:W4:Y:S04]  /*95f0*/  LDL.LU R13, [R1+0xe8] ;  /* 0x0000e800010d7983 */ /* 0x000f280000300800 */
[----:B0-----:R-:W4:Y:S01]  /*9600*/  LDL.LU R12, [R1+0xe0] ;  /* 0x0000e000010c7983 */ /* 0x001f220000300800 */
[----:B------:R-:W-:-:S05]  /*9610*/  SEL R7, R3, R7, !P6 ;  /* 0x0000000703077207 */ /* 0x000fca0007000000 */
[----:B------:R0:W-:Y:S01]  /*9620*/  STL [R1+0xa8], R7 ;  /* 0x0000a80701007387 */ /* 0x0001e20000100800 */
[----:B------:R-:W-:-:S03]  /*9630*/  SEL R23, R3, R23, !P6 ;  /* 0x0000001703177207 */ /* 0x000fc60007000000 */
[----:B0-----:R-:W4:Y:S01]  /*9640*/  LDL.LU R7, [R1+0x1320] ;  /* 0x0013200001077983 */ /* 0x001f220000300800 */
[----:B------:R-:W-:-:S03]  /*9650*/  SEL R26, R3, R26, !P6 ;  /* 0x0000001a031a7207 */ /* 0x000fc60007000000 */
[----:B------:R0:W-:Y:S01]  /*9660*/  STL [R1+0xa4], R23 ;  /* 0x0000a41701007387 */ /* 0x0001e20000100800 */
[C---:B------:R-:W-:Y:S02]  /*9670*/  SEL R16, R3.reuse, R16, !P6 ;  /* 0x0000001003107207 */ /* 0x040fe40007000000 */
[C---:B------:R-:W-:Y:S01]  /*9680*/  SEL R11, R3.reuse, R11, !P6 ;  /* 0x0000000b030b7207 */ /* 0x040fe20007000000 */
[----:B0-----:R-:W4:Y:S01]  /*9690*/  LDL.LU R23, [R1+0x131c] ;  /* 0x00131c0001177983 */ /* 0x001f220000300800 */
[----:B------:R-:W-:-:S03]  /*96a0*/  SEL R10, R3, R10, !P6 ;  /* 0x0000000a030a7207 */ /* 0x000fc60007000000 */
[----:B------:R0:W-:Y:S01]  /*96b0*/  STL [R1+0xa0], R26 ;  /* 0x0000a01a01007387 */ /* 0x0001e20000100800 */
[C---:B------:R-:W-:Y:S02]  /*96c0*/  SEL R24, R3.reuse, R24, !P6 ;  /* 0x0000001803187207 */ /* 0x040fe40007000000 */
[C---:B------:R-:W-:Y:S01]  /*96d0*/  SEL R22, R3.reuse, R22, !P6 ;  /* 0x0000001603167207 */ /* 0x040fe20007000000 */
[----:B0-----:R-:W4:Y:S04]  /*96e0*/  LDL.LU R26, [R1+0x1318] ;  /* 0x00131800011a7983 */ /* 0x001f280000300800 */
[----:B------:R0:W-:Y:S01]  /*96f0*/  STL [R1+0x9c], R16 ;  /* 0x00009c1001007387 */ /* 0x0001e20000100800 */
[C---:B------:R-:W-:Y:S02]  /*9700*/  SEL R15, R3.reuse, R15, !P6 ;  /* 0x0000000f030f7207 */ /* 0x040fe40007000000 */
[C---:B------:R-:W-:Y:S01]  /*9710*/  SEL R6, R3.reuse, R6, !P6 ;  /* 0x0000000603067207 */ /* 0x040fe20007000000 */
[----:B0-----:R-:W4:Y:S04]  /*9720*/  LDL.LU R16, [R1+0x1314] ;  /* 0x0013140001107983 */ /* 0x001f280000300800 */
[----:B------:R0:W-:Y:S01]  /*9730*/  STL [R1+0x98], R11 ;  /* 0x0000980b01007387 */ /* 0x0001e20000100800 */
[----:B------:R-:W-:-:S03]  /*9740*/  SEL R5, R3, R5, !P6 ;  /* 0x0000000503057207 */ /* 0x000fc60007000000 */
        /* <DEDUP_REMOVED lines=13> */
[----:B------:R0:W-:Y:S04]  /*9820*/  STL [R1+0x84], R6 ;  /* 0x0000840601007387 */ /* 0x0001e80000100800 */
        /* <DEDUP_REMOVED lines=10> */
[----:B0-----:R-:W4:Y:S01]  /*98d0*/  LDL.LU R28, [R1+0x48] ;  /* 0x00004800011c7983 */ /* 0x001f220000300800 */
[----:B--2---:R-:W-:-:S05]  /*98e0*/  SEL R27, R3, R27, !P6 ;  /* 0x0000001b031b7207 */ /* 0x004fca0007000000 */
[----:B------:R0:W-:Y:S04]  /*98f0*/  STL [R1+0x68], R27 ;  /* 0x0000681b01007387 */ /* 0x0001e80000100800 */
[----:B0-----:R-:W2:Y:S01]  /*9900*/  LDL.LU R27, [R1+0x44] ;  /* 0x00004400011b7983 */ /* 0x001ea20000300800 */
[C---:B---3--:R-:W-:Y:S02]  /*9910*/  SEL R21, R3.reuse, R21, !P6 ;  /* 0x0000001503157207 */ /* 0x048fe40007000000 */
[----:B------:R-:W-:-:S03]  /*9920*/  SEL R14, R3, R14, !P6 ;  /* 0x0000000e030e7207 */ /* 0x000fc60007000000 */
[----:B------:R0:W-:Y:S04]  /*9930*/  STL [R1+0x64], R21 ;  /* 0x0000641501007387 */ /* 0x0001e80000100800 */
[----:B0-----:R-:W3:Y:S01]  /*9940*/  LDL.LU R21, [R1+0x12f0] ;  /* 0x0012f00001157983 */ /* 0x001ee20000300800 */
[----:B----4-:R-:W-:-:S03]  /*9950*/  SEL R20, R3, R20, !P6 ;  /* 0x0000001403147207 */ /* 0x010fc60007000000 */
[----:B------:R0:W-:Y:S04]  /*9960*/  STL [R1+0x60], R14 ;  /* 0x0000600e01007387 */ /* 0x0001e80000100800 */
[----:B0-----:R-:W4:Y:S04]  /*9970*/  LDL.LU R14, [R1+0x12ec] ;  /* 0x0012ec00010e7983 */ /* 0x001f280000300800 */
[----:B------:R0:W-:Y:S04]  /*9980*/  STL [R1+0x5c], R20 ;  /* 0x00005c1401007387 */ /* 0x0001e80000100800 */
[----:B0-----:R-:W2:Y:S01]  /*9990*/  LDL.LU R20, [R1+0x12e8] ;  /* 0x0012e80001147983 */ /* 0x001ea20000300800 */
[----:B------:R-:W-:-:S02]  /*99a0*/  SEL R9, R3, R9, !P6 ;  /* 0x0000000903097207 */ /* 0x000fc40007000000 */
[C---:B------:R-:W-:Y:S02]  /*99b0*/  SEL R2, R3.reuse, R2, !P6 ;  /* 0x0000000203027207 */ /* 0x040fe40007000000 */
[C---:B------:R-:W-:Y:S02]  /*99c0*/  SEL R17, R3.reuse, R17, !P6 ;  /* 0x0000001103117207 */ /* 0x040fe40007000000 */
[C---:B------:R-:W-:Y:S02]  /*99d0*/  SEL R25, R3.reuse, R25, !P6 ;  /* 0x0000001903197207 */ /* 0x040fe40007000000 */
[----:B--2---:R-:W-:-:S05]  /*99e0*/  SEL R20, R3, R20, !P6 ;  /* 0x0000001403147207 */ /* 0x004fca0007000000 */
[----:B------:R0:W-:Y:S04]  /*99f0*/  STL [R1+0x58], R20 ;  /* 0x0000581401007387 */ /* 0x0001e80000100800 */
[----:B0-----:R-:W2:Y:S04]  /*9a00*/  LDL.LU R20, [R1+0x2c] ;  /* 0x00002c0001147983 */ /* 0x001ea80000300800 */
[----:B------:R0:W-:Y:S04]  /*9a10*/  STL [R1+0x54], R9 ;  /* 0x0000540901007387 */ /* 0x0001e80000100800 */
[----:B0-----:R-:W2:Y:S04]  /*9a20*/  LDL.LU R9, [R1+0x12e4] ;  /* 0x0012e40001097983 */ /* 0x001ea80000300800 */
[----:B------:R0:W-:Y:S04]  /*9a30*/  STL [R1+0x50], R2 ;  /* 0x0000500201007387 */ /* 0x0001e80000100800 */
[----:B0-----:R-:W3:Y:S04]  /*9a40*/  LDL.LU R2, [R1+0x12e0] ;  /* 0x0012e00001027983 */ /* 0x001ee80000300800 */
[----:B------:R0:W-:Y:S04]  /*9a50*/  STL [R1+0x4c], R17 ;  /* 0x00004c1101007387 */ /* 0x0001e80000100800 */
[----:B0-----:R-:W3:Y:S04]  /*9a60*/  LDL.LU R17, [R1+0x12dc] ;  /* 0x0012dc0001117983 */ /* 0x001ee80000300800 */
[----:B------:R0:W-:Y:S04]  /*9a70*/  STL [R1+0x40], R25 ;  /* 0x0000401901007387 */ /* 0x0001e80000100800 */
[----:B0-----:R-:W3:Y:S01]  /*9a80*/  LDL.LU R25, [R1+0x12d8] ;  /* 0x0012d80001197983 */ /* 0x001ee20000300800 */
[----:B------:R-:W-:-:S05]  /*9a90*/  SEL R13, R3, R13, !P6 ;  /* 0x0000000d030d7207 */ /* 0x000fca0007000000 */
[----:B------:R0:W-:Y:S02]  /*9aa0*/  STL [R1+0x3c], R13 ;  /* 0x00003c0d01007387 */ /* 0x0001e40000100800 */
[C---:B0-----:R-:W-:Y:S02]  /*9ab0*/  SEL R13, R3.reuse, R12, !P6 ;  /* 0x0000000c030d7207 */ /* 0x041fe40007000000 */
[C---:B--2---:R-:W-:Y:S02]  /*9ac0*/  SEL R9, R3.reuse, R9, !P6 ;  /* 0x0000000903097207 */ /* 0x044fe40007000000 */
[C---:B---3--:R-:W-:Y:S02]  /*9ad0*/  SEL R12, R3.reuse, R25, !P6 ;  /* 0x00000019030c7207 */ /* 0x048fe40007000000 */
[----:B------:R-:W2:Y:S04]  /*9ae0*/  LDL.LU R25, [R1+0x28] ;  /* 0x0000280001197983 */ /* 0x000ea80000300800 */
[----:B------:R0:W-:Y:S04]  /*9af0*/  STL [R1+0x34], R13 ;  /* 0x0000340d01007387 */ /* 0x0001e80000100800 */
[----:B------:R1:W-:Y:S01]  /*9b00*/  STL [R1+0x30], R12 ;  /* 0x0000300c01007387 */ /* 0x0003e20000100800 */
[----:B0-----:R-:W-:-:S03]  /*9b10*/  SEL R13, R3, R17, !P6 ;  /* 0x00000011030d7207 */ /* 0x001fc60007000000 */
[----:B------:R-:W3:Y:S01]  /*9b20*/  LDL.LU R17, [R1+0x24] ;  /* 0x0000240001117983 */ /* 0x000ee20000300800 */
[----:B-1----:R-:W-:-:S03]  /*9b30*/  SEL R12, R3, R2, !P6 ;  /* 0x00000002030c7207 */ /* 0x002fc60007000000 */
[----:B------:R-:W-:Y:S04]  /*9b40*/  STL [R1+0x14], R13 ;  /* 0x0000140d01007387 */ /* 0x000fe80000100800 */
[----:B------:R-:W3:Y:S04]  /*9b50*/  LDL.LU R2, [R1+0x18] ;  /* 0x0000180001027983 */ /* 0x000ee80000300800 */
[----:B------:R4:W-:Y:S02]  /*9b60*/  STL [R1+0x10], R12 ;  /* 0x0000100c01007387 */ /* 0x0009e40000100800 */
[----:B----4-:R-:W-:-:S02]  /*9b70*/  SEL R12, R3, R14, !P6 ;  /* 0x0000000e030c7207 */ /* 0x010fc40007000000 */
[----:B------:R-:W4:Y:S04]  /*9b80*/  LDL.LU R14, [R1+0x1c] ;  /* 0x00001c00010e7983 */ /* 0x000f280000300800 */
[----:B------:R-:W-:Y:S04]  /*9b90*/  STL [R1+0xc], R9 ;  /* 0x00000c0901007387 */ /* 0x000fe80000100800 */
[----:B------:R0:W-:Y:S04]  /*9ba0*/  STL [R1+0x1250], R12 ;  /* 0x0012500c01007387 */ /* 0x0001e80000100800 */
[----:B0-----:R-:W4:Y:S01]  /*9bb0*/  LDL.LU R12, [R1+0x20] ;  /* 0x00002000010c7983 */ /* 0x001f220000300800 */
[----:B------:R-:W-:-:S02]  /*9bc0*/  SEL R13, R3, R5, !P6 ;  /* 0x00000005030d7207 */ /* 0x000fc40007000000 */
[C---:B------:R-:W-:Y:S02]  /*9bd0*/  SEL R5, R3.reuse, R21, !P6 ;  /* 0x0000001503057207 */ /* 0x040fe40007000000 */
[C---:B------:R-:W-:Y:S02]  /*9be0*/  SEL R29, R3.reuse, R29, !P6 ;  /* 0x0000001d031d7207 */ /* 0x040fe40007000000 */
[C---:B------:R-:W-:Y:S01]  /*9bf0*/  SEL R28, R3.reuse, R28, !P6 ;  /* 0x0000001c031c7207 */ /* 0x040fe20007000000 */
[----:B------:R-:W-:Y:S01]  /*9c00*/  STL [R1+0x1254], R13 ;  /* 0x0012540d01007387 */ /* 0x000fe20000100800 */
[----:B------:R-:W-:-:S03]  /*9c10*/  SEL R27, R3, R27, !P6 ;  /* 0x0000001b031b7207 */ /* 0x000fc60007000000 */
[----:B------:R-:W-:Y:S01]  /*9c20*/  STL [R1+0x1258], R5 ;  /* 0x0012580501007387 */ /* 0x000fe20000100800 */
[----:B------:R-:W-:-:S03]  /*9c30*/  SEL R21, R3, R20, !P6 ;  /* 0x0000001403157207 */ /* 0x000fc60007000000 */
[----:B------:R-:W-:Y:S04]  /*9c40*/  STL [R1+0x125c], R29 ;  /* 0x00125c1d01007387 */ /* 0x000fe80000100800 */
[----:B------:R-:W-:Y:S04]  /*9c50*/  STL [R1+0x1260], R28 ;  /* 0x0012601c01007387 */ /* 0x000fe80000100800 */
[----:B------:R-:W-:Y:S01]  /*9c60*/  STL [R1+0x1264], R27 ;  /* 0x0012641b01007387 */ /* 0x000fe20000100800 */
[C---:B------:R-:W-:Y:S02]  /*9c70*/  SEL R9, R3.reuse, R8, !P6 ;  /* 0x0000000803097207 */ /* 0x040fe40007000000 */
[----:B--2---:R-:W-:-:S05]  /*9c80*/  SEL R25, R3, R25, !P6 ;  /* 0x0000001903197207 */ /* 0x004fca0007000000 */
[----:B------:R-:W-:Y:S04]  /*9c90*/  STL [R1+0x1268], R25 ;  /* 0x0012681901007387 */ /* 0x000fe80000100800 */
[----:B------:R-:W2:Y:S04]  /*9ca0*/  LDL.LU R20, [R1+0x218] ;  /* 0x0002180001147983 */ /* 0x000ea80000300800 */
[----:B------:R0:W-:Y:S04]  /*9cb0*/  STL [R1+0x126c], R21 ;  /* 0x00126c1501007387 */ /* 0x0001e80000100800 */
[----:B------:R-:W-:Y:S01]  /*9cc0*/  STL [R1+0x1270], R9 ;  /* 0x0012700901007387 */ /* 0x000fe20000100800 */
[----:B---3--:R-:W-:-:S05]  /*9cd0*/  SEL R2, R3, R2, !P6 ;  /* 0x0000000203027207 */ /* 0x008fca0007000000 */
[----:B------:R1:W-:Y:S01]  /*9ce0*/  STL [R1+0x1274], R2 ;  /* 0x0012740201007387 */ /* 0x0003e20000100800 */
[----:B----4-:R-:W-:-:S05]  /*9cf0*/  SEL R14, R3, R14, !P6 ;  /* 0x0000000e030e7207 */ /* 0x010fca0007000000 */
[----:B------:R-:W-:Y:S01]  /*9d00*/  STL [R1+0x1278], R14 ;  /* 0x0012780e01007387 */ /* 0x000fe20000100800 */
[----:B------:R-:W-:-:S05]  /*9d10*/  SEL R8, R3, R12, !P6 ;  /* 0x0000000c03087207 */ /* 0x000fca0007000000 */
[----:B------:R-:W-:Y:S04]  /*9d20*/  STL [R1+0x127c], R8 ;  /* 0x00127c0801007387 */ /* 0x000fe80000100800 */
[----:B0-----:R-:W3:Y:S04]  /*9d30*/  LDL.LU R21, [R1+0x1e0] ;  /* 0x0001e00001157983 */ /* 0x001ee80000300800 */
[----:B------:R-:W4:Y:S04]  /*9d40*/  LDL.LU R25, [R1+0x1dc] ;  /* 0x0001dc0001197983 */ /* 0x000f280000300800 */
[----:B------:R-:W4:Y:S04]  /*9d50*/  LDL.LU R27, [R1+0x1d8] ;  /* 0x0001d800011b7983 */ /* 0x000f280000300800 */
[----:B------:R-:W4:Y:S04]  /*9d60*/  LDL.LU R28, [R1+0x1d4] ;  /* 0x0001d400011c7983 */ /* 0x000f280000300800 */
[----:B------:R-:W4:Y:S04]  /*9d70*/  LDL.LU R29, [R1+0x1d0] ;  /* 0x0001d000011d7983 */ /* 0x000f280000300800 */
[----:B------:R-:W4:Y:S01]  /*9d80*/  LDL.LU R5, [R1+0x1cc] ;  /* 0x0001cc0001057983 */ /* 0x000f220000300800 */
[----:B------:R-:W-:-:S02]  /*9d90*/  SEL R17, R3, R17, !P6 ;  /* 0x0000001103117207 */ /* 0x000fc40007000000 */
[C---:B------:R-:W-:Y:S01]  /*9da0*/  SEL R19, R3.reuse, R19, !P6 ;  /* 0x0000001303137207 */ /* 0x040fe20007000000 */
[----:B------:R-:W4:Y:S01]  /*9db0*/  LDL.LU R13, [R1+0x1c8] ;  /* 0x0001c800010d7983 */ /* 0x000f220000300800 */
[C---:B------:R-:W-:Y:S02]  /*9dc0*/  SEL R6, R3.reuse, R6, !P6 ;  /* 0x0000000603067207 */ /* 0x040fe40007000000 */
[C---:B------:R-:W-:Y:S01]  /*9dd0*/  SEL R15, R3.reuse, R15, !P6 ;  /* 0x0000000f030f7207 */ /* 0x040fe20007000000 */
[----:B------:R-:W4:Y:S01]  /*9de0*/  LDL.LU R12, [R1+0x1c4] ;  /* 0x0001c400010c7983 */ /* 0x000f220000300800 */
[C---:B------:R-:W-:Y:S02]  /*9df0*/  SEL R22, R3.reuse, R22, !P6 ;  /* 0x0000001603167207 */ /* 0x040fe40007000000 */
[C---:B------:R-:W-:Y:S01]  /*9e00*/  SEL R24, R3.reuse, R24, !P6 ;  /* 0x0000001803187207 */ /* 0x040fe20007000000 */
[----:B------:R-:W-:Y:S01]  /*9e10*/  STL [R1+0x1280], R17 ;  /* 0x0012801101007387 */ /* 0x000fe20000100800 */
[C---:B------:R-:W-:Y:S01]  /*9e20*/  SEL R10, R3.reuse, R10, !P6 ;  /* 0x0000000a030a7207 */ /* 0x040fe20007000000 */
[----:B------:R-:W-:Y:S01]  /*9e30*/  @!P0 IMAD.MOV R0, RZ, RZ, -R0 ;  /* 0x000000ffff008224 */ /* 0x000fe200078e0a00 */
[C---:B------:R-:W-:Y:S01]  /*9e40*/  SEL R11, R3.reuse, R11, !P6 ;  /* 0x0000000b030b7207 */ /* 0x040fe20007000000 */
[----:B------:R-:W-:Y:S01]  /*9e50*/  STL [R1+0x1284], R19 ;  /* 0x0012841301007387 */ /* 0x000fe20000100800 */
[----:B------:R-:W-:-:S03]  /*9e60*/  SEL R16, R3, R16, !P6 ;  /* 0x0000001003107207 */ /* 0x000fc60007000000 */
[----:B------:R-:W-:Y:S01]  /*9e70*/  STL [R1+0x1288], R6 ;  /* 0x0012880601007387 */ /* 0x000fe20000100800 */
[----:B------:R-:W-:-:S03]  /*9e80*/  SEL R26, R3, R26, !P6 ;  /* 0x0000001a031a7207 */ /* 0x000fc60007000000 */
[----:B------:R-:W-:Y:S01]  /*9e90*/  STL [R1+0x128c], R15 ;  /* 0x00128c0f01007387 */ /* 0x000fe20000100800 */
[----:B------:R-:W-:-:S03]  /*9ea0*/  SEL R23, R3, R23, !P6 ;  /* 0x0000001703177207 */ /* 0x000fc60007000000 */
[----:B------:R-:W-:Y:S01]  /*9eb0*/  STL [R1+0x1290], R22 ;  /* 0x0012901601007387 */ /* 0x000fe20000100800 */
[----:B------:R-:W-:-:S03]  /*9ec0*/  SEL R7, R3, R7, !P6 ;  /* 0x0000000703077207 */ /* 0x000fc60007000000 */
[----:B------:R-:W-:Y:S01]  /*9ed0*/  STL [R1+0x1294], R24 ;  /* 0x0012941801007387 */ /* 0x000fe20000100800 */
[----:B------:R-:W-:Y:S01]  /*9ee0*/  @!P4 IMAD.MOV R18, RZ, RZ, -R18 ;  /* 0x000000ffff12c224 */ /* 0x000fe200078e0a12 */
[C---:B------:R-:W-:Y:S02]  /*9ef0*/  SEL R0, R3.reuse, R0, !P6 ;  /* 0x0000000003007207 */ /* 0x040fe40007000000 */
[----:B------:R-:W-:Y:S04]  /*9f00*/  STL [R1+0x1298], R10 ;  /* 0x0012980a01007387 */ /* 0x000fe80000100800 */
[----:B------:R-:W-:Y:S04]  /*9f10*/  STL [R1+0x129c], R11 ;  /* 0x00129c0b01007387 */ /* 0x000fe80000100800 */
[----:B------:R-:W-:Y:S04]  /*9f20*/  STL [R1+0x12a0], R16 ;  /* 0x0012a01001007387 */ /* 0x000fe80000100800 */
[----:B------:R-:W-:Y:S01]  /*9f30*/  STL [R1+0x12a4], R26 ;  /* 0x0012a41a01007387 */ /* 0x000fe20000100800 */
[----:B------:R-:W-:-:S03]  /*9f40*/  SEL R3, R3, R18, !P6 ;  /* 0x0000001203037207 */ /* 0x000fc60007000000 */
[----:B------:R-:W-:Y:S04]  /*9f50*/  STL [R1+0x12a8], R23 ;  /* 0x0012a81701007387 */ /* 0x000fe80000100800 */
[----:B------:R-:W-:Y:S01]  /*9f60*/  STL [R1+0x12ac], R7 ;  /* 0x0012ac0701007387 */ /* 0x000fe20000100800 */
[----:B------:R-:W-:Y:S02]  /*9f70*/  IMAD R4, R4, UR7, RZ ;  /* 0x0000000704047c24 */ /* 0x000fe4000f8e02ff */
[----:B--2---:R-:W-:-:S05]  /*9f80*/  IMAD R20, R20, UR6, RZ ;  /* 0x0000000614147c24 */ /* 0x004fca000f8e02ff */
[----:B-1----:R-:W-:-:S05]  /*9f90*/  LEA R2, P0, R20, UR12, 0x1 ;  /* 0x0000000c14027c11 */ /* 0x002fca000f8008ff */
[----:B------:R-:W-:Y:S04]  /*9fa0*/  STL [R1+0x47c], R2 ;  /* 0x00047c0201007387 */ /* 0x000fe80000100800 */
[----:B------:R0:W-:Y:S04]  /*9fb0*/  STL [R1+0x12b0], R0 ;  /* 0x0012b00001007387 */ /* 0x0001e80000100800 */
[----:B------:R-:W-:Y:S01]  /*9fc0*/  STL [R1+0x12b4], R3 ;  /* 0x0012b40301007387 */ /* 0x000fe20000100800 */
[----:B0-----:R-:W-:-:S05]  /*9fd0*/  LEA.HI.X.SX32 R0, R20, UR13, 0x1, P0 ;  /* 0x0000000d14007c11 */ /* 0x001fca00080f0eff */
[----:B------:R0:W-:Y:S01]  /*9fe0*/  STL [R1+0x478], R0 ;  /* 0x0004780001007387 */ /* 0x0001e20000100800 */
[----:B---3--:R-:W-:Y:S02]  /*9ff0*/  IMAD R18, R21, UR7, RZ ;  /* 0x0000000715127c24 */ /* 0x008fe4000f8e02ff */
[----:B----4-:R-:W-:-:S03]  /*a000*/  IMAD R20, R25, UR7, RZ ;  /* 0x0000000719147c24 */ /* 0x010fc6000f8e02ff */
[----:B------:R-:W-:Y:S01]  /*a010*/  STL [R1+0x12b8], R18 ;  /* 0x0012b81201007387 */ /* 0x000fe20000100800 */
[----:B0-----:R-:W-:-:S03]  /*a020*/  IMAD R0, R27, UR7, RZ ;  /* 0x000000071b007c24 */ /* 0x001fc6000f8e02ff */
[----:B------:R-:W-:Y:S04]  /*a030*/  STL [R1+0x12bc], R20 ;  /* 0x0012bc1401007387 */ /* 0x000fe80000100800 */
[----:B------:R-:W-:Y:S01]  /*a040*/  STL [R1+0x4dc], R4 ;  /* 0x0004dc0401007387 */ /* 0x000fe20000100800 */
[----:B------:R-:W-:-:S03]  /*a050*/  IMAD R2, R28, UR7, RZ ;  /* 0x000000071c027c24 */ /* 0x000fc6000f8e02ff */
[----:B------:R-:W-:Y:S04]  /*a060*/  STL [R1+0x1180], R4 ;  /* 0x0011800401007387 */ /* 0x000fe80000100800 */
[----:B------:R0:W-:Y:S01]  /*a070*/  STL [R1+0x18], R0 ;  /* 0x0000180001007387 */ /* 0x0001e20000100800 */
[----:B------:R-:W-:-:S03]  /*a080*/  IMAD R3, R5, UR7, RZ ;  /* 0x0000000705037c24 */ /* 0x000fc6000f8e02ff */
[----:B------:R1:W-:Y:S01]  /*a090*/  STL [R1+0x1c], R2 ;  /* 0x00001c0201007387 */ /* 0x0003e20000100800 */
[----:B0-----:R-:W-:-:S05]  /*a0a0*/  IMAD R0, R29, UR7, RZ ;  /* 0x000000071d007c24 */ /* 0x001fca000f8e02ff */
[----:B------:R0:W-:Y:S04]  /*a0b0*/  STL [R1+0x144], R0 ;  /* 0x0001440001007387 */ /* 0x0001e80000100800 */
[----:B------:R-:W-:Y:S04]  /*a0c0*/  STL [R1+0x168], R3 ;  /* 0x0001680301007387 */ /* 0x000fe80000100800 */
[----:B------:R-:W2:Y:S01]  /*a0d0*/  LDL.LU R4, [R1+0x1b8] ;  /* 0x0001b80001047983 */ /* 0x000ea20000300800 */
[----:B-1----:R-:W-:Y:S02]  /*a0e0*/  IMAD R2, R13, UR7, RZ ;  /* 0x000000070d027c24 */ /* 0x002fe4000f8e02ff */
[----:B0-----:R-:W-:-:S03]  /*a0f0*/  IMAD R0, R12, UR7, RZ ;  /* 0x000000070c007c24 */ /* 0x001fc6000f8e02ff */
[----:B------:R-:W-:Y:S04]  /*a100*/  STL [R1+0x16c], R2 ;  /* 0x00016c0201007387 */ /* 0x000fe80000100800 */
[----:B--2---:R0:W-:Y:S04]  /*a110*/  STL [R1+0x12d0], R4 ;  /* 0x0012d00401007387 */ /* 0x0041e80000100800 */
[----:B------:R-:W-:Y:S04]  /*a120*/  STL [R1+0x1c4], R0 ;  /* 0x0001c40001007387 */ /* 0x000fe80000100800 */
[----:B0-----:R-:W2:Y:S04]  /*a130*/  LDL.LU R4, [R1+0x1bc] ;  /* 0x0001bc0001047983 */ /* 0x001ea80000300800 */
[----:B--2---:R0:W-:Y:S04]  /*a140*/  STL [R1+0x12d4], R4 ;  /* 0x0012d40401007387 */ /* 0x0041e80000100800 */
[----:B0-----:R-:W2:Y:S04]  /*a150*/  LDL.LU R4, [R1+0x1c0] ;  /* 0x0001c00001047983 */ /* 0x001ea80000300800 */
[----:B------:R-:W3:Y:S04]  /*a160*/  LDL.LU R20, [R1+0x1b4] ;  /* 0x0001b40001147983 */ /* 0x000ee80000300800 */
[----:B------:R-:W4:Y:S04]  /*a170*/  LDL.LU R18, [R1+0x1b0] ;  /* 0x0001b00001127983 */ /* 0x000f280000300800 */
[----:B------:R-:W3:Y:S04]  /*a180*/  LDL.LU R3, [R1+0x1ac] ;  /* 0x0001ac0001037983 */ /* 0x000ee80000300800 */
        /* <DEDUP_REMOVED lines=24> */
[----:B------:R-:W3:Y:S01]  /*a310*/  LDL.LU R12, [R1+0x13c] ;  /* 0x00013c00010c7983 */ /* 0x000ee20000300800 */
[----:B--2---:R-:W-:-:S05]  /*a320*/  IMAD R4, R4, UR7, RZ ;  /* 0x0000000704047c24 */ /* 0x004fca000f8e02ff */
[----:B------:R0:W-:Y:S04]  /*a330*/  STL [R1+0x1c0], R4 ;  /* 0x0001c00401007387 */ /* 0x0001e80000100800 */
[----:B0-----:R-:W2:Y:S02]  /*a340*/  LDL.LU R4, [R1+0x12d4] ;  /* 0x0012d40001047983 */ /* 0x001ea40000300800 */
[----:B--2---:R-:W-:-:S05]  /*a350*/  IMAD R4, R4, UR7, RZ ;  /* 0x0000000704047c24 */ /* 0x004fca000f8e02ff */
[----:B------:R0:W-:Y:S04]  /*a360*/  STL [R1+0x1d0], R4 ;  /* 0x0001d00401007387 */ /* 0x0001e80000100800 */
[----:B0-----:R-:W2:Y:S01]  /*a370*/  LDL.LU R4, [R1+0x12d0] ;  /* 0x0012d00001047983 */ /* 0x001ea20000300800 */
[----:B---3--:R-:W-:Y:S02]  /*a380*/  IMAD R20, R20, UR7, RZ ;  /* 0x0000000714147c24 */ /* 0x008fe4000f8e02ff */
[----:B----4-:R-:W-:Y:S02]  /*a390*/  IMAD R18, R18, UR7, RZ ;  /* 0x0000000712127c24 */ /* 0x010fe4000f8e02ff */
[----:B------:R-:W-:Y:S02]  /*a3a0*/  IMAD R0, R0, UR7, RZ ;  /* 0x0000000700007c24 */ /* 0x000fe4000f8e02ff */
[----:B--2---:R-:W-:-:S05]  /*a3b0*/  IMAD R4, R4, UR7, RZ ;  /* 0x0000000704047c24 */ /* 0x004fca000f8e02ff */
[----:B------:R0:W-:Y:S04]  /*a3c0*/  STL [R1+0x1d4], R4 ;  /* 0x0001d40401007387 */ /* 0x0001e80000100800 */
[----:B------:R-:W-:Y:S01]  /*a3d0*/  STL [R1+0x1e8], R20 ;  /* 0x0001e81401007387 */ /* 0x000fe20000100800 */
[----:B0-----:R-:W-:Y:S02]  /*a3e0*/  IMAD R4, R3, UR7, RZ ;  /* 0x0000000703047c24 */ /* 0x001fe4000f8e02ff */
[----:B------:R-:W-:Y:S01]  /*a3f0*/  IMAD R3, R7, UR7, RZ ;  /* 0x0000000707037c24 */ /* 0x000fe2000f8e02ff */
[----:B------:R-:W-:Y:S04]  /*a400*/  STL [R1+0x1ec], R18 ;  /* 0x0001ec1201007387 */ /* 0x000fe80000100800 */
[----:B------:R0:W-:Y:S04]  /*a410*/  STL [R1+0x1ac], R4 ;  /* 0x0001ac0401007387 */ /* 0x0001e80000100800 */
[----:B------:R1:W-:Y:S04]  /*a420*/  STL [R1+0x1a8], R0 ;  /* 0x0001a80001007387 */ /* 0x0003e80000100800 */
[----:B------:R2:W-:Y:S01]  /*a430*/  STL [R1+0x1f8], R3 ;  /* 0x0001f80301007387 */ /* 0x0005e20000100800 */
[----:B0-----:R-:W-:-:S02]  /*a440*/  IMAD R4, R23, UR7, RZ ;  /* 0x0000000717047c24 */ /* 0x001fc4000f8e02ff */
[----:B-1----:R-:W-:-:S03]  /*a450*/  IMAD R0, R26, UR7, RZ ;  /* 0x000000071a007c24 */ /* 0x002fc6000f8e02ff */
[----:B------:R0:W-:Y:S01]  /*a460*/  STL [R1+0x1fc], R4 ;  /* 0x0001fc0401007387 */ /* 0x0001e20000100800 */
[----:B--2---:R-:W-:-:S03]  /*a470*/  IMAD R3, R16, UR7, RZ ;  /* 0x0000000710037c24 */ /* 0x004fc6000f8e02ff */
[----:B------:R1:W-:Y:S04]  /*a480*/  STL [R1+0x19c], R0 ;  /* 0x00019c0001007387 */ /* 0x0003e80000100800 */
[----:B------:R2:W-:Y:S01]  /*a490*/  STL [R1+0x198], R3 ;  /* 0x0001980301007387 */ /* 0x0005e20000100800 */
[----:B0-----:R-:W-:Y:S02]  /*a4a0*/  IMAD R4, R11, UR7, RZ ;  /* 0x000000070b047c24 */ /* 0x001fe4000f8e02ff */
        /* <DEDUP_REMOVED lines=19> */
[----:B------:R-:W-:Y:S01]  /*a5e0*/  STL [R1+0x254], R4 ;  /* 0x0002540401007387 */ /* 0x000fe20000100800 */
[----:B--2---:R-:W-:-:S03]  /*a5f0*/  IMAD R3, R9, UR7, RZ ;  /* 0x0000000709037c24 */ /* 0x004fc6000f8e02ff */
[----:B------:R0:W-:Y:S01]  /*a600*/  STL [R1+0x260], R0 ;  /* 0x0002600001007387 */ /* 0x0001e20000100800 */
[----:B------:R-:W-:-:S03]  /*a610*/  IMAD R2, R21, UR7, RZ ;  /* 0x0000000715027c24 */ /* 0x000fc6000f8e02ff */
[----:B------:R1:W-:Y:S01]  /*a620*/  STL [R1+0x264], R3 ;  /* 0x0002640301007387 */ /* 0x0003e20000100800 */
[----:B0-----:R-:W-:-:S03]  /*a630*/  IMAD R0, R25, UR7, RZ ;  /* 0x0000000719007c24 */ /* 0x001fc6000f8e02ff */
[----:B------:R0:W-:Y:S01]  /*a640*/  STL [R1+0x278], R2 ;  /* 0x0002780201007387 */ /* 0x0001e20000100800 */
[----:B-1----:R-:W-:-:S03]  /*a650*/  IMAD R3, R27, UR7, RZ ;  /* 0x000000071b037c24 */ /* 0x002fc6000f8e02ff */
[----:B------:R1:W-:Y:S04]  /*a660*/  STL [R1+0x27c], R0 ;  /* 0x00027c0001007387 */ /* 0x0003e80000100800 */
[----:B------:R2:W-:Y:S01]  /*a670*/  STL [R1+0x288], R3 ;  /* 0x0002880301007387 */ /* 0x0005e20000100800 */
[----:B0-----:R-:W-:Y:S02]  /*a680*/  IMAD R2, R28, UR7, RZ ;  /* 0x000000071c027c24 */ /* 0x001fe4000f8e02ff */
[----:B-1----:R-:W-:-:S03]  /*a690*/  IMAD R0, R29, UR7, RZ ;  /* 0x000000071d007c24 */ /* 0x002fc6000f8e02ff */
[----:B------:R0:W-:Y:S01]  /*a6a0*/  STL [R1+0x28c], R2 ;  /* 0x00028c0201007387 */ /* 0x0001e20000100800 */
[----:B--2---:R-:W-:-:S03]  /*a6b0*/  IMAD R3, R5, UR7, RZ ;  /* 0x0000000705037c24 */ /* 0x004fc6000f8e02ff */
[----:B------:R1:W-:Y:S04]  /*a6c0*/  STL [R1+0x298], R0 ;  /* 0x0002980001007387 */ /* 0x0003e80000100800 */
[----:B------:R-:W-:Y:S04]  /*a6d0*/  STL [R1+0x29c], R3 ;  /* 0x00029c0301007387 */ /* 0x000fe80000100800 */
[----:B------:R-:W2:Y:S01]  /*a6e0*/  LDL.LU R4, [R1+0x130] ;  /* 0x0001300001047983 */ /* 0x000ea20000300800 */
[----:B0-----:R-:W-:Y:S02]  /*a6f0*/  IMAD R2, R13, UR7, RZ ;  /* 0x000000070d027c24 */ /* 0x001fe4000f8e02ff */
[----:B-1----:R-:W-:-:S03]  /*a700*/  IMAD R0, R12, UR7, RZ ;  /* 0x000000070c007c24 */ /* 0x002fc6000f8e02ff */
        /* <DEDUP_REMOVED lines=140> */
[----:B------:R-:W-:-:S02]  /*afd0*/  IMAD R7, R7, UR7, RZ ;  /* 0x0000000707077c24 */ /* 0x000fc4000f8e02ff */
[----:B------:R-:W-:Y:S02]  /*afe0*/  IMAD R23, R23, UR7, RZ ;  /* 0x0000000717177c24 */ /* 0x000fe4000f8e02ff */
[----:B------:R-:W-:Y:S02]  /*aff0*/  IMAD R26, R26, UR7, RZ ;  /* 0x000000071a1a7c24 */ /* 0x000fe4000f8e02ff */
[----:B------:R-:W-:Y:S02]  /*b000*/  IMAD R16, R16, UR7, RZ ;  /* 0x0000000710107c24 */ /* 0x000fe4000f8e02ff */
[----:B------:R-:W-:Y:S02]  /*b010*/  IMAD R11, R11, UR7, RZ ;  /* 0x000000070b0b7c24 */ /* 0x000fe4000f8e02ff */
        /* <DEDUP_REMOVED lines=19> */
[----:B--2---:R-:W-:-:S05]  /*b150*/  IMAD R20, R20, UR7, RZ ;  /* 0x0000000714147c24 */ /* 0x004fca000f8e02ff */
[----:B------:R0:W-:Y:S04]  /*b160*/  STL [R1+0x450], R20 ;  /* 0x0004501401007387 */ /* 0x0001e80000100800 */
[----:B0-----:R-:W2:Y:S04]  /*b170*/  LDL.LU R20, [R1+0x12bc] ;  /* 0x0012bc0001147983 */ /* 0x001ea80000300800 */
[----:B------:R0:W-:Y:S04]  /*b180*/  STL [R1+0x458], R18 ;  /* 0x0004581201007387 */ /* 0x0001e80000100800 */
[----:B0-----:R-:W3:Y:S04]  /*b190*/  LDL.LU R18, [R1+0x12b8] ;  /* 0x0012b80001127983 */ /* 0x001ee80000300800 */
[----:B------:R0:W-:Y:S04]  /*b1a0*/  STL [R1+0x468], R3 ;  /* 0x0004680301007387 */ /* 0x0001e80000100800 */
[----:B0-----:R-:W4:Y:S04]  /*b1b0*/  LDL.LU R3, [R1+0x12b4] ;  /* 0x0012b40001037983 */ /* 0x001f280000300800 */
[----:B------:R0:W-:Y:S04]  /*b1c0*/  STL [R1+0x470], R0 ;  /* 0x0004700001007387 */ /* 0x0001e80000100800 */
[----:B0-----:R-:W2:Y:S04]  /*b1d0*/  LDL.LU R0, [R1+0x12b0] ;  /* 0x0012b00001007983 */ /* 0x001ea80000300800 */
        /* <DEDUP_REMOVED lines=45> */
[----:B0-----:R-:W3:Y:S04]  /*b4b0*/  LDL.LU R13, [R1+0x1254] ;  /* 0x00125400010d7983 */ /* 0x001ee80000300800 */
[----:B------:R0:W-:Y:S04]  /*b4c0*/  STL [R1+0x1b0], R12 ;  /* 0x0001b00c01007387 */ /* 0x0001e80000100800 */
[----:B0-----:R-:W3:Y:S01]  /*b4d0*/  LDL.LU R12, [R1+0x1250] ;  /* 0x00125000010c7983 */ /* 0x001ee20000300800 */
[----:B------:R-:W-:-:S05]  /*b4e0*/  IMAD R4, R4, UR7, RZ ;  /* 0x0000000704047c24 */ /* 0x000fca000f8e02ff */
[----:B------:R3:W-:Y:S01]  /*b4f0*/  STL [R1+0x18c], R4 ;  /* 0x00018c0401007387 */ /* 0x0007e20000100800 */
[----:B--2---:R-:W-:Y:S02]  /*b500*/  IMAD R5, R5, UR7, RZ ;  /* 0x0000000705057c24 */ /* 0x004fe4000f8e02ff */
[----:B---3--:R-:W-:Y:S02]  /*b510*/  IMAD R4, R12, UR7, RZ ;  /* 0x000000070c047c24 */ /* 0x008fe4000f8e02ff */
[----:B------:R-:W2:Y:S04]  /*b520*/  LDL.LU R12, [R1+0x124c] ;  /* 0x00124c00010c7983 */ /* 0x000ea80000300800 */
[----:B------:R0:W-:Y:S02]  /*b530*/  STL [R1+0x188], R4 ;  /* 0x0001880401007387 */ /* 0x0001e40000100800 */
[----:B0-----:R-:W-:-:S02]  /*b540*/  IMAD R4, R13, UR7, RZ ;  /* 0x000000070d047c24 */ /* 0x001fc4000f8e02ff */
[----:B------:R-:W2:Y:S04]  /*b550*/  LDL.LU R13, [R1+0x1248] ;  /* 0x00124800010d7983 */ /* 0x000ea80000300800 */
[----:B------:R0:W-:Y:S02]  /*b560*/  STL [R1+0x174], R4 ;  /* 0x0001740401007387 */ /* 0x0001e40000100800 */
[----:B0-----:R-:W-:Y:S02]  /*b570*/  IMAD R4, R29, UR7, RZ ;  /* 0x000000071d047c24 */ /* 0x001fe4000f8e02ff */
[----:B------:R-:W3:Y:S04]  /*b580*/  LDL.LU R29, [R1+0x1c4] ;  /* 0x0001c400011d7983 */ /* 0x000ee80000300800 */
[----:B------:R0:W-:Y:S04]  /*b590*/  STL [R1+0x170], R5 ;  /* 0x0001700501007387 */ /* 0x0001e80000100800 */
[----:B------:R1:W-:Y:S01]  /*b5a0*/  STL [R1+0x14c], R4 ;  /* 0x00014c0401007387 */ /* 0x0003e20000100800 */
[----:B0-----:R-:W-:-:S03]  /*b5b0*/  IMAD R5, R28, UR7, RZ ;  /* 0x000000071c057c24 */ /* 0x001fc6000f8e02ff */
[----:B------:R-:W2:Y:S01]  /*b5c0*/  LDL.LU R28, [R1+0x16c] ;  /* 0x00016c00011c7983 */ /* 0x000ea20000300800 */
[----:B-1----:R-:W-:-:S03]  /*b5d0*/  IMAD R4, R27, UR7, RZ ;  /* 0x000000071b047c24 */ /* 0x002fc6000f8e02ff */
[----:B------:R0:W-:Y:S04]  /*b5e0*/  STL [R1+0x148], R5 ;  /* 0x0001480501007387 */ /* 0x0001e80000100800 */
[----:B------:R-:W2:Y:S01]  /*b5f0*/  LDL.LU R27, [R1+0x1c0] ;  /* 0x0001c000011b7983 */ /* 0x000ea20000300800 */
[----:B0-----:R-:W-:-:S03]  /*b600*/  IMAD R5, R25, UR7, RZ ;  /* 0x0000000719057c24 */ /* 0x001fc6000f8e02ff */
[----:B------:R0:W-:Y:S04]  /*b610*/  STL [R1+0x124], R4 ;  /* 0x0001240401007387 */ /* 0x0001e80000100800 */
[----:B------:R-:W2:Y:S04]  /*b620*/  LDL.LU R25, [R1+0x210] ;  /* 0x0002100001197983 */ /* 0x000ea80000300800 */
[----:B------:R1:W-:Y:S01]  /*b630*/  STL [R1+0x120], R5 ;  /* 0x0001200501007387 */ /* 0x0003e20000100800 */
[----:B0-----:R-:W-:-:S03]  /*b640*/  IMAD R4, R21, UR7, RZ ;  /* 0x0000000715047c24 */ /* 0x001fc6000f8e02ff */
[----:B------:R-:W2:Y:S01]  /*b650*/  LDL.LU R21, [R1+0x19c] ;  /* 0x00019c0001157983 */ /* 0x000ea20000300800 */
[----:B-1----:R-:W-:-:S03]  /*b660*/  IMAD R5, R9, UR7, RZ ;  /* 0x0000000709057c24 */ /* 0x002fc6000f8e02ff */
        /* <DEDUP_REMOVED lines=24> */
[----:B--2---:R-:W-:Y:S04]  /*b7f0*/  STL.64 [R1+0x1240], R14 ;  /* 0x0012400e01007387 */ /* 0x004fe80000100a00 */
[----:B------:R0:W-:Y:S02]  /*b800*/  STL [R1+0xfc], R4 ;  /* 0x0000fc0401007387 */ /* 0x0001e40000100800 */
[----:B0-----:R-:W-:Y:S02]  /*b810*/  IMAD R4, R22, UR7, RZ ;  /* 0x0000000716047c24 */ /* 0x001fe4000f8e02ff */
[----:B------:R-:W2:Y:S04]  /*b820*/  LDL.LU R22, [R1+0x198] ;  /* 0x0001980001167983 */ /* 0x000ea80000300800 */
        /* <DEDUP_REMOVED lines=10> */
[----:B------:R-:W3:Y:S01]  /*b8d0*/  LDL.LU R16, [R1+0x18] ;  /* 0x0000180001107983 */ /* 0x000ee20000300800 */
[----:B------:R-:W-:Y:S02]  /*b8e0*/  IMAD R26, R26, UR7, RZ ;  /* 0x000000071a1a7c24 */ /* 0x000fe4000f8e02ff */
[----:B------:R-:W-:Y:S01]  /*b8f0*/  IMAD R23, R23, UR7, RZ ;  /* 0x0000000717177c24 */ /* 0x000fe2000f8e02ff */
[----:B------:R0:W-:Y:S01]  /*b900*/  STL [R1+0xe8], R4 ;  /* 0x0000e80401007387 */ /* 0x0001e20000100800 */
[----:B------:R-:W-:-:S04]  /*b910*/  IMAD.WIDE R14, R18, 0x2, R12 ;  /* 0x00000002120e7825 */ /* 0x000fc800078e020c */
[----:B-1----:R-:W-:Y:S01]  /*b920*/  IMAD R5, R7, UR7, RZ ;  /* 0x0000000707057c24 */ /* 0x002fe2000f8e02ff */
[----:B------:R-:W-:Y:S04]  /*b930*/  STL [R1+0xe4], R26 ;  /* 0x0000e41a01007387 */ /* 0x000fe80000100800 */
[----:B------:R-:W-:Y:S01]  /*b940*/  STL [R1+0xe0], R23 ;  /* 0x0000e01701007387 */ /* 0x000fe20000100800 */
[----:B0-----:R-:W-:-:S03]  /*b950*/  IMAD R4, R0, UR7, RZ ;  /* 0x0000000700047c24 */ /* 0x001fc6000f8e02ff */
[----:B------:R-:W-:Y:S04]  /*b960*/  STL [R1+0xdc], R5 ;  /* 0x0000dc0501007387 */ /* 0x000fe80000100800 */
[----:B------:R0:W-:Y:S04]  /*b970*/  STL.64 [R1+0xd0], R14 ;  /* 0x0000d00e01007387 */ /* 0x0001e80000100a00 */
[----:B------:R-:W-:Y:S04]  /*b980*/  STL [R1+0xd8], R4 ;  /* 0x0000d80401007387 */ /* 0x000fe80000100800 */
[----:B------:R-:W-:Y:S01]  /*b990*/  STL [R1+0x1184], R4 ;  /* 0x0011840401007387 */ /* 0x000fe20000100800 */
[----:B0-----:R-:W-:-:S05]  /*b9a0*/  IMAD.WIDE R14, R20, 0x2, R12 ;  /* 0x00000002140e7825 */ /* 0x001fca00078e020c */
[----:B------:R2:W-:Y:S04]  /*b9b0*/  STL.64 [R1+0xc8], R14 ;  /* 0x0000c80e01007387 */ /* 0x0005e80000100a00 */
[----:B------:R3:W-:Y:S01]  /*b9c0*/  STL [R1+0x1188], R5 ;  /* 0x0011880501007387 */ /* 0x0007e20000100800 */
[----:B----4-:R-:W-:Y:S02]  /*b9d0*/  IMAD R0, R3, UR7, RZ ;  /* 0x0000000703007c24 */ /* 0x010fe4000f8e02ff */
[----:B--2---:R-:W-:-:S04]  /*b9e0*/  IMAD.WIDE R14, R11, 0x2, R12 ;  /* 0x000000020b0e7825 */ /* 0x004fc800078e020c */
[----:B---3--:R-:W-:-:S05]  /*b9f0*/  IMAD.WIDE R4, R16, 0x2, R12 ;  /* 0x0000000210047825 */ /* 0x008fca00078e020c */
[----:B------:R0:W-:Y:S04]  /*ba00*/  STL.64 [R1+0xc0], R4 ;  /* 0x0000c00401007387 */ /* 0x0001e80000100a00 */
[----:B------:R-:W-:Y:S04]  /*ba10*/  STL.64 [R1+0x1190], R10 ;  /* 0x0011900a01007387 */ /* 0x000fe80000100a00 */
[----:B------:R1:W-:Y:S01]  /*ba20*/  STL.64 [R1+0xb8], R14 ;  /* 0x0000b80e01007387 */ /* 0x0003e20000100a00 */
[----:B0-----:R-:W-:-:S05]  /*ba30*/  IMAD.WIDE R4, R10, 0x2, R12 ;  /* 0x000000020a047825 */ /* 0x001fca00078e020c */
[----:B------:R0:W-:Y:S01]  /*ba40*/  STL.64 [R1+0xb0], R4 ;  /* 0x0000b00401007387 */ /* 0x0001e20000100a00 */
[----:B-1----:R-:W-:-:S03]  /*ba50*/  IMAD.WIDE R14, R6, 0x2, R12 ;  /* 0x00000002060e7825 */ /* 0x002fc600078e020c */
[----:B------:R-:W2:Y:S04]  /*ba60*/  LDL R10, [R1+0x184] ;  /* 0x00018400010a7983 */ /* 0x000ea80000100800 */
[----:B------:R1:W-:Y:S01]  /*ba70*/  STL.64 [R1+0xa8], R14 ;  /* 0x0000a80e01007387 */ /* 0x0003e20000100a00 */
[----:B0-----:R-:W-:-:S03]  /*ba80*/  IMAD.WIDE R4, R28, 0x2, R12 ;  /* 0x000000021c047825 */ /* 0x001fc600078e020c */
[----:B------:R-:W3:Y:S04]  /*ba90*/  LDL R11, [R1+0x180] ;  /* 0x00018000010b7983 */ /* 0x000ee80000100800 */
[----:B------:R0:W-:Y:S01]  /*baa0*/  STL.64 [R1+0xa0], R4 ;  /* 0x0000a00401007387 */ /* 0x0001e20000100a00 */
[----:B-1----:R-:W-:-:S03]  /*bab0*/  IMAD.WIDE R14, R29, 0x2, R12 ;  /* 0x000000021d0e7825 */ /* 0x002fc600078e020c */
[----:B------:R-:W4:Y:S04]  /*bac0*/  LDL R3, [R1+0x250] ;  /* 0x0002500001037983 */ /* 0x000f280000100800 */
[----:B------:R-:W2:Y:S04]  /*bad0*/  LDL R7, [R1+0x254] ;  /* 0x0002540001077983 */ /* 0x000ea80000100800 */
[----:B0-----:R-:W2:Y:S04]  /*bae0*/  LDL R5, [R1+0x238] ;  /* 0x0002380001057983 */ /* 0x001ea80000100800 */
[----:B------:R-:W2:Y:S04]  /*baf0*/  LDL R4, [R1+0x23c] ;  /* 0x00023c0001047983 */ /* 0x000ea80000100800 */
[----:B------:R0:W-:Y:S04]  /*bb00*/  STL.64 [R1+0x1198], R28 ;  /* 0x0011981c01007387 */ /* 0x0001e80000100a00 */
[----:B0-----:R-:W2:Y:S04]  /*bb10*/  LDL R28, [R1+0x220] ;  /* 0x00022000011c7983 */ /* 0x001ea80000100800 */
[----:B------:R0:W-:Y:S04]  /*bb20*/  STL.64 [R1+0x98], R14 ;  /* 0x0000980e01007387 */ /* 0x0001e80000100a00 */
[----:B------:R-:W2:Y:S04]  /*bb30*/  LDL R29, [R1+0x224] ;  /* 0x00022400011d7983 */ /* 0x000ea80000100800 */
[----:B------:R1:W-:Y:S01]  /*bb40*/  STL.64 [R1+0x11a0], R26 ;  /* 0x0011a01a01007387 */ /* 0x0003e20000100a00 */
[----:B0-----:R-:W-:-:S03]  /*bb50*/  IMAD.WIDE R14, R27, 0x2, R12 ;  /* 0x000000021b0e7825 */ /* 0x001fc600078e020c */
[----:B-1----:R-:W2:Y:S04]  /*bb60*/  LDL R27, [R1+0x214] ;  /* 0x00021400011b7983 */ /* 0x002ea80000100800 */
[----:B------:R0:W-:Y:S02]  /*bb70*/  STL.64 [R1+0x90], R14 ;  /* 0x0000900e01007387 */ /* 0x0001e40000100a00 */
[----:B0-----:R-:W-:-:S05]  /*bb80*/  IMAD.WIDE R14, R2, 0x2, R12 ;  /* 0x00000002020e7825 */ /* 0x001fca00078e020c */
[----:B------:R0:W-:Y:S02]  /*bb90*/  STL.64 [R1+0x88], R14 ;  /* 0x0000880e01007387 */ /* 0x0001e40000100a00 */
[----:B0-----:R-:W-:-:S05]  /*bba0*/  IMAD.WIDE R14, R8, 0x2, R12 ;  /* 0x00000002080e7825 */ /* 0x001fca00078e020c */
[----:B------:R0:W-:Y:S02]  /*bbb0*/  STL.64 [R1+0x80], R14 ;  /* 0x0000800e01007387 */ /* 0x0001e40000100a00 */
[----:B0-----:R-:W-:-:S05]  /*bbc0*/  IMAD.WIDE R14, R9, 0x2, R12 ;  /* 0x00000002090e7825 */ /* 0x001fca00078e020c */
[----:B------:R0:W-:Y:S04]  /*bbd0*/  STL.64 [R1+0x78], R14 ;  /* 0x0000780e01007387 */ /* 0x0001e80000100a00 */
[----:B0-----:R-:W2:Y:S04]  /*bbe0*/  LDL.LU.64 R14, [R1+0x1240] ;  /* 0x00124000010e7983 */ /* 0x001ea80000300a00 */
[----:B------:R0:W-:Y:S02]  /*bbf0*/  STL.64 [R1+0x11a8], R8 ;  /* 0x0011a80801007387 */ /* 0x0001e40000100a00 */
[----:B0-----:R-:W-:-:S05]  /*bc00*/  IMAD.WIDE R8, R24, 0x2, R12 ;  /* 0x0000000218087825 */ /* 0x001fca00078e020c */
[----:B------:R2:W-:Y:S02]  /*bc10*/  STL.64 [R1+0x70], R8 ;  /* 0x0000700801007387 */ /* 0x0005e40000100a00 */
[----:B--2---:R-:W-:-:S05]  /*bc20*/  IMAD.WIDE R8, R15, 0x2, R12 ;  /* 0x000000020f087825 */ /* 0x004fca00078e020c */
[----:B------:R0:W-:Y:S04]  /*bc30*/  STL.64 [R1+0x68], R8 ;  /* 0x0000680801007387 */ /* 0x0001e80000100a00 */
[----:B------:R1:W-:Y:S01]  /*bc40*/  STL.64 [R1+0x11b0], R14 ;  /* 0x0011b00e01007387 */ /* 0x0003e20000100a00 */
[----:B0-----:R-:W-:-:S05]  /*bc50*/  IMAD.WIDE R8, R14, 0x2, R12 ;  /* 0x000000020e087825 */ /* 0x001fca00078e020c */
[----:B------:R0:W-:Y:S01]  /*bc60*/  STL.64 [R1+0x60], R8 ;  /* 0x0000600801007387 */ /* 0x0001e20000100a00 */
[----:B-1----:R-:W-:-:S03]  /*bc70*/  IMAD.WIDE R14, R19, 0x2, R12 ;  /* 0x00000002130e7825 */ /* 0x002fc600078e020c */
[----:B------:R-:W-:Y:S01]  /*bc80*/  STL.64 [R1+0x11b8], R16 ;  /* 0x0011b81001007387 */ /* 0x000fe20000100a00 */
[----:B0-----:R-:W-:-:S05]  /*bc90*/  IMAD.WIDE R8, R17, 0x2, R12 ;  /* 0x0000000211087825 */ /* 0x001fca00078e020c */
[----:B------:R0:W-:Y:S04]  /*bca0*/  STL.64 [R1+0x58], R8 ;  /* 0x0000580801007387 */ /* 0x0001e80000100a00 */
[----:B------:R-:W-:Y:S04]  /*bcb0*/  STL.64 [R1+0x11c0], R18 ;  /* 0x0011c01201007387 */ /* 0x000fe80000100a00 */
[----:B------:R1:W-:Y:S01]  /*bcc0*/  STL.64 [R1+0x50], R14 ;  /* 0x0000500e01007387 */ /* 0x0003e20000100a00 */
[----:B0-----:R-:W-:-:S03]  /*bcd0*/  IMAD.WIDE R8, R21, 0x2, R12 ;  /* 0x0000000215087825 */ /* 0x001fc600078e020c */
[----:B------:R-:W-:Y:S04]  /*bce0*/  STL.64 [R1+0x11c8], R20 ;  /* 0x0011c81401007387 */ /* 0x000fe80000100a00 */
[----:B------:R0:W-:Y:S01]  /*bcf0*/  STL.64 [R1+0x48], R8 ;  /* 0x0000480801007387 */ /* 0x0001e20000100a00 */
[----:B-1----:R-:W-:-:S03]  /*bd00*/  IMAD.WIDE R14, R22, 0x2, R12 ;  /* 0x00000002160e7825 */ /* 0x002fc600078e020c */
[----:B------:R-:W-:Y:S04]  /*bd10*/  STL.64 [R1+0x11d0], R22 ;  /* 0x0011d01601007387 */ /* 0x000fe80000100a00 */
[----:B------:R1:W-:Y:S01]  /*bd20*/  STL.64 [R1+0x40], R14 ;  /* 0x0000400e01007387 */ /* 0x0003e20000100a00 */
[----:B0-----:R-:W-:-:S03]  /*bd30*/  IMAD.WIDE R8, R25, 0x2, R12 ;  /* 0x0000000219087825 */ /* 0x001fc600078e020c */
[----:B------:R-:W-:Y:S01]  /*bd40*/  STL.64 [R1+0x11d8], R24 ;  /* 0x0011d81801007387 */ /* 0x000fe20000100a00 */
[----:B------:R-:W-:-:S03]  /*bd50*/  IMAD.WIDE R16, R27, 0x2, R12 ;  /* 0x000000021b107825 */ /* 0x000fc600078e020c */
[----:B------:R0:W-:Y:S01]  /*bd60*/  STL.64 [R1+0x38], R8 ;  /* 0x0000380801007387 */ /* 0x0001e20000100a00 */
[----:B-1----:R-:W-:-:S03]  /*bd70*/  IMAD.WIDE R14, R29, 0x2, R12 ;  /* 0x000000021d0e7825 */ /* 0x002fc600078e020c */
[----:B------:R1:W-:Y:S01]  /*bd80*/  STL.64 [R1+0x128], R16 ;  /* 0x0001281001007387 */ /* 0x0003e20000100a00 */
[----:B0-----:R-:W-:-:S04]  /*bd90*/  IMAD.WIDE R8, R28, 0x2, R12 ;  /* 0x000000021c087825 */ /* 0x001fc800078e020c */
[--C-:B-1----:R-:W-:Y:S01]  /*bda0*/  IMAD.WIDE R16, R10, 0x2, R12.reuse ;  /* 0x000000020a107825 */ /* 0x102fe200078e020c */
[----:B------:R3:W-:Y:S04]  /*bdb0*/  STL.64 [R1+0x138], R8 ;  /* 0x0001380801007387 */ /* 0x0007e80000100a00 */
[----:B------:R0:W-:Y:S04]  /*bdc0*/  STL.64 [R1+0x150], R14 ;  /* 0x0001500e01007387 */ /* 0x0001e80000100a00 */
[----:B------:R-:W-:Y:S01]  /*bdd0*/  STL.64 [R1+0x160], R16 ;  /* 0x0001601001007387 */ /* 0x000fe20000100a00 */
[----:B---3--:R-:W-:-:S04]  /*bde0*/  IMAD.WIDE R8, R11, 0x2, R12 ;  /* 0x000000020b087825 */ /* 0x008fc800078e020c */
[--C-:B0-----:R-:W-:Y:S01]  /*bdf0*/  IMAD.WIDE R14, R5, 0x2, R12.reuse ;  /* 0x00000002050e7825 */ /* 0x101fe200078e020c */
[----:B------:R4:W-:Y:S03]  /*be00*/  STL.64 [R1+0x178], R8 ;  /* 0x0001780801007387 */ /* 0x0009e60000100a00 */
[--C-:B------:R-:W-:Y:S01]  /*be10*/  IMAD.WIDE R10, R4, 0x2, R12.reuse ;  /* 0x00000002040a7825 */ /* 0x100fe200078e020c */
[----:B------:R-:W-:Y:S04]  /*be20*/  STL.64 [R1+0x190], R14 ;  /* 0x0001900e01007387 */ /* 0x000fe80000100a00 */
[----:B------:R-:W-:Y:S01]  /*be30*/  STL.64 [R1+0x1a0], R10 ;  /* 0x0001a00a01007387 */ /* 0x000fe20000100a00 */
[----:B----4-:R-:W-:-:S03]  /*be40*/  IMAD.WIDE R8, R3, 0x2, R12 ;  /* 0x0000000203087825 */ /* 0x010fc600078e020c */
[----:B------:R-:W2:Y:S04]  /*be50*/  LDL R24, [R1+0x29c] ;  /* 0x00029c0001187983 */ /* 0x000ea80000100800 */
[----:B------:R-:W-:Y:S04]  /*be60*/  STL.64 [R1+0x1b8], R8 ;  /* 0x0001b80801007387 */ /* 0x000fe80000100a00 */
[----:B------:R-:W3:Y:S01]  /*be70*/  LDL R25, [R1+0x2a8] ;  /* 0x0002a80001197983 */ /* 0x000ee20000100800 */
[----:B------:R-:W-:-:S05]  /*be80*/  IMAD.WIDE R4, R7, 0x2, R12 ;  /* 0x0000000207047825 */ /* 0x000fca00078e020c */
[----:B------:R-:W-:Y:S04]  /*be90*/  STL.64 [R1+0x1c8], R4 ;  /* 0x0001c80401007387 */ /* 0x000fe80000100a00 */
[----:B---3--:R0:W-:Y:S04]  /*bea0*/  STL [R1+0x1220], R25 ;  /* 0x0012201901007387 */ /* 0x0081e80000100800 */
[----:B0-----:R-:W3:Y:S04]  /*beb0*/  LDL R25, [R1+0x298] ;  /* 0x0002980001197983 */ /* 0x001ee80000100800 */
[----:B--2---:R0:W-:Y:S04]  /*bec0*/  STL [R1+0x1224], R24 ;  /* 0x0012241801007387 */ /* 0x0041e80000100800 */
[----:B0-----:R-:W2:Y:S04]  /*bed0*/  LDL R24, [R1+0x28c] ;  /* 0x00028c0001187983 */ /* 0x001ea80000100800 */
        /* <DEDUP_REMOVED lines=11> */
[----:B------:R-:W2:Y:S04]  /*bf90*/  LDL R22, [R1+0x2ac] ;  /* 0x0002ac0001167983 */ /* 0x000ea80000100800 */
[----:B------:R-:W4:Y:S04]  /*bfa0*/  LDL R23, [R1+0x2b8] ;  /* 0x0002b80001177983 */ /* 0x000f280000100800 */
[----:B------:R-:W2:Y:S04]  /*bfb0*/  LDL R20, [R1+0x2bc] ;  /* 0x0002bc0001147983 */ /* 0x000ea80000100800 */
        /* <DEDUP_REMOVED lines=18> */
[----:B------:R-:W2:Y:S01]  /*c0e0*/  LDL R7, [R1+0x3b0] ;  /* 0x0003b00001077983 */ /* 0x000ea20000100800 */
[----:B---3--:R-:W-:-:S05]  /*c0f0*/  IMAD.WIDE R24, R25, 0x2, R12 ;  /* 0x0000000219187825 */ /* 0x008fca00078e020c */
[----:B------:R0:W-:Y:S04]  /*c100*/  STL.64 [R1+0x1e0], R24 ;  /* 0x0001e01801007387 */ /* 0x0001e80000100a00 */
[----:B0-----:R-:W3:Y:S02]  /*c110*/  LDL.LU R24, [R1+0x123c] ;  /* 0x00123c0001187983 */ /* 0x001ee40000300800 */
        /* <DEDUP_REMOVED lines=22> */
[----:B------:R2:W-:Y:S02]  /*c280*/  STL.64 [R1+0x280], R24 ;  /* 0x0002801801007387 */ /* 0x0005e40000100a00 */
[----:B--2---:R-:W-:-:S04]  /*c290*/  IMAD.WIDE R24, R22, 0x2, R12 ;  /* 0x0000000216187825 */ /* 0x004fc800078e020c */
[--C-:B----4-:R-:W-:Y:S01]  /*c2a0*/  IMAD.WIDE R22, R23, 0x2, R12.reuse ;  /* 0x0000000217167825 */ /* 0x110fe200078e020c */
[----:B------:R0:W-:Y:S04]  /*c2b0*/  STL.64 [R1+0x290], R24 ;  /* 0x0002901801007387 */ /* 0x0001e80000100a00 */
[----:B------:R1:W-:Y:S01]  /*c2c0*/  STL.64 [R1+0x2a0], R22 ;  /* 0x0002a01601007387 */ /* 0x0003e20000100a00 */
[----:B0-----:R-:W-:-:S04]  /*c2d0*/  IMAD.WIDE R24, R20, 0x2, R12 ;  /* 0x0000000214187825 */ /* 0x001fc800078e020c */
[--C-:B------:R-:W-:Y:S01]  /*c2e0*/  IMAD.WIDE R20, R21, 0x2, R12.reuse ;  /* 0x0000000215147825 */ /* 0x100fe200078e020c */
[----:B------:R-:W-:Y:S03]  /*c2f0*/  STL.64 [R1+0x2b0], R24 ;  /* 0x0002b01801007387 */ /* 0x000fe60000100a00 */
[--C-:B-1----:R-:W-:Y:S01]  /*c300*/  IMAD.WIDE R22, R18, 0x2, R12.reuse ;  /* 0x0000000212167825 */ /* 0x102fe200078e020c */
[----:B------:R0:W-:Y:S03]  /*c310*/  STL.64 [R1+0x2c8], R20 ;  /* 0x0002c81401007387 */ /* 0x0001e60000100a00 */
[--C-:B------:R-:W-:Y:S01]  /*c320*/  IMAD.WIDE R18, R19, 0x2, R12.reuse ;  /* 0x0000000213127825 */ /* 0x100fe200078e020c */
[----:B------:R-:W-:Y:S04]  /*c330*/  STL.64 [R1+0x2e0], R22 ;  /* 0x0002e01601007387 */ /* 0x000fe80000100a00 */
        /* <DEDUP_REMOVED lines=11> */
[----:B------:R0:W-:Y:S03]  /*c3f0*/  STL.64 [R1+0x368], R16 ;  /* 0x0003681001007387 */ /* 0x0001e60000100a00 */
[--C-:B-1----:R-:W-:Y:S01]  /*c400*/  IMAD.WIDE R14, R26, 0x2, R12.reuse ;  /* 0x000000021a0e7825 */ /* 0x102fe200078e020c */
[----:B------:R1:W-:Y:S04]  /*c410*/  STL.64 [R1+0x380], R8 ;  /* 0x0003800801007387 */ /* 0x0003e80000100a00 */
[----:B------:R2:W-:Y:S01]  /*c420*/  STL.64 [R1+0x3a8], R14 ;  /* 0x0003a80e01007387 */ /* 0x0005e20000100a00 */
[----:B0-----:R-:W-:-:S04]  /*c430*/  IMAD.WIDE R16, R27, 0x2, R12 ;  /* 0x000000021b107825 */ /* 0x001fc800078e020c */
[--C-:B-1----:R-:W-:Y:S01]  /*c440*/  IMAD.WIDE R8, R28, 0x2, R12.reuse ;  /* 0x000000021c087825 */ /* 0x102fe200078e020c */
[----:B------:R0:W-:Y:S03]  /*c450*/  STL.64 [R1+0x3c0], R16 ;  /* 0x0003c01001007387 */ /* 0x0001e60000100a00 */
[--C-:B--2---:R-:W-:Y:S01]  /*c460*/  IMAD.WIDE R14, R29, 0x2, R12.reuse ;  /* 0x000000021d0e7825 */ /* 0x104fe200078e020c */
[----:B------:R1:W-:Y:S04]  /*c470*/  STL.64 [R1+0x3d8], R8 ;  /* 0x0003d80801007387 */ /* 0x0003e80000100a00 */
[----:B------:R2:W-:Y:S01]  /*c480*/  STL.64 [R1+0x3f0], R14 ;  /* 0x0003f00e01007387 */ /* 0x0005e20000100a00 */
[----:B0-----:R-:W-:-:S04]  /*c490*/  IMAD.WIDE R16, R10, 0x2, R12 ;  /* 0x000000020a107825 */ /* 0x001fc800078e020c */
[--C-:B-1----:R-:W-:Y:S01]  /*c4a0*/  IMAD.WIDE R8, R11, 0x2, R12.reuse ;  /* 0x000000020b087825 */ /* 0x102fe200078e020c */
[----:B------:R-:W-:Y:S03]  /*c4b0*/  STL.64 [R1+0x408], R16 ;  /* 0x0004081001007387 */ /* 0x000fe60000100a00 */
[--C-:B--2---:R-:W-:Y:S01]  /*c4c0*/  IMAD.WIDE R14, R5, 0x2, R12.reuse ;  /* 0x00000002050e7825 */ /* 0x104fe200078e020c */
[----:B------:R0:W-:Y:S03]  /*c4d0*/  STL.64 [R1+0x420], R8 ;  /* 0x0004200801007387 */ /* 0x0001e60000100a00 */
[--C-:B------:R-:W-:Y:S01]  /*c4e0*/  IMAD.WIDE R10, R4, 0x2, R12.reuse ;  /* 0x00000002040a7825 */ /* 0x100fe200078e020c */
[----:B------:R-:W-:Y:S04]  /*c4f0*/  STL.64 [R1+0x438], R14 ;  /* 0x0004380e01007387 */ /* 0x000fe80000100a00 */
[----:B------:R-:W-:Y:S01]  /*c500*/  STL.64 [R1+0x448], R10 ;  /* 0x0004480a01007387 */ /* 0x000fe20000100a00 */
[----:B0-----:R-:W-:-:S03]  /*c510*/  IMAD.WIDE R8, R3, 0x2, R12 ;  /* 0x0000000203087825 */ /* 0x001fc600078e020c */
        /* <DEDUP_REMOVED lines=180> */
[----:B0-----:R-:W2:Y:S04]  /*d060*/  LDL.LU.64 R24, [R1+0x11d8] ;  /* 0x0011d80001187983 */ /* 0x001ea80000300a00 */
[----:B------:R0:W-:Y:S02]  /*d070*/  STL.64 [R1+0x9e0], R22 ;  /* 0x0009e01601007387 */ /* 0x0001e40000100a00 */
[----:B0-----:R-:W-:-:S04]  /*d080*/  IMAD.WIDE R22, R20, 0x2, R12 ;  /* 0x0000000214167825 */ /* 0x001fc800078e020c */
[--C-:B------:R-:W-:Y:S01]  /*d090*/  IMAD.WIDE R20, R21, 0x2, R12.reuse ;  /* 0x0000000215147825 */ /* 0x100fe200078e020c */
[----:B------:R0:W-:Y:S04]  /*d0a0*/  STL.64 [R1+0x9f0], R22 ;  /* 0x0009f01601007387 */ /* 0x0001e80000100a00 */
[----:B0-----:R-:W3:Y:S04]  /*d0b0*/  LDL.LU.64 R22, [R1+0x11d0] ;  /* 0x0011d00001167983 */ /* 0x001ee80000300a00 */
[----:B------:R0:W-:Y:S02]  /*d0c0*/  STL.64 [R1+0xa00], R20 ;  /* 0x000a001401007387 */ /* 0x0001e40000100a00 */
[----:B0-----:R-:W-:-:S04]  /*d0d0*/  IMAD.WIDE R20, R18, 0x2, R12 ;  /* 0x0000000212147825 */ /* 0x001fc800078e020c */
[--C-:B------:R-:W-:Y:S01]  /*d0e0*/  IMAD.WIDE R18, R19, 0x2, R12.reuse ;  /* 0x0000000213127825 */ /* 0x100fe200078e020c */
[----:B------:R0:W-:Y:S04]  /*d0f0*/  STL.64 [R1+0xa10], R20 ;  /* 0x000a101401007387 */ /* 0x0001e80000100a00 */
[----:B0-----:R-:W4:Y:S04]  /*d100*/  LDL.LU.64 R20, [R1+0x11c8] ;  /* 0x0011c80001147983 */ /* 0x001f280000300a00 */
[----:B------:R0:W-:Y:S02]  /*d110*/  STL.64 [R1+0xa20], R18 ;  /* 0x000a201201007387 */ /* 0x0001e40000100a00 */
[----:B0-----:R-:W-:-:S04]  /*d120*/  IMAD.WIDE R18, R16, 0x2, R12 ;  /* 0x0000000210127825 */ /* 0x001fc800078e020c */
[--C-:B------:R-:W-:Y:S01]  /*d130*/  IMAD.WIDE R16, R17, 0x2, R12.reuse ;  /* 0x0000000211107825 */ /* 0x100fe200078e020c */
[----:B------:R0:W-:Y:S04]  /*d140*/  STL.64 [R1+0xa30], R18 ;  /* 0x000a301201007387 */ /* 0x0001e80000100a00 */
[----:B0-----:R-:W2:Y:S04]  /*d150*/  LDL.LU.64 R18, [R1+0x11c0] ;  /* 0x0011c00001127983 */ /* 0x001ea80000300a00 */
        /* <DEDUP_REMOVED lines=16> */
[----:B0-----:R-:W-:-:S05]  /*d260*/  IMAD.WIDE R26, R28, 0x2, R12 ;  /* 0x000000021c1a7825 */ /* 0x001fca00078e020c */
[----:B------:R0:W-:Y:S04]  /*d270*/  STL.64 [R1+0xab0], R26 ;  /* 0x000ab01a01007387 */ /* 0x0001e80000100a00 */
[----:B0-----:R-:W2:Y:S01]  /*d280*/  LDL.LU.64 R26, [R1+0x11a0] ;  /* 0x0011a000011a7983 */ /* 0x001ea20000300a00 */
[----:B------:R-:W-:-:S05]  /*d290*/  IMAD.WIDE R28, R29, 0x2, R12 ;  /* 0x000000021d1c7825 */ /* 0x000fca00078e020c */
        /* <DEDUP_REMOVED lines=9> */
[----:B0-----:R-:W4:Y:S04]  /*d330*/  LDL.LU.64 R10, [R1+0x1190] ;  /* 0x00119000010a7983 */ /* 0x001f280000300a00 */
[----:B------:R0:W-:Y:S02]  /*d340*/  STL.64 [R1+0xb00], R4 ;  /* 0x000b000401007387 */ /* 0x0001e40000100a00 */
[----:B0-----:R-:W-:-:S05]  /*d350*/  IMAD.WIDE R4, R3, 0x2, R12 ;  /* 0x0000000203047825 */ /* 0x001fca00078e020c */
[----:B------:R0:W-:Y:S02]  /*d360*/  STL.64 [R1+0xb10], R4 ;  /* 0x000b100401007387 */ /* 0x0001e40000100a00 */
[----:B0-----:R-:W-:-:S05]  /*d370*/  IMAD.WIDE R4, R7, 0x2, R12 ;  /* 0x0000000207047825 */ /* 0x001fca00078e020c */
[----:B------:R2:W-:Y:S02]  /*d380*/  STL.64 [R1+0xb20], R4 ;  /* 0x000b200401007387 */ /* 0x0005e40000100a00 */
[----:B--2---:R-:W-:-:S05]  /*d390*/  IMAD.WIDE R4, R26, 0x2, R12 ;  /* 0x000000021a047825 */ /* 0x004fca00078e020c */
[----:B------:R3:W-:Y:S02]  /*d3a0*/  STL.64 [R1+0xb30], R4 ;  /* 0x000b300401007387 */ /* 0x0007e40000100a00 */
[----:B---3--:R-:W-:-:S05]  /*d3b0*/  IMAD.WIDE R4, R23, 0x2, R12 ;  /* 0x0000000217047825 */ /* 0x008fca00078e020c */
[----:B------:R0:W-:Y:S04]  /*d3c0*/  STL.64 [R1+0xb40], R4 ;  /* 0x000b400401007387 */ /* 0x0001e80000100a00 */
[----:B0-----:R-:W2:Y:S02]  /*d3d0*/  LDL.LU R5, [R1+0x1188] ;  /* 0x0011880001057983 */ /* 0x001ea40000300800 */
[----:B--2---:R-:W-:-:S05]  /*d3e0*/  IMAD.WIDE R4, R5, 0x2, R12 ;  /* 0x0000000205047825 */ /* 0x004fca00078e020c */
[----:B------:R0:W-:Y:S04]  /*d3f0*/  STL.64 [R1+0xb50], R4 ;  /* 0x000b500401007387 */ /* 0x0001e80000100a00 */
[----:B0-----:R-:W2:Y:S02]  /*d400*/  LDL.LU R4, [R1+0x1184] ;  /* 0x0011840001047983 */ /* 0x001ea40000300800 */
[----:B--2---:R-:W-:-:S05]  /*d410*/  IMAD.WIDE R4, R4, 0x2, R12 ;  /* 0x0000000204047825 */ /* 0x004fca00078e020c */
[----:B------:R0:W-:Y:S04]  /*d420*/  STL.64 [R1+0xb60], R4 ;  /* 0x000b600401007387 */ /* 0x0001e80000100a00 */
[----:B0-----:R-:W2:Y:S02]  /*d430*/  LDL.LU R4, [R1+0x1180] ;  /* 0x0011800001047983 */ /* 0x001ea40000300800 */
[----:B--2---:R-:W-:-:S05]  /*d440*/  IMAD.WIDE R4, R4, 0x2, R12 ;  /* 0x0000000204047825 */ /* 0x004fca00078e020c */
[----:B------:R0:W-:Y:S04]  /*d450*/  STL.64 [R1+0xb80], R4 ;  /* 0x000b800401007387 */ /* 0x0001e80000100a00 */
[----:B0-----:R-:W2:Y:S01]  /*d460*/  LDL.LU.64 R4, [R1+0x1178] ;  /* 0x0011780001047983 */ /* 0x001ea20000300a00 */
[----:B------:R-:W-:-:S05]  /*d470*/  IMAD.WIDE R12, R0, 0x2, R12 ;  /* 0x00000002000c7825 */ /* 0x000fca00078e020c */
[----:B------:R2:W-:Y:S02]  /*d480*/  STL.64 [R1+0xb70], R12 ;  /* 0x000b700c01007387 */ /* 0x0005e40000100a00 */
[----:B--2---:R-:W-:-:S05]  /*d490*/  IMAD.WIDE R12, R18, 0x2, R4 ;  /* 0x00000002120c7825 */ /* 0x004fca00078e0204 */
[----:B------:R4:W-:Y:S02]  /*d4a0*/  STL.64 [R1+0x30], R12 ;  /* 0x0000300c01007387 */ /* 0x0009e40000100a00 */
[----:B----4-:R-:W-:-:S05]  /*d4b0*/  IMAD.WIDE R12, R20, 0x2, R4 ;  /* 0x00000002140c7825 */ /* 0x010fca00078e0204 */
[----:B------:R0:W-:Y:S02]  /*d4c0*/  STL.64 [R1+0x28], R12 ;  /* 0x0000280c01007387 */ /* 0x0001e40000100a00 */
[----:B0-----:R-:W-:-:S05]  /*d4d0*/  IMAD.WIDE R12, R16, 0x2, R4 ;  /* 0x00000002100c7825 */ /* 0x001fca00078e0204 */
[----:B------:R0:W-:Y:S02]  /*d4e0*/  STL.64 [R1+0x20], R12 ;  /* 0x0000200c01007387 */ /* 0x0001e40000100a00 */
[----:B0-----:R-:W-:-:S05]  /*d4f0*/  IMAD.WIDE R12, R11, 0x2, R4 ;  /* 0x000000020b0c7825 */ /* 0x001fca00078e0204 */
[----:B------:R0:W-:Y:S01]  /*d500*/  STL.64 [R1+0x18], R12 ;  /* 0x0000180c01007387 */ /* 0x0001e20000100a00 */
[----:B------:R-:W-:-:S04]  /*d510*/  IMAD.WIDE R26, R27, 0x2, R4 ;  /* 0x000000021b1a7825 */ /* 0x000fc800078e0204 */
[----:B0-----:R-:W-:-:S04]  /*d520*/  IMAD.WIDE R12, R10, 0x2, R4 ;  /* 0x000000020a0c7825 */ /* 0x001fc800078e0204 */
[----:B------:R-:W-:-:S04]  /*d530*/  IMAD.WIDE R10, R6, 0x2, R4 ;  /* 0x00000002060a7825 */ /* 0x000fc800078e0204 */
[--C-:B------:R-:W-:Y:S01]  /*d540*/  IMAD.WIDE R6, R28, 0x2, R4.reuse ;  /* 0x000000021c067825 */ /* 0x100fe200078e0204 */
[----:B------:R-:W-:Y:S03]  /*d550*/  STL.64 [R1+0x10], R12 ;  /* 0x0000100c01007387 */ /* 0x000fe60000100a00 */
[--C-:B------:R-:W-:Y:S01]  /*d560*/  IMAD.WIDE R28, R29, 0x2, R4.reuse ;  /* 0x000000021d1c7825 */ /* 0x100fe200078e0204 */
[----:B------:R0:W-:Y:S03]  /*d570*/  STL.64 [R1+0x8], R10 ;  /* 0x0000080a01007387 */ /* 0x0001e60000100a00 */
[--C-:B------:R-:W-:Y:S01]  /*d580*/  IMAD.WIDE R2, R2, 0x2, R4.reuse ;  /* 0x0000000202027825 */ /* 0x100fe200078e0204 */
[----:B------:R-:W-:Y:S04]  /*d590*/  STL.64 [R1+0x1128], R28 ;  /* 0x0011281c01007387 */ /* 0x000fe80000100a00 */
[----:B------:R1:W-:Y:S04]  /*d5a0*/  STL.64 [R1], R6 ;  /* 0x0000000601007387 */ /* 0x0003e80000100a00 */
[----:B------:R-:W-:Y:S01]  /*d5b0*/  STL.64 [R1+0x1130], R26 ;  /* 0x0011301a01007387 */ /* 0x000fe20000100a00 */
[----:B0-----:R-:W-:-:S03]  /*d5c0*/  IMAD.WIDE R10, R24, 0x2, R4 ;  /* 0x00000002180a7825 */ /* 0x001fc600078e0204 */
[----:B------:R-:W-:Y:S01]  /*d5d0*/  STL.64 [R1+0x1120], R2 ;  /* 0x0011200201007387 */ /* 0x000fe20000100a00 */
[----:B-1----:R-:W-:-:S04]  /*d5e0*/  IMAD.WIDE R6, R8, 0x2, R4 ;  /* 0x0000000208067825 */ /* 0x002fc800078e0204 */
[--C-:B------:R-:W-:Y:S01]  /*d5f0*/  IMAD.WIDE R8, R9, 0x2, R4.reuse ;  /* 0x0000000209087825 */ /* 0x100fe200078e0204 */
[----:B------:R0:W-:Y:S03]  /*d600*/  STL.64 [R1+0x1118], R6 ;  /* 0x0011180601007387 */ /* 0x0001e60000100a00 */
[--C-:B------:R-:W-:Y:S01]  /*d610*/  IMAD.WIDE R12, R15, 0x2, R4.reuse ;  /* 0x000000020f0c7825 */ /* 0x100fe200078e0204 */
[----:B0-----:R-:W2:Y:S04]  /*d620*/  LDL.LU R6, [R1+0x214] ;  /* 0x0002140001067983 */ /* 0x001ea80000300800 */
[----:B------:R0:W-:Y:S04]  /*d630*/  STL.64 [R1+0x1110], R8 ;  /* 0x0011100801007387 */ /* 0x0001e80000100a00 */
[----:B------:R-:W3:Y:S01]  /*d640*/  LDL.LU R7, [R1+0x184] ;  /* 0x0001840001077983 */ /* 0x000ee20000300800 */
[----:B------:R-:W-:-:S03]  /*d650*/  IMAD.WIDE R14, R14, 0x2, R4 ;  /* 0x000000020e0e7825 */ /* 0x000fc600078e0204 */
[----:B0-----:R-:W4:Y:S04]  /*d660*/  LDL.LU R9, [R1+0x180] ;  /* 0x0001800001097983 */ /* 0x001f280000300800 */
[----:B------:R-:W-:Y:S04]  /*d670*/  STL.64 [R1+0x1138], R10 ;  /* 0x0011380a01007387 */ /* 0x000fe80000100a00 */
[----:B------:R-:W3:Y:S04]  /*d680*/  LDL.LU R26, [R1+0x238] ;  /* 0x00023800011a7983 */ /* 0x000ee80000300800 */
[----:B------:R-:W3:Y:S04]  /*d690*/  LDL.LU R27, [R1+0x250] ;  /* 0x00025000011b7983 */ /* 0x000ee80000300800 */
[----:B------:R0:W-:Y:S04]  /*d6a0*/  STL.64 [R1+0x1140], R12 ;  /* 0x0011400c01007387 */ /* 0x0001e80000100a00 */
[----:B0-----:R-:W3:Y:S04]  /*d6b0*/  LDL.LU R12, [R1+0x224] ;  /* 0x00022400010c7983 */ /* 0x001ee80000300800 */
[----:B------:R-:W4:Y:S04]  /*d6c0*/  LDL.LU R13, [R1+0x23c] ;  /* 0x00023c00010d7983 */ /* 0x000f280000300800 */
[----:B------:R-:W4:Y:S04]  /*d6d0*/  LDL.LU R28, [R1+0x254] ;  /* 0x00025400011c7983 */ /* 0x000f280000300800 */
[----:B------:R-:W4:Y:S04]  /*d6e0*/  LDL.LU R10, [R1+0x260] ;  /* 0x00026000010a7983 */ /* 0x000f280000300800 */
[----:B------:R-:W4:Y:S04]  /*d6f0*/  LDL.LU R29, [R1+0x264] ;  /* 0x00026400011d7983 */ /* 0x000f280000300800 */
[----:B------:R0:W-:Y:S04]  /*d700*/  STL.64 [R1+0x1148], R14 ;  /* 0x0011480e01007387 */ /* 0x0001e80000100a00 */
[----:B0-----:R-:W4:Y:S04]  /*d710*/  LDL.LU R15, [R1+0x220] ;  /* 0x00022000010f7983 */ /* 0x001f280000300800 */
[----:B------:R-:W4:Y:S04]  /*d720*/  LDL.LU R11, [R1+0x278] ;  /* 0x00027800010b7983 */ /* 0x000f280000300800 */
[----:B------:R-:W4:Y:S04]  /*d730*/  LDL.LU R8, [R1+0x27c] ;  /* 0x00027c0001087983 */ /* 0x000f280000300800 */
[----:B------:R-:W4:Y:S01]  /*d740*/  LDL.LU R2, [R1+0x288] ;  /* 0x0002880001027983 */ /* 0x000f220000300800 */
[----:B------:R-:W-:-:S04]  /*d750*/  IMAD.WIDE R16, R17, 0x2, R4 ;  /* 0x0000000211107825 */ /* 0x000fc800078e0204 */
[--C-:B------:R-:W-:Y:S01]  /*d760*/  IMAD.WIDE R18, R19, 0x2, R4.reuse ;  /* 0x0000000213127825 */ /* 0x100fe200078e0204 */
[----:B------:R2:W-:Y:S03]  /*d770*/  STL.64 [R1+0x1150], R16 ;  /* 0x0011501001007387 */ /* 0x0005e60000100a00 */
[--C-:B------:R-:W-:Y:S01]  /*d780*/  IMAD.WIDE R20, R21, 0x2, R4.reuse ;  /* 0x0000000215147825 */ /* 0x100fe200078e0204 */
[----:B------:R-:W-:Y:S04]  /*d790*/  STL.64 [R1+0x1158], R18 ;  /* 0x0011581201007387 */ /* 0x000fe80000100a00 */
[----:B------:R-:W-:Y:S01]  /*d7a0*/  STL.64 [R1+0x1160], R20 ;  /* 0x0011601401007387 */ /* 0x000fe20000100a00 */
[----:B------:R-:W-:-:S03]  /*d7b0*/  IMAD.WIDE R22, R22, 0x2, R4 ;  /* 0x0000000216167825 */ /* 0x000fc600078e0204 */
[----:B------:R-:W4:Y:S01]  /*d7c0*/  LDL.LU R3, [R1+0x28c] ;  /* 0x00028c0001037983 */ /* 0x000f220000300800 */
[----:B------:R-:W-:-:S03]  /*d7d0*/  IMAD.WIDE R24, R25, 0x2, R4 ;  /* 0x0000000219187825 */ /* 0x000fc600078e0204 */
[----:B------:R-:W-:Y:S04]  /*d7e0*/  STL.64 [R1+0x1168], R22 ;  /* 0x0011681601007387 */ /* 0x000fe80000100a00 */
[----:B------:R-:W-:Y:S01]  /*d7f0*/  STL.64 [R1+0x1170], R24 ;  /* 0x0011701801007387 */ /* 0x000fe20000100a00 */
[----:B--2---:R-:W-:-:S03]  /*d800*/  IMAD.WIDE R16, R6, 0x2, R4 ;  /* 0x0000000206107825 */ /* 0x004fc600078e0204 */
[----:B------:R-:W2:Y:S04]  /*d810*/  LDL.LU R6, [R1+0x298] ;  /* 0x0002980001067983 */ /* 0x000ea80000300800 */
[----:B------:R3:W-:Y:S02]  /*d820*/  STL.64 [R1+0x130], R16 ;  /* 0x0001301001007387 */ /* 0x0007e40000100a00 */
[----:B---3--:R-:W-:-:S04]  /*d830*/  IMAD.WIDE R16, R12, 0x2, R4 ;  /* 0x000000020c107825 */ /* 0x008fc800078e0204 */
[----:B----4-:R-:W-:-:S04]  /*d840*/  IMAD.WIDE R18, R15, 0x2, R4 ;  /* 0x000000020f127825 */ /* 0x010fc800078e0204 */
[--C-:B------:R-:W-:Y:S01]  /*d850*/  IMAD.WIDE R14, R7, 0x2, R4.reuse ;  /* 0x00000002070e7825 */ /* 0x100fe200078e0204 */
[----:B------:R-:W-:Y:S04]  /*d860*/  STL.64 [R1+0x140], R18 ;  /* 0x0001401201007387 */ /* 0x000fe80000100a00 */
[----:B------:R-:W3:Y:S04]  /*d870*/  LDL.LU R7, [R1+0x29c] ;  /* 0x00029c0001077983 */ /* 0x000ee80000300800 */
[----:B------:R0:W-:Y:S04]  /*d880*/  STL.64 [R1+0x158], R16 ;  /* 0x0001581001007387 */ /* 0x0001e80000100a00 */
[----:B------:R1:W-:Y:S01]  /*d890*/  STL.64 [R1+0x168], R14 ;  /* 0x0001680e01007387 */ /* 0x0003e20000100a00 */
[----:B0-----:R-:W-:-:S03]  /*d8a0*/  IMAD.WIDE R16, R9, 0x2, R4 ;  /* 0x0000000209107825 */ /* 0x001fc600078e0204 */
[----:B------:R-:W4:Y:S01]  /*d8b0*/  LDL.LU R9, [R1+0x2a8] ;  /* 0x0002a80001097983 */ /* 0x000f220000300800 */
[----:B-1----:R-:W-:-:S03]  /*d8c0*/  IMAD.WIDE R14, R26, 0x2, R4 ;  /* 0x000000021a0e7825 */ /* 0x002fc600078e0204 */
[----:B------:R-:W-:Y:S04]  /*d8d0*/  STL.64 [R1+0x180], R16 ;  /* 0x0001801001007387 */ /* 0x000fe80000100a00 */
[----:B------:R-:W4:Y:S04]  /*d8e0*/  LDL.LU R26, [R1+0x2ac] ;  /* 0x0002ac00011a7983 */ /* 0x000f280000300800 */
[----:B------:R0:W-:Y:S02]  /*d8f0*/  STL.64 [R1+0x198], R14 ;  /* 0x0001980e01007387 */ /* 0x0001e40000100a00 */
[----:B0-----:R-:W-:-:S02]  /*d900*/  IMAD.WIDE R14, R27, 0x2, R4 ;  /* 0x000000021b0e7825 */ /* 0x001fc400078e0204 */
[----:B------:R-:W4:Y:S02]  /*d910*/  LDL.LU R27, [R1+0x2b8] ;  /* 0x0002b800011b7983 */ /* 0x000f240000300800 */
[----:B------:R-:W-:-:S05]  /*d920*/  IMAD.WIDE R12, R13, 0x2, R4 ;  /* 0x000000020d0c7825 */ /* 0x000fca00078e0204 */
[----:B------:R0:W-:Y:S04]  /*d930*/  STL.64 [R1+0x1a8], R12 ;  /* 0x0001a80c01007387 */ /* 0x0001e80000100a00 */
[----:B------:R-:W-:Y:S01]  /*d940*/  STL.64 [R1+0x1c0], R14 ;  /* 0x0001c00e01007387 */ /* 0x000fe20000100a00 */
[----:B0-----:R-:W-:-:S03]  /*d950*/  IMAD.WIDE R12, R28, 0x2, R4 ;  /* 0x000000021c0c7825 */ /* 0x001fc600078e0204 */
[----:B------:R-:W4:Y:S04]  /*d960*/  LDL.LU R28, [R1+0x2bc] ;  /* 0x0002bc00011c7983 */ /* 0x000f280000300800 */
[----:B------:R0:W-:Y:S02]  /*d970*/  STL.64 [R1+0x1d0], R12 ;  /* 0x0001d00c01007387 */ /* 0x0001e40000100a00 */
[--C-:B0-----:R-:W-:Y:S02]  /*d980*/  IMAD.WIDE R12, R29, 0x2, R4.reuse ;  /* 0x000000021d0c7825 */ /* 0x101fe400078e0204 */
[----:B------:R-:W4:Y:S02]  /*d990*/  LDL.LU R29, [R1+0x2c0] ;  /* 0x0002c000011d7983 */ /* 0x000f240000300800 */
[----:B------:R-:W-:-:S04]  /*d9a0*/  IMAD.WIDE R14, R10, 0x2, R4 ;  /* 0x000000020a0e7825 */ /* 0x000fc800078e0204 */
[--C-:B------:R-:W-:Y:S01]  /*d9b0*/  IMAD.WIDE R10, R11, 0x2, R4.reuse ;  /* 0x000000020b0a7825 */ /* 0x100fe200078e0204 */
[----:B------:R-:W-:Y:S04]  /*d9c0*/  STL.64 [R1+0x1e8], R14 ;  /* 0x0001e80e01007387 */ /* 0x000fe80000100a00 */
[----:B------:R0:W-:Y:S02]  /*d9d0*/  STL.64 [R1+0x1f8], R12 ;  /* 0x0001f80c01007387 */ /* 0x0001e40000100a00 */
[--C-:B0-----:R-:W-:Y:S02]  /*d9e0*/  IMAD.WIDE R12, R8, 0x2, R4.reuse ;  /* 0x00000002080c7825 */ /* 0x101fe400078e0204 */
[----:B------:R-:W4:Y:S04]  /*d9f0*/  LDL.LU R8, [R1+0x2d0] ;  /* 0x0002d00001087983 */ /* 0x000f280000300800 */
[----:B------:R0:W-:Y:S04]  /*da00*/  STL.64 [R1+0x210], R10 ;  /* 0x0002100a01007387 */ /* 0x0001e80000100a00 */
[----:B------:R-:W-:Y:S04]  /*da10*/  STL.64 [R1+0x220], R12 ;  /* 0x0002200c01007387 */ /* 0x000fe80000100a00 */
[----:B------:R-:W4:Y:S01]  /*da20*/  LDL.LU R20, [R1+0x2d8] ;  /* 0x0002d80001147983 */ /* 0x000f220000300800 */
[----:B0-----:R-:W-:-:S03]  /*da30*/  IMAD.WIDE R10, R2, 0x2, R4 ;  /* 0x00000002020a7825 */ /* 0x001fc600078e0204 */
[----:B------:R-:W4:Y:S04]  /*da40*/  LDL.LU R21, [R1+0x2e8] ;  /* 0x0002e80001157983 */ /* 0x000f280000300800 */
[----:B------:R0:W-:Y:S04]  /*da50*/  STL.64 [R1+0x238], R10 ;  /* 0x0002380a01007387 */ /* 0x0001e80000100a00 */
[----:B------:R-:W4:Y:S04]  /*da60*/  LDL.LU R18, [R1+0x2f0] ;  /* 0x0002f00001127983 */ /* 0x000f280000300800 */
[----:B------:R-:W4:Y:S04]  /*da70*/  LDL.LU R19, [R1+0x300] ;  /* 0x0003000001137983 */ /* 0x000f280000300800 */
[----:B------:R-:W4:Y:S01]  /*da80*/  LDL.LU R16, [R1+0x308] ;  /* 0x0003080001107983 */ /* 0x000f220000300800 */
[----:B0-----:R-:W-:-:S03]  /*da90*/  IMAD.WIDE R10, R3, 0x2, R4 ;  /* 0x00000002030a7825 */ /* 0x001fc600078e0204 */
[----:B------:R-:W4:Y:S04]  /*daa0*/  LDL.LU R2, [R1+0x318] ;  /* 0x0003180001027983 */ /* 0x000f280000300800 */
[----:B------:R-:W4:Y:S04]  /*dab0*/  LDL.LU R17, [R1+0x320] ;  /* 0x0003200001117983 */ /* 0x000f280000300800 */
[----:B------:R-:W4:Y:S04]  /*dac0*/  LDL.LU R14, [R1+0x330] ;  /* 0x00033000010e7983 */ /* 0x000f280000300800 */
[----:B------:R2:W-:Y:S04]  /*dad0*/  STL.64 [R1+0x250], R10 ;  /* 0x0002500a01007387 */ /* 0x0005e80000100a00 */
[----:B------:R-:W4:Y:S04]  /*dae0*/  LDL.LU R3, [R1+0x340] ;  /* 0x0003400001037983 */ /* 0x000f280000300800 */
[----:B------:R-:W4:Y:S04]  /*daf0*/  LDL.LU R15, [R1+0x348] ;  /* 0x00034800010f7983 */ /* 0x000f280000300800 */
[----:B------:R-:W4:Y:S01]  /*db00*/  LDL.LU R12, [R1+0x358] ;  /* 0x00035800010c7983 */ /* 0x000f220000300800 */
[----:B--2---:R-:W-:-:S05]  /*db10*/  IMAD.WIDE R10, R6, 0x2, R4 ;  /* 0x00000002060a7825 */ /* 0x004fca00078e0204 */
[----:B------:R3:W-:Y:S04]  /*db20*/  STL.64 [R1+0x260], R10 ;  /* 0x0002600a01007387 */ /* 0x0007e80000100a00 */
[----:B------:R-:W2:Y:S01]  /*db30*/  LDL.LU R6, [R1+0x360] ;  /* 0x0003600001067983 */ /* 0x000ea20000300800 */
[----:B---3--:R-:W-:-:S03]  /*db40*/  IMAD.WIDE R10, R7, 0x2, R4 ;  /* 0x00000002070a7825 */ /* 0x008fc600078e0204 */
[----:B------:R-:W3:Y:S04]  /*db50*/  LDL.LU R7, [R1+0x370] ;  /* 0x0003700001077983 */ /* 0x000ee80000300800 */
[----:B------:R0:W-:Y:S01]  /*db60*/  STL.64 [R1+0x278], R10 ;  /* 0x0002780a01007387 */ /* 0x0001e20000100a00 */
[----:B----4-:R-:W-:-:S03]  /*db70*/  IMAD.WIDE R22, R9, 0x2, R4 ;  /* 0x0000000209167825 */ /* 0x010fc600078e0204 */
[----:B------:R-:W4:Y:S04]  /*db80*/  LDL.LU R9, [R1+0x378] ;  /* 0x0003780001097983 */ /* 0x000f280000300800 */
[----:B------:R-:W-:Y:S01]  /*db90*/  STL.64 [R1+0x288], R22 ;  /* 0x0002881601007387 */ /* 0x000fe20000100a00 */
[----:B0-----:R-:W-:-:S03]  /*dba0*/  IMAD.WIDE R10, R26, 0x2, R4 ;  /* 0x000000021a0a7825 */ /* 0x001fc600078e0204 */
[----:B------:R-:W4:Y:S04]  /*dbb0*/  LDL.LU R13, [R1+0x394] ;  /* 0x00039400010d7983 */ /* 0x000f280000300800 */
[----:B------:R-:W4:Y:S04]  /*dbc0*/  LDL.LU R26, [R1+0x3a0] ;  /* 0x0003a000011a7983 */ /* 0x000f280000300800 */
[----:B------:R0:W-:Y:S02]  /*dbd0*/  STL.64 [R1+0x298], R10 ;  /* 0x0002980a01007387 */ /* 0x0001e40000100a00 */
[----:B0-----:R-:W-:-:S02]  /*dbe0*/  IMAD.WIDE R10, R27, 0x2, R4 ;  /* 0x000000021b0a7825 */ /* 0x001fc400078e0204 */
[----:B------:R-:W4:Y:S04]  /*dbf0*/  LDL.LU R27, [R1+0x3b0] ;  /* 0x0003b000011b7983 */ /* 0x000f280000300800 */
[----:B------:R0:W-:Y:S01]  /*dc00*/  STL.64 [R1+0x2a8], R10 ;  /* 0x0002a80a01007387 */ /* 0x0001e20000100a00 */
[----:B------:R-:W-:-:S03]  /*dc10*/  IMAD.WIDE R22, R28, 0x2, R4 ;  /* 0x000000021c167825 */ /* 0x000fc600078e0204 */
[----:B0-----:R-:W4:Y:S04]  /*dc20*/  LDL.LU R10, [R1+0x3b8] ;  /* 0x0003b800010a7983 */ /* 0x001f280000300800 */
[----:B------:R-:W4:Y:S04]  /*dc30*/  LDL.LU R28, [R1+0x3c8] ;  /* 0x0003c800011c7983 */ /* 0x000f280000300800 */
[----:B------:R0:W-:Y:S04]  /*dc40*/  STL.64 [R1+0x2b8], R22 ;  /* 0x0002b81601007387 */ /* 0x0001e80000100a00 */
[----:B------:R-:W4:Y:S01]  /*dc50*/  LDL.LU R11, [R1+0x3d0] ;  /* 0x0003d000010b7983 */ /* 0x000f220000300800 */
[----:B0-----:R-:W-:-:S03]  /*dc60*/  IMAD.WIDE R22, R29, 0x2, R4 ;  /* 0x000000021d167825 */ /* 0x001fc600078e0204 */
[----:B------:R-:W4:Y:S04]  /*dc70*/  LDL.LU R29, [R1+0x3e0] ;  /* 0x0003e000011d7983 */ /* 0x000f280000300800 */
[----:B------:R0:W-:Y:S01]  /*dc80*/  STL.64 [R1+0x2c0], R22 ;  /* 0x0002c01601007387 */ /* 0x0001e20000100a00 */
[----:B------:R-:W-:-:S03]  /*dc90*/  IMAD.WIDE R24, R8, 0x2, R4 ;  /* 0x0000000208187825 */ /* 0x000fc600078e0204 */
[----:B------:R-:W4:Y:S04]  /*dca0*/  LDL.LU R8, [R1+0x3e8] ;  /* 0x0003e80001087983 */ /* 0x000f280000300800 */
[----:B------:R1:W-:Y:S01]  /*dcb0*/  STL.64 [R1+0x2d0], R24 ;  /* 0x0002d01801007387 */ /* 0x0003e20000100a00 */
[----:B0-----:R-:W-:-:S04]  /*dcc0*/  IMAD.WIDE R22, R20, 0x2, R4 ;  /* 0x0000000214167825 */ /* 0x001fc800078e0204 */
[--C-:B------:R-:W-:Y:S01]  /*dcd0*/  IMAD.WIDE R20, R21, 0x2, R4.reuse ;  /* 0x0000000215147825 */ /* 0x100fe200078e0204 */
[----:B------:R0:W-:Y:S04]  /*dce0*/  STL.64 [R1+0x2d8], R22 ;  /* 0x0002d81601007387 */ /* 0x0001e80000100a00 */
[----:B------:R0:W-:Y:S01]  /*dcf0*/  STL.64 [R1+0x2e8], R20 ;  /* 0x0002e81401007387 */ /* 0x0001e20000100a00 */
[----:B-1----:R-:W-:-:S04]  /*dd00*/  IMAD.WIDE R24, R18, 0x2, R4 ;  /* 0x0000000212187825 */ /* 0x002fc800078e0204 */
[--C-:B0-----:R-:W-:Y:S01]  /*dd10*/  IMAD.WIDE R22, R19, 0x2, R4.reuse ;  /* 0x0000000213167825 */ /* 0x101fe200078e0204 */
[----:B------:R-:W-:Y:S03]  /*dd20*/  STL.64 [R1+0x2f0], R24 ;  /* 0x0002f01801007387 */ /* 0x000fe60000100a00 */
[--C-:B------:R-:W-:Y:S01]  /*dd30*/  IMAD.WIDE R20, R16, 0x2, R4.reuse ;  /* 0x0000000210147825 */ /* 0x100fe200078e0204 */
[----:B------:R-:W-:Y:S03]  /*dd40*/  STL.64 [R1+0x300], R22 ;  /* 0x0003001601007387 */ /* 0x000fe60000100a00 */
[--C-:B------:R-:W-:Y:S02]  /*dd50*/  IMAD.WIDE R18, R2, 0x2, R4.reuse ;  /* 0x0000000202127825 */ /* 0x100fe400078e0204 */
[----:B------:R-:W4:Y:S04]  /*dd60*/  LDL.LU R2, [R1+0x3f8] ;  /* 0x0003f80001027983 */ /* 0x000f280000300800 */
[----:B------:R0:W-:Y:S04]  /*dd70*/  STL.64 [R1+0x308], R20 ;  /* 0x0003081401007387 */ /* 0x0001e80000100a00 */
[----:B------:R1:W-:Y:S01]  /*dd80*/  STL.64 [R1+0x318], R18 ;  /* 0x0003181201007387 */ /* 0x0003e20000100a00 */
[----:B0-----:R-:W-:-:S04]  /*dd90*/  IMAD.WIDE R20, R17, 0x2, R4 ;  /* 0x0000000211147825 */ /* 0x001fc800078e0204 */
[--C-:B-1----:R-:W-:Y:S01]  /*dda0*/  IMAD.WIDE R18, R14, 0x2, R4.reuse ;  /* 0x000000020e127825 */ /* 0x102fe200078e0204 */
        /* <DEDUP_REMOVED lines=8> */
[--C-:B--2---:R-:W-:Y:S02]  /*de30*/  IMAD.WIDE R14, R6, 0x2, R4.reuse ;  /* 0x00000002060e7825 */ /* 0x104fe400078e0204 */
[----:B------:R-:W2:Y:S04]  /*de40*/  LDL.LU R6, [R1+0x410] ;  /* 0x0004100001067983 */ /* 0x000ea80000300800 */
[----:B------:R3:W-:Y:S04]  /*de50*/  STL.64 [R1+0x358], R16 ;  /* 0x0003581001007387 */ /* 0x0007e80000100a00 */
[----:B------:R4:W-:Y:S01]  /*de60*/  STL.64 [R1+0x360], R14 ;  /* 0x0003600e01007387 */ /* 0x0009e20000100a00 */
[----:B---3--:R-:W-:-:S03]  /*de70*/  IMAD.WIDE R16, R7, 0x2, R4 ;  /* 0x0000000207107825 */ /* 0x008fc600078e0204 */
[----:B------:R-:W3:Y:S04]  /*de80*/  LDL.LU R7, [R1+0x418] ;  /* 0x0004180001077983 */ /* 0x000ee80000300800 */
[----:B------:R-:W-:Y:S01]  /*de90*/  STL.64 [R1+0x370], R16 ;  /* 0x0003701001007387 */ /* 0x000fe20000100a00 */
[----:B----4-:R-:W-:-:S03]  /*dea0*/  IMAD.WIDE R14, R9, 0x2, R4 ;  /* 0x00000002090e7825 */ /* 0x010fc600078e0204 */
[----:B------:R-:W4:Y:S04]  /*deb0*/  LDL.LU R9, [R1+0x428] ;  /* 0x0004280001097983 */ /* 0x000f280000300800 */
[----:B------:R0:W-:Y:S01]  /*dec0*/  STL.64 [R1+0x378], R14 ;  /* 0x0003780e01007387 */ /* 0x0001e20000100a00 */
[----:B------:R-:W-:-:S04]  /*ded0*/  IMAD.WIDE R12, R13, 0x2, R4 ;  /* 0x000000020d0c7825 */ /* 0x000fc800078e0204 */
[--C-:B0-----:R-:W-:Y:S02]  /*dee0*/  IMAD.WIDE R14, R26, 0x2, R4.reuse ;  /* 0x000000021a0e7825 */ /* 0x101fe400078e0204 */
[----:B------:R-:W4:Y:S04]  /*def0*/  LDL.LU R26, [R1+0x430] ;  /* 0x00043000011a7983 */ /* 0x000f280000300800 */
[----:B------:R0:W-:Y:S04]  /*df00*/  STL.64 [R1+0x398], R12 ;  /* 0x0003980c01007387 */ /* 0x0001e80000100a00 */
[----:B------:R1:W-:Y:S01]  /*df10*/  STL.64 [R1+0x3a0], R14 ;  /* 0x0003a00e01007387 */ /* 0x0003e20000100a00 */
[----:B0-----:R-:W-:-:S03]  /*df20*/  IMAD.WIDE R12, R27, 0x2, R4 ;  /* 0x000000021b0c7825 */ /* 0x001fc600078e0204 */
[----:B------:R-:W4:Y:S04]  /*df30*/  LDL.LU R27, [R1+0x440] ;  /* 0x00044000011b7983 */ /* 0x000f280000300800 */
[----:B------:R0:W-:Y:S01]  /*df40*/  STL.64 [R1+0x3b0], R12 ;  /* 0x0003b00c01007387 */ /* 0x0001e20000100a00 */
[----:B-1----:R-:W-:-:S04]  /*df50*/  IMAD.WIDE R14, R10, 0x2, R4 ;  /* 0x000000020a0e7825 */ /* 0x002fc800078e0204 */
[--C-:B0-----:R-:W-:Y:S02]  /*df60*/  IMAD.WIDE R12, R28, 0x2, R4.reuse ;  /* 0x000000021c0c7825 */ /* 0x101fe400078e0204 */
[----:B------:R-:W4:Y:S04]  /*df70*/  LDL.LU R28, [R1+0x450] ;  /* 0x00045000011c7983 */ /* 0x000f280000300800 */
[----:B------:R-:W-:Y:S04]  /*df80*/  STL.64 [R1+0x3b8], R14 ;  /* 0x0003b80e01007387 */ /* 0x000fe80000100a00 */
[----:B------:R0:W-:Y:S02]  /*df90*/  STL.64 [R1+0x3c8], R12 ;  /* 0x0003c80c01007387 */ /* 0x0001e40000100a00 */
[----:B0-----:R-:W-:-:S02]  /*dfa0*/  IMAD.WIDE R12, R29, 0x2, R4 ;  /* 0x000000021d0c7825 */ /* 0x001fc400078e0204 */
[----:B------:R-:W4:Y:S02]  /*dfb0*/  LDL.LU R29, [R1+0x458] ;  /* 0x00045800011d7983 */ /* 0x000f240000300800 */
[----:B------:R-:W-:-:S05]  /*dfc0*/  IMAD.WIDE R10, R11, 0x2, R4 ;  /* 0x000000020b0a7825 */ /* 0x000fca00078e0204 */
        /* <DEDUP_REMOVED lines=8> */
[----:B------:R-:W4:Y:S04]  /*e050*/  LDL.LU R16, [R1+0x4a0] ;  /* 0x0004a00001107983 */ /* 0x000f280000300800 */
[----:B0-----:R-:W4:Y:S04]  /*e060*/  LDL.LU R11, [R1+0x4a8] ;  /* 0x0004a800010b7983 */ /* 0x001f280000300800 */
[----:B------:R-:W4:Y:S04]  /*e070*/  LDL.LU R17, [R1+0x4b8] ;  /* 0x0004b80001117983 */ /* 0x000f280000300800 */
[----:B------:R-:W4:Y:S01]  /*e080*/  LDL.LU R14, [R1+0x4c0] ;  /* 0x0004c000010e7983 */ /* 0x000f220000300800 */
[----:B------:R-:W-:-:S05]  /*e090*/  IMAD.WIDE R12, R2, 0x2, R4 ;  /* 0x00000002020c7825 */ /* 0x000fca00078e0204 */
[----:B------:R0:W-:Y:S04]  /*e0a0*/  STL.64 [R1+0x3f8], R12 ;  /* 0x0003f80c01007387 */ /* 0x0001e80000100a00 */
[----:B------:R-:W4:Y:S04]  /*e0b0*/  LDL.LU R2, [R1+0x4c4] ;  /* 0x0004c40001027983 */ /* 0x000f280000300800 */
[----:B------:R-:W4:Y:S04]  /*e0c0*/  LDL.LU R15, [R1+0x4c8] ;  /* 0x0004c800010f7983 */ /* 0x000f280000300800 */
[----:B0-----:R-:W4:Y:S01]  /*e0d0*/  LDL.LU R12, [R1+0x4cc] ;  /* 0x0004cc00010c7983 */ /* 0x001f220000300800 */
[----:B------:R-:W-:-:S05]  /*e0e0*/  IMAD.WIDE R22, R3, 0x2, R4 ;  /* 0x0000000203167825 */ /* 0x000fca00078e0204 */
[----:B------:R2:W-:Y:S04]  /*e0f0*/  STL.64 [R1+0x400], R22 ;  /* 0x0004001601007387 */ /* 0x0005e80000100a00 */
[----:B------:R-:W4:Y:S01]  /*e100*/  LDL.LU R3, [R1+0x4d0] ;  /* 0x0004d00001037983 */ /* 0x000f220000300800 */
[----:B--2---:R-:W-:-:S03]  /*e110*/  IMAD.WIDE R22, R6, 0x2, R4 ;  /* 0x0000000206167825 */ /* 0x004fc600078e0204 */
[----:B------:R-:W2:Y:S04]  /*e120*/  LDL.LU R6, [R1+0x4d4] ;  /* 0x0004d40001067983 */ /* 0x000ea80000300800 */
[----:B------:R4:W-:Y:S01]  /*e130*/  STL.64 [R1+0x410], R22 ;  /* 0x0004101601007387 */ /* 0x0009e20000100a00 */
[----:B---3--:R-:W-:-:S03]  /*e140*/  IMAD.WIDE R24, R7, 0x2, R4 ;  /* 0x0000000207187825 */ /* 0x008fc600078e0204 */
[----:B------:R-:W3:Y:S04]  /*e150*/  LDL.LU R7, [R1+0x4d8] ;  /* 0x0004d80001077983 */ /* 0x000ee80000300800 */
[----:B------:R0:W-:Y:S04]  /*e160*/  STL.64 [R1+0x418], R24 ;  /* 0x0004181801007387 */ /* 0x0001e80000100a00 */
[----:B------:R-:W3:Y:S04]  /*e170*/  LDL.LU R13, [R1+0x26c] ;  /* 0x00026c00010d7983 */ /* 0x000ee80000300800 */
[----:B------:R-:W3:Y:S01]  /*e180*/  LDL.LU R8, [R1+0x268] ;  /* 0x0002680001087983 */ /* 0x000ee20000300800 */
[----:B----4-:R-:W-:-:S05]  /*e190*/  IMAD.WIDE R22, R9, 0x2, R4 ;  /* 0x0000000209167825 */ /* 0x010fca00078e0204 */
[----:B------:R1:W-:Y:S04]  /*e1a0*/  STL.64 [R1+0x428], R22 ;  /* 0x0004281601007387 */ /* 0x0003e80000100a00 */
[----:B------:R-:W4:Y:S01]  /*e1b0*/  LDL.LU R9, [R1+0x244] ;  /* 0x0002440001097983 */ /* 0x000f220000300800 */
[----:B0-----:R-:W-:-:S05]  /*e1c0*/  IMAD.WIDE R24, R26, 0x2, R4 ;  /* 0x000000021a187825 */ /* 0x001fca00078e0204 */
[----:B------:R-:W-:Y:S04]  /*e1d0*/  STL.64 [R1+0x430], R24 ;  /* 0x0004301801007387 */ /* 0x000fe80000100a00 */
[----:B------:R-:W4:Y:S04]  /*e1e0*/  LDL.LU R10, [R1+0x240] ;  /* 0x00024000010a7983 */ /* 0x000f280000300800 */
[----:B------:R-:W4:Y:S01]  /*e1f0*/  LDL.LU R26, [R1+0x22c] ;  /* 0x00022c00011a7983 */ /* 0x000f220000300800 */
[----:B-1----:R-:W-:-:S05]  /*e200*/  IMAD.WIDE R22, R27, 0x2, R4 ;  /* 0x000000021b167825 */ /* 0x002fca00078e0204 */
        /* <DEDUP_REMOVED lines=29> */
[--C-:B------:R-:W-:Y:S01]  /*e3e0*/  IMAD.WIDE R14, R12, 0x2, R4.reuse ;  /* 0x000000020c0e7825 */ /* 0x100fe200078e0204 */
[----:B------:R-:W-:Y:S03]  /*e3f0*/  STL.64 [R1+0x8c8], R18 ;  /* 0x0008c81201007387 */ /* 0x000fe60000100a00 */
[--C-:B-1----:R-:W-:Y:S02]  /*e400*/  IMAD.WIDE R16, R3, 0x2, R4.reuse ;  /* 0x0000000203107825 */ /* 0x102fe400078e0204 */
[----:B------:R-:W4:Y:S04]  /*e410*/  LDL.LU R3, [R1+0x1b4] ;  /* 0x0001b40001037983 */ /* 0x000f280000300800 */
[----:B------:R2:W-:Y:S04]  /*e420*/  STL.64 [R1+0x8d8], R14 ;  /* 0x0008d80e01007387 */ /* 0x0005e80000100a00 */
[----:B------:R3:W-:Y:S01]  /*e430*/  STL.64 [R1+0x8e8], R16 ;  /* 0x0008e81001007387 */ /* 0x0007e20000100a00 */
[----:B--2---:R-:W-:-:S03]  /*e440*/  IMAD.WIDE R14, R6, 0x2, R4 ;  /* 0x00000002060e7825 */ /* 0x004fc600078e0204 */
[----:B------:R-:W2:Y:S04]  /*e450*/  LDL.LU R6, [R1+0x1b0] ;  /* 0x0001b00001067983 */ /* 0x000ea80000300800 */
[----:B------:R0:W-:Y:S01]  /*e460*/  STL.64 [R1+0x8f8], R14 ;  /* 0x0008f80e01007387 */ /* 0x0001e20000100a00 */
[----:B---3--:R-:W-:-:S03]  /*e470*/  IMAD.WIDE R16, R7, 0x2, R4 ;  /* 0x0000000207107825 */ /* 0x008fc600078e0204 */
[----:B------:R-:W3:Y:S04]  /*e480*/  LDL.LU R7, [R1+0x18c] ;  /* 0x00018c0001077983 */ /* 0x000ee80000300800 */
[----:B------:R-:W-:Y:S01]  /*e490*/  STL.64 [R1+0x908], R16 ;  /* 0x0009081001007387 */ /* 0x000fe20000100a00 */
[----:B0-----:R-:W-:-:S04]  /*e4a0*/  IMAD.WIDE R14, R13, 0x2, R4 ;  /* 0x000000020d0e7825 */ /* 0x001fc800078e0204 */
[--C-:B------:R-:W-:Y:S02]  /*e4b0*/  IMAD.WIDE R12, R8, 0x2, R4.reuse ;  /* 0x00000002080c7825 */ /* 0x100fe400078e0204 */
[----:B------:R-:W3:Y:S04]  /*e4c0*/  LDL.LU R8, [R1+0x188] ;  /* 0x0001880001087983 */ /* 0x000ee80000300800 */
[----:B------:R4:W-:Y:S04]  /*e4d0*/  STL.64 [R1+0x918], R14 ;  /* 0x0009180e01007387 */ /* 0x0009e80000100a00 */
[----:B------:R0:W-:Y:S01]  /*e4e0*/  STL.64 [R1+0x268], R12 ;  /* 0x0002680c01007387 */ /* 0x0001e20000100a00 */
[----:B----4-:R-:W-:-:S03]  /*e4f0*/  IMAD.WIDE R14, R9, 0x2, R4 ;  /* 0x00000002090e7825 */ /* 0x010fc600078e0204 */
[----:B------:R-:W4:Y:S04]  /*e500*/  LDL.LU R9, [R1+0x174] ;  /* 0x0001740001097983 */ /* 0x000f280000300800 */
[----:B------:R1:W-:Y:S01]  /*e510*/  STL.64 [R1+0x938], R14 ;  /* 0x0009380e01007387 */ /* 0x0003e20000100a00 */
[----:B0-----:R-:W-:-:S04]  /*e520*/  IMAD.WIDE R12, R10, 0x2, R4 ;  /* 0x000000020a0c7825 */ /* 0x001fc800078e0204 */
[--C-:B-1----:R-:W-:Y:S02]  /*e530*/  IMAD.WIDE R14, R26, 0x2, R4.reuse ;  /* 0x000000021a0e7825 */ /* 0x102fe400078e0204 */
[----:B------:R-:W4:Y:S04]  /*e540*/  LDL.LU R26, [R1+0x170] ;  /* 0x00017000011a7983 */ /* 0x000f280000300800 */
[----:B------:R0:W-:Y:S04]  /*e550*/  STL.64 [R1+0x240], R12 ;  /* 0x0002400c01007387 */ /* 0x0001e80000100a00 */
[----:B------:R1:W-:Y:S01]  /*e560*/  STL.64 [R1+0x958], R14 ;  /* 0x0009580e01007387 */ /* 0x0003e20000100a00 */
[----:B0-----:R-:W-:-:S03]  /*e570*/  IMAD.WIDE R12, R27, 0x2, R4 ;  /* 0x000000021b0c7825 */ /* 0x001fc600078e0204 */
[----:B------:R-:W4:Y:S01]  /*e580*/  LDL.LU R27, [R1+0x14c] ;  /* 0x00014c00011b7983 */ /* 0x000f220000300800 */
[----:B-1----:R-:W-:-:S03]  /*e590*/  IMAD.WIDE R14, R28, 0x2, R4 ;  /* 0x000000021c0e7825 */ /* 0x002fc600078e0204 */
[----:B------:R0:W-:Y:S04]  /*e5a0*/  STL.64 [R1+0x228], R12 ;  /* 0x0002280c01007387 */ /* 0x0001e80000100a00 */
[----:B------:R1:W-:Y:S04]  /*e5b0*/  STL.64 [R1+0x978], R14 ;  /* 0x0009780e01007387 */ /* 0x0003e80000100a00 */
[----:B------:R-:W4:Y:S04]  /*e5c0*/  LDL.LU R20, [R1+0x148] ;  /* 0x0001480001147983 */ /* 0x000f280000300800 */
[----:B------:R-:W4:Y:S01]  /*e5d0*/  LDL.LU R21, [R1+0x124] ;  /* 0x0001240001157983 */ /* 0x000f220000300800 */
[----:B0-----:R-:W-:-:S05]  /*e5e0*/  IMAD.WIDE R12, R29, 0x2, R4 ;  /* 0x000000021d0c7825 */ /* 0x001fca00078e0204 */
[----:B------:R0:W-:Y:S04]  /*e5f0*/  STL.64 [R1+0x200], R12 ;  /* 0x0002000c01007387 */ /* 0x0001e80000100a00 */
[----:B------:R-:W4:Y:S04]  /*e600*/  LDL.LU R18, [R1+0x120] ;  /* 0x0001200001127983 */ /* 0x000f280000300800 */
[----:B------:R-:W4:Y:S04]  /*e610*/  LDL.LU R19, [R1+0x11c] ;  /* 0x00011c0001137983 */ /* 0x000f280000300800 */
[----:B------:R-:W4:Y:S04]  /*e620*/  LDL.LU R28, [R1+0x118] ;  /* 0x00011800011c7983 */ /* 0x000f280000300800 */
[----:B------:R-:W4:Y:S04]  /*e630*/  LDL.LU R29, [R1+0x114] ;  /* 0x00011400011d7983 */ /* 0x000f280000300800 */
[----:B------:R-:W4:Y:S04]  /*e640*/  LDL.LU R16, [R1+0x110] ;  /* 0x0001100001107983 */ /* 0x000f280000300800 */
[----:B------:R-:W4:Y:S01]  /*e650*/  LDL.LU R17, [R1+0x10c] ;  /* 0x00010c0001117983 */ /* 0x000f220000300800 */
[----:B------:R-:W-:-:S05]  /*e660*/  IMAD.WIDE R10, R11, 0x2, R4 ;  /* 0x000000020b0a7825 */ /* 0x000fca00078e0204 */
[----:B------:R0:W-:Y:S04]  /*e670*/  STL.64 [R1+0x998], R10 ;  /* 0x0009980a01007387 */ /* 0x0001e80000100a00 */
[----:B-1----:R-:W4:Y:S04]  /*e680*/  LDL.LU R14, [R1+0x108] ;  /* 0x00010800010e7983 */ /* 0x002f280000300800 */
[----:B------:R-:W4:Y:S04]  /*e690*/  LDL.LU R15, [R1+0x104] ;  /* 0x00010400010f7983 */ /* 0x000f280000300800 */
[----:B0-----:R-:W4:Y:S01]  /*e6a0*/  LDL.LU R12, [R1+0x100] ;  /* 0x00010000010c7983 */ /* 0x001f220000300800 */
[----:B------:R-:W-:-:S05]  /*e6b0*/  IMAD.WIDE R10, R2, 0x2, R4 ;  /* 0x00000002020a7825 */ /* 0x000fca00078e0204 */
[----:B------:R0:W-:Y:S04]  /*e6c0*/  STL.64 [R1+0x1d8], R10 ;  /* 0x0001d80a01007387 */ /* 0x0001e80000100a00 */
[----:B------:R-:W4:Y:S01]  /*e6d0*/  LDL.LU R2, [R1+0xfc] ;  /* 0x0000fc0001027983 */ /* 0x000f220000300800 */
[----:B0-----:R-:W-:-:S03]  /*e6e0*/  IMAD.WIDE R10, R3, 0x2, R4 ;  /* 0x00000002030a7825 */ /* 0x001fc600078e0204 */
[----:B------:R-:W4:Y:S04]  /*e6f0*/  LDL.LU R3, [R1+0xf8] ;  /* 0x0000f80001037983 */ /* 0x000f280000300800 */
[----:B------:R3:W-:Y:S04]  /*e700*/  STL.64 [R1+0x9b8], R10 ;  /* 0x0009b80a01007387 */ /* 0x0007e80000100a00 */
[----:B------:R-:W4:Y:S01]  /*e710*/  LDL.LU R13, [R1+0xf4] ;  /* 0x0000f400010d7983 */ /* 0x000f220000300800 */
[----:B--2---:R-:W-:-:S05]  /*e720*/  IMAD.WIDE R22, R6, 0x2, R4 ;  /* 0x0000000206167825 */ /* 0x004fca00078e0204 */
[----:B------:R-:W-:Y:S04]  /*e730*/  STL.64 [R1+0x1b0], R22 ;  /* 0x0001b01601007387 */ /* 0x000fe80000100a00 */
[----:B------:R-:W2:Y:S01]  /*e740*/  LDL.LU R6, [R1+0xf0] ;  /* 0x0000f00001067983 */ /* 0x000ea20000300800 */
[----:B---3--:R-:W-:-:S03]  /*e750*/  IMAD.WIDE R10, R7, 0x2, R4 ;  /* 0x00000002070a7825 */ /* 0x008fc600078e0204 */
[----:B------:R-:W3:Y:S04]  /*e760*/  LDL.LU R7, [R1+0xec] ;  /* 0x0000ec0001077983 */ /* 0x000ee80000300800 */
[----:B------:R0:W-:Y:S01]  /*e770*/  STL.64 [R1+0x9d8], R10 ;  /* 0x0009d80a01007387 */ /* 0x0001e20000100a00 */
[----:B------:R-:W-:-:S03]  /*e780*/  IMAD.WIDE R24, R8, 0x2, R4 ;  /* 0x0000000208187825 */ /* 0x000fc600078e0204 */
[----:B0-----:R-:W3:Y:S04]  /*e790*/  LDL.LU R10, [R1+0xe8] ;  /* 0x0000e800010a7983 */ /* 0x001ee80000300800 */
[----:B------:R-:W-:Y:S04]  /*e7a0*/  STL.64 [R1+0x188], R24 ;  /* 0x0001881801007387 */ /* 0x000fe80000100a00 */
[----:B------:R-:W3:Y:S01]  /*e7b0*/  LDL.LU R8, [R1+0xe4] ;  /* 0x0000e40001087983 */ /* 0x000ee20000300800 */
[----:B----4-:R-:W-:-:S03]  /*e7c0*/  IMAD.WIDE R22, R9, 0x2, R4 ;  /* 0x0000000209167825 */ /* 0x010fc600078e0204 */
        /* <DEDUP_REMOVED lines=19> */
[----:B------:R-:W4:Y:S04]  /*e900*/  LDL.LU.64 R28, [R1+0xd0] ;  /* 0x0000d000011c7983 */ /* 0x000f280000300a00 */
[----:B------:R0:W-:Y:S04]  /*e910*/  STL.64 [R1+0x118], R20 ;  /* 0x0001181401007387 */ /* 0x0001e80000100a00 */
[----:B------:R1:W-:Y:S01]  /*e920*/  STL.64 [R1+0xa78], R18 ;  /* 0x000a781201007387 */ /* 0x0003e20000100a00 */
[----:B0-----:R-:W-:-:S04]  /*e930*/  IMAD.WIDE R20, R16, 0x2, R4 ;  /* 0x0000000210147825 */ /* 0x001fc800078e0204 */
[--C-:B-1----:R-:W-:Y:S01]  /*e940*/  IMAD.WIDE R18, R17, 0x2, R4.reuse ;  /* 0x0000000211127825 */ /* 0x102fe200078e0204 */
[----:B------:R-:W-:Y:S04]  /*e950*/  STL.64 [R1+0x110], R20 ;  /* 0x0001101401007387 */ /* 0x000fe80000100a00 */
[----:B------:R-:W4:Y:S01]  /*e960*/  LDL.LU.64 R24, [R1+0x30] ;  /* 0x0000300001187983 */ /* 0x000f220000300a00 */
[----:B------:R-:W-:-:S03]  /*e970*/  IMAD.WIDE R16, R14, 0x2, R4 ;  /* 0x000000020e107825 */ /* 0x000fc600078e0204 */
        /* <DEDUP_REMOVED lines=9> */
[----:B0-----:R-:W-:-:S03]  /*ea10*/  IMAD.WIDE R16, R3, 0x2, R4 ;  /* 0x0000000203107825 */ /* 0x001fc600078e0204 */
[----:B------:R-:W4:Y:S01]  /*ea20*/  LDL.LU.64 R2, [R1+0xc0] ;  /* 0x0000c00001027983 */ /* 0x000f220000300a00 */
[----:B-1----:R-:W-:-:S03]  /*ea30*/  IMAD.WIDE R14, R13, 0x2, R4 ;  /* 0x000000020d0e7825 */ /* 0x002fc600078e0204 */
[----:B------:R-:W-:Y:S04]  /*ea40*/  STL.64 [R1+0xf8], R16 ;  /* 0x0000f81001007387 */ /* 0x000fe80000100a00 */
[----:B------:R-:W4:Y:S04]  /*ea50*/  LDL.LU.64 R20, [R1+0x20] ;  /* 0x0000200001147983 */ /* 0x000f280000300a00 */
[----:B------:R3:W-:Y:S01]  /*ea60*/  STL.64 [R1+0xaf8], R14 ;  /* 0x000af80e01007387 */ /* 0x0007e20000100a00 */
[----:B--2---:R-:W-:-:S04]  /*ea70*/  IMAD.WIDE R12, R6, 0x2, R4 ;  /* 0x00000002060c7825 */ /* 0x004fc800078e0204 */
[--C-:B---3--:R-:W-:Y:S02]  /*ea80*/  IMAD.WIDE R14, R7, 0x2, R4.reuse ;  /* 0x00000002070e7825 */ /* 0x108fe400078e0204 */
[----:B------:R-:W2:Y:S04]  /*ea90*/  LDL.LU.64 R6, [R1+0xb8] ;  /* 0x0000b80001067983 */ /* 0x000ea80000300a00 */
[----:B------:R0:W-:Y:S04]  /*eaa0*/  STL.64 [R1+0xf0], R12 ;  /* 0x0000f00c01007387 */ /* 0x0001e80000100a00 */
[----:B------:R1:W-:Y:S04]  /*eab0*/  STL.64 [R1+0xb18], R14 ;  /* 0x000b180e01007387 */ /* 0x0003e80000100a00 */
[----:B------:R-:W3:Y:S01]  /*eac0*/  LDL.LU.64 R18, [R1+0x18] ;  /* 0x0000180001127983 */ /* 0x000ee20000300a00 */
[----:B0-----:R-:W-:-:S05]  /*ead0*/  IMAD.WIDE R12, R10, 0x2, R4 ;  /* 0x000000020a0c7825 */ /* 0x001fca00078e0204 */
[----:B------:R4:W-:Y:S01]  /*eae0*/  STL.64 [R1+0xe8], R12 ;  /* 0x0000e80c01007387 */ /* 0x0009e20000100a00 */
[----:B-1----:R-:W-:-:S04]  /*eaf0*/  IMAD.WIDE R14, R8, 0x2, R4 ;  /* 0x00000002080e7825 */ /* 0x002fc800078e0204 */
[--C-:B----4-:R-:W-:Y:S02]  /*eb00*/  IMAD.WIDE R12, R9, 0x2, R4.reuse ;  /* 0x00000002090c7825 */ /* 0x110fe400078e0204 */
[----:B------:R-:W4:Y:S02]  /*eb10*/  LDL.LU.64 R8, [R1+0xb0] ;  /* 0x0000b00001087983 */ /* 0x000f240000300a00 */
[--C-:B------:R-:W-:Y:S02]  /*eb20*/  IMAD.WIDE R10, R11, 0x2, R4.reuse ;  /* 0x000000020b0a7825 */ /* 0x100fe400078e0204 */
[----:B------:R-:W-:Y:S04]  /*eb30*/  STL.64 [R1+0xb38], R14 ;  /* 0x000b380e01007387 */ /* 0x000fe80000100a00 */
[----:B------:R0:W-:Y:S04]  /*eb40*/  STL.64 [R1+0xe0], R12 ;  /* 0x0000e00c01007387 */ /* 0x0001e80000100a00 */
[----:B------:R-:W2:Y:S04]  /*eb50*/  LDL.LU.64 R16, [R1+0x10] ;  /* 0x0000100001107983 */ /* 0x000ea80000300a00 */
[----:B------:R1:W-:Y:S01]  /*eb60*/  STL.64 [R1+0xb58], R10 ;  /* 0x000b580a01007387 */ /* 0x0003e20000100a00 */
[----:B0-----:R-:W-:-:S05]  /*eb70*/  IMAD.WIDE R12, R26, 0x2, R4 ;  /* 0x000000021a0c7825 */ /* 0x001fca00078e0204 */
[----:B------:R0:W-:Y:S01]  /*eb80*/  STL.64 [R1+0xd8], R12 ;  /* 0x0000d80c01007387 */ /* 0x0001e20000100a00 */
[----:B-1----:R-:W-:-:S03]  /*eb90*/  IMAD.WIDE R10, R27, 0x2, R4 ;  /* 0x000000021b0a7825 */ /* 0x002fc600078e0204 */
[----:B------:R-:W2:Y:S01]  /*eba0*/  LDL.LU.64 R14, [R1+0xa8] ;  /* 0x0000a800010e7983 */ /* 0x000ea20000300a00 */
[----:B------:R-:W-:-:S03]  /*ebb0*/  IMAD.WIDE R4, R0, 0x2, R4 ;  /* 0x0000000200047825 */ /* 0x000fc600078e0204 */
[----:B0-----:R-:W2:Y:S04]  /*ebc0*/  LDL.LU.64 R12, [R1+0x8] ;  /* 0x00000800010c7983 */ /* 0x001ea80000300a00 */
[----:B------:R0:W-:Y:S04]  /*ebd0*/  STL.64 [R1+0xb88], R10 ;  /* 0x000b880a01007387 */ /* 0x0001e80000100a00 */
[----:B0-----:R-:W2:Y:S04]  /*ebe0*/  LDL.LU.64 R10, [R1+0xa0] ;  /* 0x0000a000010a7983 */ /* 0x001ea80000300a00 */
[----:B------:R0:W-:Y:S04]  /*ebf0*/  STL.64 [R1+0x1100], R4 ;  /* 0x0011000401007387 */ /* 0x0001e80000100a00 */
[----:B0-----:R-:W2:Y:S04]  /*ec00*/  LDL.LU.64 R4, [R1+0xc8] ;  /* 0x0000c80001047983 */ /* 0x001ea80000300a00 */
[----:B------:R0:W-:Y:S04]  /*ec10*/  STL [R1+0x10b8], R28 ;  /* 0x0010b81c01007387 */ /* 0x0001e80000100800 */
[----:B------:R-:W3:Y:S01]  /*ec20*/  LDL.LU.64 R26, [R1] ;  /* 0x00000000011a7983 */ /* 0x000ee20000300a00 */
[----:B------:R-:W-:-:S03]  /*ec30*/  IMAD.MOV.U32 R0, RZ, RZ, R29 ;  /* 0x000000ffff007224 */ /* 0x000fc600078e001d */
[----:B0-----:R-:W3:Y:S04]  /*ec40*/  LDL.LU.64 R28, [R1+0x98] ;  /* 0x00009800011c7983 */ /* 0x001ee80000300a00 */
[----:B------:R0:W-:Y:S02]  /*ec50*/  STL [R1+0x10b0], R0 ;  /* 0x0010b00001007387 */ /* 0x0001e40000100800 */
[----:B0-----:R-:W-:Y:S02]  /*ec60*/  IMAD.MOV.U32 R0, RZ, RZ, R25 ;  /* 0x000000ffff007224 */ /* 0x001fe400078e0019 */
[----:B------:R0:W-:Y:S04]  /*ec70*/  STL [R1+0x10b4], R24 ;  /* 0x0010b41801007387 */ /* 0x0001e80000100800 */
[----:B0-----:R-:W3:Y:S04]  /*ec80*/  LDL.LU.64 R24, [R1+0x1170] ;  /* 0x0011700001187983 */ /* 0x001ee80000300a00 */
[----:B--2---:R-:W-:Y:S04]  /*ec90*/  STL [R1+0x10ac], R4 ;  /* 0x0010ac0401007387 */ /* 0x004fe80000100800 */
[----:B------:R0:W-:Y:S02]  /*eca0*/  STL [R1+0x10a8], R0 ;  /* 0x0010a80001007387 */ /* 0x0001e40000100800 */
[----:B0-----:R-:W-:-:S02]  /*ecb0*/  IMAD.MOV.U32 R0, RZ, RZ, R5 ;  /* 0x000000ffff007224 */ /* 0x001fc400078e0005 */
[----:B------:R-:W2:Y:S04]  /*ecc0*/  LDL.LU.64 R4, [R1+0x90] ;  /* 0x0000900001047983 */ /* 0x000ea80000300a00 */
[----:B------:R0:W-:Y:S04]  /*ecd0*/  STL [R1+0x10a0], R0 ;  /* 0x0010a00001007387 */ /* 0x0001e80000100800 */
[----:B------:R1:W-:Y:S01]  /*ece0*/  STL [R1+0x10a4], R22 ;  /* 0x0010a41601007387 */ /* 0x0003e20000100800 */
[----:B0-----:R-:W-:-:S03]  /*ecf0*/  IMAD.MOV.U32 R0, RZ, RZ, R23 ;  /* 0x000000ffff007224 */ /* 0x001fc600078e0017 */
[----:B-1----:R-:W2:Y:S04]  /*ed00*/  LDL.LU.64 R22, [R1+0x1168] ;  /* 0x0011680001167983 */ /* 0x002ea80000300a00 */
[----:B------:R-:W-:Y:S04]  /*ed10*/  STL [R1+0x109c], R2 ;  /* 0x00109c0201007387 */ /* 0x000fe80000100800 */
[----:B------:R0:W-:Y:S04]  /*ed20*/  STL [R1+0x1098], R0 ;  /* 0x0010980001007387 */ /* 0x0001e80000100800 */
[----:B------:R-:W-:Y:S01]  /*ed30*/  STL [R1+0x1094], R20 ;  /* 0x0010941401007387 */ /* 0x000fe20000100800 */
[----:B0-----:R-:W-:-:S05]  /*ed40*/  IMAD.MOV.U32 R0, RZ, RZ, R3 ;  /* 0x000000ffff007224 */ /* 0x001fca00078e0003 */
[----:B------:R0:W-:Y:S04]  /*ed50*/  STL [R1+0x1090], R0 ;  /* 0x0010900001007387 */ /* 0x0001e80000100800 */
[----:B------:R-:W2:Y:S01]  /*ed60*/  LDL.LU.64 R2, [R1+0x88] ;  /* 0x0000880001027983 */ /* 0x000ea20000300a00 */
[----:B0-----:R-:W-:-:S03]  /*ed70*/  IMAD.MOV.U32 R0, RZ, RZ, R21 ;  /* 0x000000ffff007224 */ /* 0x001fc600078e0015 */
[----:B------:R-:W2:Y:S04]  /*ed80*/  LDL.LU.64 R20, [R1+0x1160] ;  /* 0x0011600001147983 */ /* 0x000ea80000300a00 */
[----:B------:R-:W-:Y:S04]  /*ed90*/  STL [R1+0x108c], R6 ;  /* 0x00108c0601007387 */ /* 0x000fe80000100800 */
[----:B------:R0:W-:Y:S04]  /*eda0*/  STL [R1+0x1088], R0 ;  /* 0x0010880001007387 */ /* 0x0001e80000100800 */
[----:B---3--:R-:W-:Y:S01]  /*edb0*/  STL [R1+0x1084], R18 ;  /* 0x0010841201007387 */ /* 0x008fe20000100800 */
[----:B0-----:R-:W-:-:S05]  /*edc0*/  IMAD.MOV.U32 R0, RZ, RZ, R7 ;  /* 0x000000ffff007224 */ /* 0x001fca00078e0007 */
[----:B------:R0:W-:Y:S04]  /*edd0*/  STL [R1+0x1080], R0 ;  /* 0x0010800001007387 */ /* 0x0001e80000100800 */
[----:B------:R-:W3:Y:S01]  /*ede0*/  LDL.LU.64 R6, [R1+0x80] ;  /* 0x0000800001067983 */ /* 0x000ee20000300a00 */
[----:B0-----:R-:W-:-:S03]  /*edf0*/  IMAD.MOV.U32 R0, RZ, RZ, R19 ;  /* 0x000000ffff007224 */ /* 0x001fc600078e0013 */
[----:B------:R-:W2:Y:S04]  /*ee00*/  LDL.LU.64 R18, [R1+0x1158] ;  /* 0x0011580001127983 */ /* 0x000ea80000300a00 */
[----:B----4-:R-:W-:Y:S04]  /*ee10*/  STL [R1+0x107c], R8 ;  /* 0x00107c0801007387 */ /* 0x010fe80000100800 */
[----:B------:R0:W-:Y:S02]  /*ee20*/  STL [R1+0x1078], R0 ;  /* 0x0010780001007387 */ /* 0x0001e40000100800 */
[----:B0-----:R-:W-:-:S02]  /*ee30*/  IMAD.MOV.U32 R0, RZ, RZ, R9 ;  /* 0x000000ffff007224 */ /* 0x001fc400078e0009 */
[----:B------:R-:W4:Y:S04]  /*ee40*/  LDL.LU.64 R8, [R1+0x78] ;  /* 0x0000780001087983 */ /* 0x000f280000300a00 */
[----:B------:R0:W-:Y:S04]  /*ee50*/  STL [R1+0x1070], R0 ;  /* 0x0010700001007387 */ /* 0x0001e80000100800 */
[----:B------:R1:W-:Y:S01]  /*ee60*/  STL [R1+0x1074], R16 ;  /* 0x0010741001007387 */ /* 0x0003e20000100800 */
[----:B0-----:R-:W-:-:S03]  /*ee70*/  IMAD.MOV.U32 R0, RZ, RZ, R17 ;  /* 0x000000ffff007224 */ /* 0x001fc600078e0011 */
[----:B-1----:R-:W2:Y:S04]  /*ee80*/  LDL.LU.64 R16, [R1+0x1150] ;  /* 0x0011500001107983 */ /* 0x002ea80000300a00 */
[----:B------:R-:W-:Y:S04]  /*ee90*/  STL [R1+0x106c], R14 ;  /* 0x00106c0e01007387 */ /* 0x000fe80000100800 */
[----:B------:R0:W-:Y:S02]  /*eea0*/  STL [R1+0x1068], R0 ;  /* 0x0010680001007387 */ /* 0x0001e40000100800 */
[----:B0-----:R-:W-:-:S02]  /*eeb0*/  IMAD.MOV.U32 R0, RZ, RZ, R15 ;  /* 0x000000ffff007224 */ /* 0x001fc400078e000f */
[----:B------:R-:W2:Y:S04]  /*eec0*/  LDL.LU.64 R14, [R1+0x1148] ;  /* 0x00114800010e7983 */ /* 0x000ea80000300a00 */
        /* <DEDUP_REMOVED lines=16> */
[----:B--2---:R-:W-:Y:S04]  /*efd0*/  STL [R1+0x1044], R28 ;  /* 0x0010441c01007387 */ /* 0x004fe80000100800 */
[----:B------:R0:W-:Y:S04]  /*efe0*/  STL [R1+0x1040], R0 ;  /* 0x0010400001007387 */ /* 0x0001e80000100800 */
[----:B------:R1:W-:Y:S01]  /*eff0*/  STL [R1+0x1038], R29 ;  /* 0x0010381d01007387 */ /* 0x0003e20000100800 */
[----:B0-----:R-:W-:-:S03]  /*f000*/  IMAD.MOV.U32 R0, RZ, RZ, R5 ;  /* 0x000000ffff007224 */ /* 0x001fc600078e0005 */
[----:B-1----:R-:W2:Y:S04]  /*f010*/  LDL.LU.64 R28, [R1+0x60] ;  /* 0x00006000011c7983 */ /* 0x002ea80000300a00 */
[----:B------:R0:W-:Y:S04]  /*f020*/  STL [R1+0x103c], R4 ;  /* 0x00103c0401007387 */ /* 0x0001e80000100800 */
[----:B------:R-:W-:Y:S04]  /*f030*/  STL [R1+0x1034], R26 ;  /* 0x0010341a01007387 */ /* 0x000fe80000100800 */
[----:B------:R1:W-:Y:S04]  /*f040*/  STL [R1+0x1030], R0 ;  /* 0x0010300001007387 */ /* 0x0003e80000100800 */
[----:B0-----:R-:W2:Y:S04]  /*f050*/  LDL.LU.64 R4, [R1+0x58] ;  /* 0x0000580001047983 */ /* 0x001ea80000300a00 */
[----:B------:R0:W-:Y:S01]  /*f060*/  STL [R1+0x1028], R27 ;  /* 0x0010281b01007387 */ /* 0x0001e20000100800 */
[----:B-1----:R-:W-:-:S03]  /*f070*/  IMAD.MOV.U32 R0, RZ, RZ, R3 ;  /* 0x000000ffff007224 */ /* 0x002fc600078e0003 */
[----:B0-----:R-:W2:Y:S04]  /*f080*/  LDL.LU.64 R26, [R1+0x68] ;  /* 0x00006800011a7983 */ /* 0x001ea80000300a00 */
[----:B------:R0:W-:Y:S04]  /*f090*/  STL [R1+0x102c], R2 ;  /* 0x00102c0201007387 */ /* 0x0001e80000100800 */
[----:B0-----:R-:W2:Y:S04]  /*f0a0*/  LDL.LU.64 R2, [R1+0x1120] ;  /* 0x0011200001027983 */ /* 0x001ea80000300a00 */
[----:B--2---:R-:W-:Y:S04]  /*f0b0*/  STL [R1+0x1024], R2 ;  /* 0x0010240201007387 */ /* 0x004fe80000100800 */
[----:B------:R3:W-:Y:S04]  /*f0c0*/  STL [R1+0x1020], R0 ;  /* 0x0010200001007387 */ /* 0x0007e80000100800 */
[----:B------:R0:W-:Y:S01]  /*f0d0*/  STL [R1+0x1018], R3 ;  /* 0x0010180301007387 */ /* 0x0001e20000100800 */
[----:B---3--:R-:W-:-:S03]  /*f0e0*/  IMAD.MOV.U32 R0, RZ, RZ, R7 ;  /* 0x000000ffff007224 */ /* 0x008fc600078e0007 */
[----:B0-----:R-:W2:Y:S04]  /*f0f0*/  LDL.LU.64 R2, [R1+0x70] ;  /* 0x0000700001027983 */ /* 0x001ea80000300a00 */
[----:B------:R0:W-:Y:S04]  /*f100*/  STL [R1+0x101c], R6 ;  /* 0x00101c0601007387 */ /* 0x0001e80000100800 */
[----:B0-----:R-:W3:Y:S04]  /*f110*/  LDL.LU.64 R6, [R1+0x1118] ;  /* 0x0011180001067983 */ /* 0x001ee80000300a00 */
[----:B---3--:R-:W-:Y:S04]  /*f120*/  STL [R1+0x1014], R6 ;  /* 0x0010140601007387 */ /* 0x008fe80000100800 */
[----:B------:R0:W-:Y:S04]  /*f130*/  STL [R1+0x1010], R0 ;  /* 0x0010100001007387 */ /* 0x0001e80000100800 */
[----:B------:R1:W-:Y:S04]  /*f140*/  STL [R1+0x1008], R7 ;  /* 0x0010080701007387 */ /* 0x0003e80000100800 */
[----:B----4-:R3:W-:Y:S01]  /*f150*/  STL [R1+0x100c], R8 ;  /* 0x00100c0801007387 */ /* 0x0107e20000100800 */
[----:B0-----:R-:W-:-:S03]  /*f160*/  IMAD.MOV.U32 R0, RZ, RZ, R9 ;  /* 0x000000ffff007224 */ /* 0x001fc600078e0009 */
[----:B-1----:R-:W4:Y:S04]  /*f170*/  LDL.LU.64 R6, [R1+0x48] ;  /* 0x0000480001067983 */ /* 0x002f280000300a00 */
[----:B---3--:R-:W3:Y:S04]  /*f180*/  LDL.LU.64 R8, [R1+0x1110] ;  /* 0x0011100001087983 */ /* 0x008ee80000300a00 */
[----:B---3--:R-:W-:Y:S04]  /*f190*/  STL [R1+0x1004], R8 ;  /* 0x0010040801007387 */ /* 0x008fe80000100800 */
[----:B------:R-:W-:Y:S04]  /*f1a0*/  STL [R1+0x1000], R0 ;  /* 0x0010000001007387 */ /* 0x000fe80000100800 */
[----:B------:R0:W-:Y:S04]  /*f1b0*/  STL [R1+0xff8], R9 ;  /* 0x000ff80901007387 */ /* 0x0001e80000100800 */
[----:B0-----:R-:W3:Y:S01]  /*f1c0*/  LDL.LU.64 R8, [R1+0x50] ;  /* 0x0000500001087983 */ /* 0x001ee20000300a00 */
[----:B--2---:R-:W-:-:S03]  /*f1d0*/  IMAD.MOV.U32 R0, RZ, RZ, R3 ;  /* 0x000000ffff007224 */ /* 0x004fc600078e0003 */
[----:B------:R0:W-:Y:S04]  /*f1e0*/  STL [R1+0xffc], R2 ;  /* 0x000ffc0201007387 */ /* 0x0001e80000100800 */
[----:B0-----:R-:W2:Y:S04]  /*f1f0*/  LDL.LU.64 R2, [R1+0x40] ;  /* 0x0000400001027983 */ /* 0x001ea80000300a00 */
[----:B------:R0:W-:Y:S04]  /*f200*/  STL [R1+0xff0], R0 ;  /* 0x000ff00001007387 */ /* 0x0001e80000100800 */
[----:B------:R-:W-:Y:S04]  /*f210*/  STL [R1+0xff4], R10 ;  /* 0x000ff40a01007387 */ /* 0x000fe80000100800 */
[----:B------:R-:W-:Y:S01]  /*f220*/  STL [R1+0xfe8], R11 ;  /* 0x000fe80b01007387 */ /* 0x000fe20000100800 */
[----:B0-----:R-:W-:-:S03]  /*f230*/  IMAD.MOV.U32 R0, RZ, RZ, R27 ;  /* 0x000000ffff007224 */ /* 0x001fc600078e001b */
[----:B------:R0:W-:Y:S04]  /*f240*/  STL [R1+0xfec], R26 ;  /* 0x000fec1a01007387 */ /* 0x0001e80000100800 */
[----:B------:R-:W-:Y:S04]  /*f250*/  STL [R1+0xfe4], R12 ;  /* 0x000fe40c01007387 */ /* 0x000fe80000100800 */
[----:B------:R1:W-:Y:S04]  /*f260*/  STL [R1+0xfe0], R0 ;  /* 0x000fe00001007387 */ /* 0x0003e80000100800 */
[----:B0-----:R-:W2:Y:S04]  /*f270*/  LDL.LU.64 R26, [R1+0x38] ;  /* 0x00003800011a7983 */ /* 0x001ea80000300a00 */
[----:B------:R-:W-:Y:S01]  /*f280*/  STL [R1+0xfd8], R13 ;  /* 0x000fd80d01007387 */ /* 0x000fe20000100800 */
[----:B-1----:R-:W-:-:S03]  /*f290*/  IMAD.MOV.U32 R0, RZ, RZ, R29 ;  /* 0x000000ffff007224 */ /* 0x002fc600078e001d */
[----:B------:R0:W-:Y:S04]  /*f2a0*/  STL [R1+0xfdc], R28 ;  /* 0x000fdc1c01007387 */ /* 0x0001e80000100800 */
[----:B------:R-:W-:Y:S04]  /*f2b0*/  STL [R1+0xfd4], R14 ;  /* 0x000fd40e01007387 */ /* 0x000fe80000100800 */
[----:B------:R1:W-:Y:S04]  /*f2c0*/  STL [R1+0xfd0], R0 ;  /* 0x000fd00001007387 */ /* 0x0003e80000100800 */
[----:B------:R4:W-:Y:S04]  /*f2d0*/  STL [R1+0xfc8], R15 ;  /* 0x000fc80f01007387 */ /* 0x0009e80000100800 */
[----:B0-----:R-:W2:Y:S01]  /*f2e0*/  LDL.LU.64 R28, [R1+0x128] ;  /* 0x00012800011c7983 */ /* 0x001ea20000300a00 */
[----:B-1----:R-:W-:-:S03]  /*f2f0*/  IMAD.MOV.U32 R0, RZ, RZ, R5 ;  /* 0x000000ffff007224 */ /* 0x002fc600078e0005 */
[----:B------:R0:W-:Y:S04]  /*f300*/  STL [R1+0xfcc], R4 ;  /* 0x000fcc0401007387 */ /* 0x0001e80000100800 */
[----:B----4-:R-:W4:Y:S04]  /*f310*/  LDL.LU.64 R14, [R1+0x130] ;  /* 0x00013000010e7983 */ /* 0x010f280000300a00 */
[----:B------:R3:W-:Y:S04]  /*f320*/  STL [R1+0xfc0], R0 ;  /* 0x000fc00001007387 */ /* 0x0007e80000100800 */
[----:B------:R-:W-:Y:S04]  /*f330*/  STL [R1+0xfc4], R16 ;  /* 0x000fc41001007387 */ /* 0x000fe80000100800 */
[----:B------:R-:W-:Y:S04]  /*f340*/  STL [R1+0xfb8], R17 ;  /* 0x000fb81101007387 */ /* 0x000fe80000100800 */
[----:B0-----:R-:W4:Y:S01]  /*f350*/  LDL.LU.64 R4, [R1+0x138] ;  /* 0x0001380001047983 */ /* 0x001f220000300a00 */
[----:B---3--:R-:W-:-:S03]  /*f360*/  IMAD.MOV.U32 R0, RZ, RZ, R9 ;  /* 0x000000ffff007224 */ /* 0x008fc600078e0009 */
[----:B------:R-:W-:Y:S04]  /*f370*/  STL [R1+0xfbc], R8 ;  /* 0x000fbc0801007387 */ /* 0x000fe80000100800 */
[----:B------:R-:W-:Y:S04]  /*f380*/  STL [R1+0xfb4], R18 ;  /* 0x000fb41201007387 */ /* 0x000fe80000100800 */
[----:B------:R-:W-:Y:S04]  /*f390*/  STL [R1+0xfb0], R0 ;  /* 0x000fb00001007387 */ /* 0x000fe80000100800 */
[----:B------:R0:W-:Y:S04]  /*f3a0*/  STL [R1+0xfa8], R19 ;  /* 0x000fa81301007387 */ /* 0x0001e80000100800 */
[----:B0-----:R-:W3:Y:S04]  /*f3b0*/  LDL.LU.64 R18, [R1+0x140] ;  /* 0x0001400001127983 */ /* 0x001ee80000300a00 */
[----:B------:R-:W3:Y:S04]  /*f3c0*/  LDL.LU.64 R16, [R1+0x150] ;  /* 0x0001500001107983 */ /* 0x000ee80000300a00 */
[----:B------:R-:W-:Y:S04]  /*f3d0*/  STL [R1+0xfac], R6 ;  /* 0x000fac0601007387 */ /* 0x000fe80000100800 */
[----:B------:R-:W3:Y:S01]  /*f3e0*/  LDL.LU.64 R12, [R1+0x158] ;  /* 0x00015800010c7983 */ /* 0x000ee20000300a00 */
[----:B------:R-:W-:-:S05]  /*f3f0*/  IMAD.MOV.U32 R0, RZ, RZ, R7 ;  /* 0x000000ffff007224 */ /* 0x000fca00078e0007 */
[----:B------:R2:W-:Y:S04]  /*f400*/  STL [R1+0xfa0], R0 ;  /* 0x000fa00001007387 */ /* 0x0005e80000100800 */
[----:B------:R-:W-:Y:S04]  /*f410*/  STL [R1+0xfa4], R20 ;  /* 0x000fa41401007387 */ /* 0x000fe80000100800 */
[----:B------:R-:W-:Y:S04]  /*f420*/  STL [R1+0xf98], R21 ;  /* 0x000f981501007387 */ /* 0x000fe80000100800 */
[----:B------:R-:W3:Y:S01]  /*f430*/  LDL.LU.64 R10, [R1+0x160] ;  /* 0x00016000010a7983 */ /* 0x000ee20000300a00 */
[----:B--2---:R-:W-:-:S03]  /*f440*/  IMAD.MOV.U32 R0, RZ, RZ, R3 ;  /* 0x000000ffff007224 */ /* 0x004fc600078e0003 */
[----:B------:R-:W-:Y:S04]  /*f450*/  STL [R1+0xf9c], R2 ;  /* 0x000f9c0201007387 */ /* 0x000fe80000100800 */
[----:B------:R-:W2:Y:S04]  /*f460*/  LDL.LU.64 R8, [R1+0x168] ;  /* 0x0001680001087983 */ /* 0x000ea80000300a00 */
[----:B------:R0:W-:Y:S04]  /*f470*/  STL [R1+0xf90], R0 ;  /* 0x000f900001007387 */ /* 0x0001e80000100800 */
[----:B------:R-:W-:Y:S04]  /*f480*/  STL [R1+0xf94], R22 ;  /* 0x000f941601007387 */ /* 0x000fe80000100800 */
[----:B------:R-:W-:Y:S04]  /*f490*/  STL [R1+0xf88], R23 ;  /* 0x000f881701007387 */ /* 0x000fe80000100800 */
[----:B------:R-:W2:Y:S01]  /*f4a0*/  LDL.LU.64 R6, [R1+0x178] ;  /* 0x0001780001067983 */ /* 0x000ea20000300a00 */
[----:B0-----:R-:W-:-:S03]  /*f4b0*/  IMAD.MOV.U32 R0, RZ, RZ, R27 ;  /* 0x000000ffff007224 */ /* 0x001fc600078e001b */
[----:B------:R0:W-:Y:S04]  /*f4c0*/  STL [R1+0xf8c], R26 ;  /* 0x000f8c1a01007387 */ /* 0x0001e80000100800 */
[----:B------:R-:W2:Y:S04]  /*f4d0*/  LDL.LU.64 R2, [R1+0x180] ;  /* 0x0001800001027983 */ /* 0x000ea80000300a00 */
[----:B------:R1:W-:Y:S04]  /*f4e0*/  STL [R1+0xf80], R0 ;  /* 0x000f800001007387 */ /* 0x0003e80000100800 */
[----:B------:R-:W-:Y:S04]  /*f4f0*/  STL [R1+0xf84], R24 ;  /* 0x000f841801007387 */ /* 0x000fe80000100800 */
[----:B------:R-:W-:Y:S04]  /*f500*/  STL [R1+0x4c4], R25 ;  /* 0x0004c41901007387 */ /* 0x000fe80000100800 */
[----:B0-----:R-:W2:Y:S01]  /*f510*/  LDL.LU.64 R26, [R1+0x190] ;  /* 0x00019000011a7983 */ /* 0x001ea20000300a00 */
[----:B-1----:R-:W-:-:S03]  /*f520*/  IMAD.MOV.U32 R0, RZ, RZ, R29 ;  /* 0x000000ffff007224 */ /* 0x002fc600078e001d */
[----:B------:R0:W-:Y:S04]  /*f530*/  STL [R1+0x4cc], R28 ;  /* 0x0004cc1c01007387 */ /* 0x0001e80000100800 */
[----:B0-----:R-:W2:Y:S04]  /*f540*/  LDL.LU.64 R28, [R1+0x198] ;  /* 0x00019800011c7983 */ /* 0x001ea80000300a00 */
[----:B------:R0:W-:Y:S04]  /*f550*/  STL [R1+0x4c8], R0 ;  /* 0x0004c80001007387 */ /* 0x0001e80000100800 */
[----:B----4-:R1:W-:Y:S01]  /*f560*/  STL [R1+0x4d4], R14 ;  /* 0x0004d40e01007387 */ /* 0x0103e20000100800 */
[----:B0-----:R-:W-:-:S03]  /*f570*/  IMAD.MOV.U32 R0, RZ, RZ, R15 ;  /* 0x000000ffff007224 */ /* 0x001fc600078e000f */
[----:B-1----:R-:W4:Y:S04]  /*f580*/  LDL.LU.64 R14, [R1+0x1a0] ;  /* 0x0001a000010e7983 */ /* 0x002f280000300a00 */
[----:B------:R0:W-:Y:S04]  /*f590*/  STL [R1+0x4d0], R0 ;  /* 0x0004d00001007387 */ /* 0x0001e80000100800 */
[----:B------:R1:W-:Y:S01]  /*f5a0*/  STL [R1+0x4dc], R4 ;  /* 0x0004dc0401007387 */ /* 0x0003e20000100800 */
[----:B0-----:R-:W-:-:S03]  /*f5b0*/  IMAD.MOV.U32 R0, RZ, RZ, R5 ;  /* 0x000000ffff007224 */ /* 0x001fc600078e0005 */
[----:B-1----:R-:W4:Y:S04]  /*f5c0*/  LDL.LU.64 R4, [R1+0x1a8] ;  /* 0x0001a80001047983 */ /* 0x002f280000300a00 */
[----:B------:R0:W-:Y:S04]  /*f5d0*/  STL [R1+0x4d8], R0 ;  /* 0x0004d80001007387 */ /* 0x0001e80000100800 */
[----:B---3--:R1:W-:Y:S01]  /*f5e0*/  STL [R1+0x4e4], R18 ;  /* 0x0004e41201007387 */ /* 0x0083e20000100800 */
[----:B0-----:R-:W-:-:S03]  /*f5f0*/  IMAD.MOV.U32 R0, RZ, RZ, R19 ;  /* 0x000000ffff007224 */ /* 0x001fc600078e0013 */
[----:B-1----:R-:W3:Y:S04]  /*f600*/  LDL.LU.64 R18, [R1+0x1b8] ;  /* 0x0001b80001127983 */ /* 0x002ee80000300a00 */
[----:B------:R0:W-:Y:S04]  /*f610*/  STL [R1+0x4e0], R0 ;  /* 0x0004e00001007387 */ /* 0x0001e80000100800 */
[----:B------:R1:W-:Y:S01]  /*f620*/  STL [R1+0x4ec], R16 ;  /* 0x0004ec1001007387 */ /* 0x0003e20000100800 */
        /* <DEDUP_REMOVED lines=11> */
[----:B--2---:R1:W-:Y:S01]  /*f6e0*/  STL [R1+0x504], R8 ;  /* 0x0005040801007387 */ /* 0x0043e20000100800 */
[----:B0-----:R-:W-:-:S03]  /*f6f0*/  IMAD.MOV.U32 R0, RZ, RZ, R9 ;  /* 0x000000ffff007224 */ /* 0x001fc600078e0009 */
[----:B-1----:R-:W2:Y:S04]  /*f700*/  LDL.LU.64 R8, [R1+0x1e0] ;  /* 0x0001e00001087983 */ /* 0x002ea80000300a00 */
[----:B------:R0:W-:Y:S04]  /*f710*/  STL [R1+0x500], R0 ;  /* 0x0005000001007387 */ /* 0x0001e80000100800 */
[----:B------:R1:W-:Y:S01]  /*f720*/  STL [R1+0x50c], R6 ;  /* 0x00050c0601007387 */ /* 0x0003e20000100800 */
        /* <DEDUP_REMOVED lines=563> */
[----:B------:R-:W-:Y:S04]  /*11a60*/  STL [R1+0x974], R10 ;  /* 0x0009740a01007387 */ /* 0x000fe80000100800 */
[----:B------:R-:W3:Y:S01]  /*11a70*/  LDL.LU.64 R20, [R1+0x9d0] ;  /* 0x0009d00001147983 */ /* 0x000ee20000300a00 */
[----:B0-----:R-:W-:-:S05]  /*11a80*/  IMAD.MOV.U32 R0, RZ, RZ, R11 ;  /* 0x000000ffff007224 */ /* 0x001fca00078e000b */
[----:B------:R0:W-:Y:S04]  /*11a90*/  STL [R1+0x970], R0 ;  /* 0x0009700001007387 */ /* 0x0001e80000100800 */
[----:B--2---:R-:W-:Y:S01]  /*11aa0*/  STL [R1+0x97c], R8 ;  /* 0x00097c0801007387 */ /* 0x004fe20000100800 */
[----:B0-----:R-:W-:-:S03]  /*11ab0*/  IMAD.MOV.U32 R0, RZ, RZ, R9 ;  /* 0x000000ffff007224 */ /* 0x001fc600078e0009 */
[----:B------:R-:W2:Y:S04]  /*11ac0*/  LDL.LU.64 R10, [R1+0x9d8] ;  /* 0x0009d800010a7983 */ /* 0x000ea80000300a00 */
[----:B------:R0:W-:Y:S02]  /*11ad0*/  STL [R1+0x978], R0 ;  /* 0x0009780001007387 */ /* 0x0001e40000100800 */
[----:B0-----:R-:W-:Y:S02]  /*11ae0*/  IMAD.MOV.U32 R0, RZ, RZ, R7 ;  /* 0x000000ffff007224 */ /* 0x001fe400078e0007 */
[----:B------:R-:W-:Y:S04]  /*11af0*/  STL [R1+0x984], R6 ;  /* 0x0009840601007387 */ /* 0x000fe80000100800 */
[----:B------:R-:W2:Y:S04]  /*11b00*/  LDL.LU.64 R8, [R1+0x9e0] ;  /* 0x0009e00001087983 */ /* 0x000ea80000300a00 */
[----:B------:R0:W-:Y:S02]  /*11b10*/  STL [R1+0x980], R0 ;  /* 0x0009800001007387 */ /* 0x0001e40000100800 */
[----:B0-----:R-:W-:-:S02]  /*11b20*/  IMAD.MOV.U32 R0, RZ, RZ, R3 ;  /* 0x000000ffff007224 */ /* 0x001fc400078e0003 */
        /* <DEDUP_REMOVED lines=10> */
[----:B------:R0:W-:Y:S04]  /*11bd0*/  STL [R1+0x998], R0 ;  /* 0x0009980001007387 */ /* 0x0001e80000100800 */
[----:B----4-:R1:W-:Y:S01]  /*11be0*/  STL [R1+0x9a4], R14 ;  /* 0x0009a40e01007387 */ /* 0x0103e20000100800 */
[----:B0-----:R-:W-:-:S03]  /*11bf0*/  IMAD.MOV.U32 R0, RZ, RZ, R15 ;  /* 0x000000ffff007224 */ /* 0x001fc600078e000f */
[----:B------:R-:W4:Y:S04]  /*11c00*/  LDL.LU.64 R28, [R1+0xa00] ;  /* 0x000a0000011c7983 */ /* 0x000f280000300a00 */
[----:B------:R-:W-:Y:S04]  /*11c10*/  STL [R1+0x9ac], R4 ;  /* 0x0009ac0401007387 */ /* 0x000fe80000100800 */
[----:B------:R0:W-:Y:S04]  /*11c20*/  STL [R1+0x9a0], R0 ;  /* 0x0009a00001007387 */ /* 0x0001e80000100800 */
[----:B-1----:R-:W4:Y:S01]  /*11c30*/  LDL.LU.64 R14, [R1+0x170] ;  /* 0x00017000010e7983 */ /* 0x002f220000300a00 */
[----:B0-----:R-:W-:-:S03]  /*11c40*/  IMAD.MOV.U32 R0, RZ, RZ, R5 ;  /* 0x000000ffff007224 */ /* 0x001fc600078e0005 */
[----:B---3--:R-:W-:Y:S04]  /*11c50*/  STL [R1+0x9b4], R18 ;  /* 0x0009b41201007387 */ /* 0x008fe80000100800 */
[----:B------:R0:W-:Y:S04]  /*11c60*/  STL [R1+0x9a8], R0 ;  /* 0x0009a80001007387 */ /* 0x0001e80000100800 */
[----:B------:R-:W3:Y:S01]  /*11c70*/  LDL.LU.64 R4, [R1+0xa10] ;  /* 0x000a100001047983 */ /* 0x000ee20000300a00 */
[----:B0-----:R-:W-:-:S03]  /*11c80*/  IMAD.MOV.U32 R0, RZ, RZ, R19 ;  /* 0x000000ffff007224 */ /* 0x001fc600078e0013 */
[----:B------:R-:W-:Y:S04]  /*11c90*/  STL [R1+0x9bc], R16 ;  /* 0x0009bc1001007387 */ /* 0x000fe80000100800 */
        /* <DEDUP_REMOVED lines=11> */
[----:B--2---:R-:W-:Y:S04]  /*11d50*/  STL [R1+0x9d4], R10 ;  /* 0x0009d40a01007387 */ /* 0x004fe80000100800 */
[----:B------:R0:W-:Y:S02]  /*11d60*/  STL [R1+0x9c8], R0 ;  /* 0x0009c80001007387 */ /* 0x0001e40000100800 */
[----:B0-----:R-:W-:Y:S02]  /*11d70*/  IMAD.MOV.U32 R0, RZ, RZ, R11 ;  /* 0x000000ffff007224 */ /* 0x001fe400078e000b */
[----:B------:R-:W2:Y:S04]  /*11d80*/  LDL.LU.64 R10, [R1+0xa30] ;  /* 0x000a3000010a7983 */ /* 0x000ea80000300a00 */
        /* <DEDUP_REMOVED lines=15> */
[----:B----4-:R-:W-:Y:S04]  /*11e80*/  STL [R1+0x9fc], R28 ;  /* 0x0009fc1c01007387 */ /* 0x010fe80000100800 */
[----:B------:R0:W-:Y:S04]  /*11e90*/  STL [R1+0x9f0], R0 ;  /* 0x0009f00001007387 */ /* 0x0001e80000100800 */
[----:B-1----:R-:W4:Y:S01]  /*11ea0*/  LDL.LU.64 R26, [R1+0xa50] ;  /* 0x000a5000011a7983 */ /* 0x002f220000300a00 */
[----:B0-----:R-:W-:-:S03]  /*11eb0*/  IMAD.MOV.U32 R0, RZ, RZ, R29 ;  /* 0x000000ffff007224 */ /* 0x001fc600078e001d */
[----:B------:R-:W-:Y:S04]  /*11ec0*/  STL [R1+0xa04], R14 ;  /* 0x000a040e01007387 */ /* 0x000fe80000100800 */
[----:B------:R0:W-:Y:S04]  /*11ed0*/  STL [R1+0x9f8], R0 ;  /* 0x0009f80001007387 */ /* 0x0001e80000100800 */
[----:B------:R-:W4:Y:S01]  /*11ee0*/  LDL.LU.64 R28, [R1+0xa58] ;  /* 0x000a5800011c7983 */ /* 0x000f220000300a00 */
        /* <DEDUP_REMOVED lines=17> */
[----:B------:R-:W3:Y:S04]  /*12000*/  LDL.LU.64 R12, [R1+0xa80] ;  /* 0x000a8000010c7983 */ /* 0x000ee80000300a00 */
[----:B------:R0:W-:Y:S04]  /*12010*/  STL [R1+0xa20], R0 ;  /* 0x000a200001007387 */ /* 0x0001e80000100800 */
[----:B--2---:R1:W-:Y:S01]  /*12020*/  STL [R1+0xa2c], R10 ;  /* 0x000a2c0a01007387 */ /* 0x0043e20000100800 */
[----:B0-----:R-:W-:-:S03]  /*12030*/  IMAD.MOV.U32 R0, RZ, RZ, R11 ;  /* 0x000000ffff007224 */ /* 0x001fc600078e000b */
[----:B-1----:R-:W2:Y:S04]  /*12040*/  LDL.LU.64 R10, [R1+0x110] ;  /* 0x00011000010a7983 */ /* 0x002ea80000300a00 */
[----:B------:R0:W-:Y:S04]  /*12050*/  STL [R1+0xa28], R0 ;  /* 0x000a280001007387 */ /* 0x0001e80000100800 */
[----:B------:R1:W-:Y:S04]  /*12060*/  STL [R1+0xa34], R8 ;  /* 0x000a340801007387 */ /* 0x0003e80000100800 */
[----:B------:R-:W2:Y:S01]  /*12070*/  LDL.LU.64 R18, [R1+0xa90] ;  /* 0x000a900001127983 */ /* 0x000ea20000300a00 */
[----:B0-----:R-:W-:-:S03]  /*12080*/  IMAD.MOV.U32 R0, RZ, RZ, R9 ;  /* 0x000000ffff007224 */ /* 0x001fc600078e0009 */
[----:B------:R-:W-:Y:S04]  /*12090*/  STL [R1+0xa3c], R6 ;  /* 0x000a3c0601007387 */ /* 0x000fe80000100800 */
[----:B------:R0:W-:Y:S04]  /*120a0*/  STL [R1+0xa30], R0 ;  /* 0x000a300001007387 */ /* 0x0001e80000100800 */
[----:B-1----:R-:W2:Y:S01]  /*120b0*/  LDL.LU.64 R8, [R1+0xa98] ;  /* 0x000a980001087983 */ /* 0x002ea20000300a00 */
[----:B0-----:R-:W-:-:S03]  /*120c0*/  IMAD.MOV.U32 R0, RZ, RZ, R7 ;  /* 0x000000ffff007224 */ /* 0x001fc600078e0007 */
[----:B------:R-:W-:Y:S04]  /*120d0*/  STL [R1+0xa44], R2 ;  /* 0x000a440201007387 */ /* 0x000fe80000100800 */
[----:B------:R0:W-:Y:S04]  /*120e0*/  STL [R1+0xa38], R0 ;  /* 0x000a380001007387 */ /* 0x0001e80000100800 */
[----:B------:R-:W2:Y:S04]  /*120f0*/  LDL.LU.64 R6, [R1+0xaa0] ;  /* 0x000aa00001067983 */ /* 0x000ea80000300a00 */
[----:B------:R-:W2:Y:S01]  /*12100*/  LDL.LU.64 R16, [R1+0x108] ;  /* 0x0001080001107983 */ /* 0x000ea20000300a00 */
[----:B0-----:R-:W-:-:S05]  /*12110*/  IMAD.MOV.U32 R0, RZ, RZ, R3 ;  /* 0x000000ffff007224 */ /* 0x001fca00078e0003 */
[----:B------:R0:W-:Y:S04]  /*12120*/  STL [R1+0xa40], R0 ;  /* 0x000a400001007387 */ /* 0x0001e80000100800 */
[----:B----4-:R-:W-:Y:S01]  /*12130*/  STL [R1+0xa4c], R26 ;  /* 0x000a4c1a01007387 */ /* 0x010fe20000100800 */
[----:B0-----:R-:W-:-:S03]  /*12140*/  IMAD.MOV.U32 R0, RZ, RZ, R27 ;  /* 0x000000ffff007224 */ /* 0x001fc600078e001b */
[----:B------:R-:W4:Y:S04]  /*12150*/  LDL.LU.64 R2, [R1+0xab0] ;  /* 0x000ab00001027983 */ /* 0x000f280000300a00 */
[----:B------:R0:W-:Y:S02]  /*12160*/  STL [R1+0xa48], R0 ;  /* 0x000a480001007387 */ /* 0x0001e40000100800 */
[----:B0-----:R-:W-:Y:S02]  /*12170*/  IMAD.MOV.U32 R0, RZ, RZ, R29 ;  /* 0x000000ffff007224 */ /* 0x001fe400078e001d */
[----:B------:R-:W-:Y:S04]  /*12180*/  STL [R1+0xa54], R28 ;  /* 0x000a541c01007387 */ /* 0x000fe80000100800 */
[----:B------:R-:W4:Y:S04]  /*12190*/  LDL.LU.64 R26, [R1+0xab8] ;  /* 0x000ab800011a7983 */ /* 0x000f280000300a00 */
[----:B------:R0:W-:Y:S04]  /*121a0*/  STL [R1+0xa50], R0 ;  /* 0x000a500001007387 */ /* 0x0001e80000100800 */
[----:B---3--:R-:W-:Y:S01]  /*121b0*/  STL [R1+0xa5c], R14 ;  /* 0x000a5c0e01007387 */ /* 0x008fe20000100800 */
[----:B0-----:R-:W-:-:S03]  /*121c0*/  IMAD.MOV.U32 R0, RZ, RZ, R15 ;  /* 0x000000ffff007224 */ /* 0x001fc600078e000f */
[----:B------:R-:W3:Y:S04]  /*121d0*/  LDL.LU.64 R28, [R1+0xac0] ;  /* 0x000ac000011c7983 */ /* 0x000ee80000300a00 */
[----:B------:R-:W-:Y:S04]  /*121e0*/  STL [R1+0xa64], R4 ;  /* 0x000a640401007387 */ /* 0x000fe80000100800 */
[----:B------:R0:W-:Y:S02]  /*121f0*/  STL [R1+0xa58], R0 ;  /* 0x000a580001007387 */ /* 0x0001e40000100800 */
[----:B0-----:R-:W-:-:S02]  /*12200*/  IMAD.MOV.U32 R0, RZ, RZ, R5 ;  /* 0x000000ffff007224 */ /* 0x001fc400078e0005 */
[----:B------:R-:W3:Y:S04]  /*12210*/  LDL.LU.64 R4, [R1+0x100] ;  /* 0x0001000001047983 */ /* 0x000ee80000300a00 */
[----:B------:R0:W-:Y:S04]  /*12220*/  STL [R1+0xa60], R0 ;  /* 0x000a600001007387 */ /* 0x0001e80000100800 */
[----:B------:R-:W-:Y:S04]  /*12230*/  STL [R1+0xa6c], R22 ;  /* 0x000a6c1601007387 */ /* 0x000fe80000100800 */
[----:B------:R-:W3:Y:S01]  /*12240*/  LDL.LU.64 R14, [R1+0xad0] ;  /* 0x000ad000010e7983 */ /* 0x000ee20000300a00 */
[----:B0-----:R-:W-:-:S03]  /*12250*/  IMAD.MOV.U32 R0, RZ, RZ, R23 ;  /* 0x000000ffff007224 */ /* 0x001fc600078e0017 */
[----:B------:R-:W-:Y:S04]  /*12260*/  STL [R1+0xa74], R20 ;  /* 0x000a741401007387 */ /* 0x000fe80000100800 */
[----:B------:R0:W-:Y:S04]  /*12270*/  STL [R1+0xa68], R0 ;  /* 0x000a680001007387 */ /* 0x0001e80000100800 */
[----:B------:R-:W-:Y:S01]  /*12280*/  STL [R1+0xa7c], R12 ;  /* 0x000a7c0c01007387 */ /* 0x000fe20000100800 */
[----:B0-----:R-:W-:-:S05]  /*12290*/  IMAD.MOV.U32 R0, RZ, RZ, R21 ;  /* 0x000000ffff007224 */ /* 0x001fca00078e0015 */
[----:B------:R0:W-:Y:S02]  /*122a0*/  STL [R1+0xa70], R0 ;  /* 0x000a700001007387 */ /* 0x0001e40000100800 */
[----:B0-----:R-:W-:Y:S02]  /*122b0*/  IMAD.MOV.U32 R0, RZ, RZ, R13 ;  /* 0x000000ffff007224 */ /* 0x001fe400078e000d */
[----:B------:R-:W3:Y:S04]  /*122c0*/  LDL.LU.64 R12, [R1+0xad8] ;  /* 0x000ad800010c7983 */ /* 0x000ee80000300a00 */
[----:B------:R0:W-:Y:S04]  /*122d0*/  STL [R1+0xa78], R0 ;  /* 0x000a780001007387 */ /* 0x0001e80000100800 */
[----:B--2---:R1:W-:Y:S01]  /*122e0*/  STL [R1+0xa84], R10 ;  /* 0x000a840a01007387 */ /* 0x0043e20000100800 */
[----:B0-----:R-:W-:-:S03]  /*122f0*/  IMAD.MOV.U32 R0, RZ, RZ, R11 ;  /* 0x000000ffff007224 */ /* 0x001fc600078e000b */
[----:B------:R-:W-:Y:S04]  /*12300*/  STL [R1+0xa8c], R18 ;  /* 0x000a8c1201007387 */ /* 0x000fe80000100800 */
[----:B------:R0:W-:Y:S04]  /*12310*/  STL [R1+0xa80], R0 ;  /* 0x000a800001007387 */ /* 0x0001e80000100800 */
[----:B-1----:R-:W2:Y:S01]  /*12320*/  LDL.LU.64 R10, [R1+0xae0] ;  /* 0x000ae000010a7983 */ /* 0x002ea20000300a00 */
[----:B0-----:R-:W-:-:S03]  /*12330*/  IMAD.MOV.U32 R0, RZ, RZ, R19 ;  /* 0x000000ffff007224 */ /* 0x001fc600078e0013 */
[----:B------:R-:W-:Y:S04]  /*12340*/  STL [R1+0xa94], R8 ;  /* 0x000a940801007387 */ /* 0x000fe80000100800 */
[----:B------:R0:W-:Y:S02]  /*12350*/  STL [R1+0xa88], R0 ;  /* 0x000a880001007387 */ /* 0x0001e40000100800 */
[----:B0-----:R-:W-:Y:S02]  /*12360*/  IMAD.MOV.U32 R0, RZ, RZ, R9 ;  /* 0x000000ffff007224 */ /* 0x001fe400078e0009 */
[----:B------:R-:W2:Y:S04]  /*12370*/  LDL.LU.64 R8, [R1+0xf8] ;  /* 0x0000f80001087983 */ /* 0x000ea80000300a00 */
[----:B------:R0:W-:Y:S04]  /*12380*/  STL [R1+0xa90], R0 ;  /* 0x000a900001007387 */ /* 0x0001e80000100800 */
[----:B------:R1:W-:Y:S01]  /*12390*/  STL [R1+0xa9c], R6 ;  /* 0x000a9c0601007387 */ /* 0x0003e20000100800 */
[----:B0-----:R-:W-:-:S03]  /*123a0*/  IMAD.MOV.U32 R0, RZ, RZ, R7 ;  /* 0x000000ffff007224 */ /* 0x001fc600078e0007 */
[----:B------:R-:W-:Y:S04]  /*123b0*/  STL [R1+0xaa4], R16 ;  /* 0x000aa41001007387 */ /* 0x000fe80000100800 */
[----:B------:R0:W-:Y:S04]  /*123c0*/  STL [R1+0xa98], R0 ;  /* 0x000a980001007387 */ /* 0x0001e80000100800 */
[----:B-1----:R-:W2:Y:S01]  /*123d0*/  LDL.LU.64 R6, [R1+0xaf0] ;  /* 0x000af00001067983 */ /* 0x002ea20000300a00 */
[----:B0-----:R-:W-:-:S03]  /*123e0*/  IMAD.MOV.U32 R0, RZ, RZ, R17 ;  /* 0x000000ffff007224 */ /* 0x001fc600078e0011 */
[----:B----4-:R-:W-:Y:S04]  /*123f0*/  STL [R1+0xaac], R2 ;  /* 0x000aac0201007387 */ /* 0x010fe80000100800 */
[----:B------:R0:W-:Y:S02]  /*12400*/  STL [R1+0xaa0], R0 ;  /* 0x000aa00001007387 */ /* 0x0001e40000100800 */
[----:B0-----:R-:W-:Y:S02]  /*12410*/  IMAD.MOV.U32 R0, RZ, RZ, R3 ;  /* 0x000000ffff007224 */ /* 0x001fe400078e0003 */
[----:B------:R-:W4:Y:S04]  /*12420*/  LDL.LU.64 R2, [R1+0xaf8] ;  /* 0x000af80001027983 */ /* 0x000f280000300a00 */
[----:B------:R0:W-:Y:S04]  /*12430*/  STL [R1+0xaa8], R0 ;  /* 0x000aa80001007387 */ /* 0x0001e80000100800 */
[----:B------:R1:W-:Y:S01]  /*12440*/  STL [R1+0xab4], R26 ;  /* 0x000ab41a01007387 */ /* 0x0003e20000100800 */
[----:B0-----:R-:W-:-:S03]  /*12450*/  IMAD.MOV.U32 R0, RZ, RZ, R27 ;  /* 0x000000ffff007224 */ /* 0x001fc600078e001b */
[----:B---3--:R-:W-:Y:S04]  /*12460*/  STL [R1+0xabc], R28 ;  /* 0x000abc1c01007387 */ /* 0x008fe80000100800 */
[----:B------:R0:W-:Y:S04]  /*12470*/  STL [R1+0xab0], R0 ;  /* 0x000ab00001007387 */ /* 0x0001e80000100800 */
[----:B-1----:R-:W3:Y:S01]  /*12480*/  LDL.LU.64 R26, [R1+0xb00] ;  /* 0x000b0000011a7983 */ /* 0x002ee20000300a00 */
[----:B0-----:R-:W-:-:S03]  /*12490*/  IMAD.MOV.U32 R0, RZ, RZ, R29 ;  /* 0x000000ffff007224 */ /* 0x001fc600078e001d */
[----:B------:R-:W2:Y:S04]  /*124a0*/  LDL.LU.64 R28, [R1+0xf0] ;  /* 0x0000f000011c7983 */ /* 0x000ea80000300a00 */
[----:B------:R0:W-:Y:S02]  /*124b0*/  STL [R1+0xab8], R0 ;  /* 0x000ab80001007387 */ /* 0x0001e40000100800 */
[----:B0-----:R-:W-:Y:S02]  /*124c0*/  IMAD.MOV.U32 R0, RZ, RZ, R5 ;  /* 0x000000ffff007224 */ /* 0x001fe400078e0005 */
[----:B------:R0:W-:Y:S04]  /*124d0*/  STL [R1+0xac4], R4 ;  /* 0x000ac40401007387 */ /* 0x0001e80000100800 */
[----:B------:R-:W-:Y:S04]  /*124e0*/  STL [R1+0xacc], R14 ;  /* 0x000acc0e01007387 */ /* 0x000fe80000100800 */
[----:B------:R1:W-:Y:S04]  /*124f0*/  STL [R1+0xac0], R0 ;  /* 0x000ac00001007387 */ /* 0x0003e80000100800 */
[----:B0-----:R-:W2:Y:S01]  /*12500*/  LDL.LU.64 R4, [R1+0xb18] ;  /* 0x000b180001047983 */ /* 0x001ea20000300a00 */
[----:B-1----:R-:W-:-:S03]  /*12510*/  IMAD.MOV.U32 R0, RZ, RZ, R15 ;  /* 0x000000ffff007224 */ /* 0x002fc600078e000f */
[----:B--2---:R0:W-:Y:S04]  /*12520*/  STL.64 [R1+0x1108], R4 ;  /* 0x0011080401007387 */ /* 0x0041e80000100a00 */
[----:B0-----:R-:W2:Y:S04]  /*12530*/  LDL.LU.64 R4, [R1+0xb10] ;  /* 0x000b100001047983 */ /* 0x001ea80000300a00 */
[----:B------:R-:W2:Y:S04]  /*12540*/  LDL.LU.64 R24, [R1+0xb20] ;  /* 0x000b200001187983 */ /* 0x000ea80000300a00 */
[----:B------:R0:W-:Y:S04]  /*12550*/  STL [R1+0xac8], R0 ;  /* 0x000ac80001007387 */ /* 0x0001e80000100800 */
[----:B------:R-:W-:Y:S04]  /*12560*/  STL [R1+0xad4], R12 ;  /* 0x000ad40c01007387 */ /* 0x000fe80000100800 */
[----:B------:R-:W2:Y:S01]  /*12570*/  LDL.LU.64 R22, [R1+0xe8] ;  /* 0x0000e80001167983 */ /* 0x000ea20000300a00 */
[----:B0-----:R-:W-:-:S03]  /*12580*/  IMAD.MOV.U32 R0, RZ, RZ, R13 ;  /* 0x000000ffff007224 */ /* 0x001fc600078e000d */
        /* <DEDUP_REMOVED lines=12> */
[----:B------:R1:W-:Y:S04]  /*12650*/  STL [R1+0xaec], R6 ;  /* 0x000aec0601007387 */ /* 0x0003e80000100800 */
[----:B------:R-:W2:Y:S01]  /*12660*/  LDL.LU.64 R10, [R1+0xb58] ;  /* 0x000b5800010a7983 */ /* 0x000ea20000300a00 */
[----:B0-----:R-:W-:-:S03]  /*12670*/  IMAD.MOV.U32 R0, RZ, RZ, R7 ;  /* 0x000000ffff007224 */ /* 0x001fc600078e0007 */
[----:B------:R-:W2:Y:S04]  /*12680*/  LDL.LU.64 R8, [R1+0xb60] ;  /* 0x000b600001087983 */ /* 0x000ea80000300a00 */
[----:B------:R0:W-:Y:S04]  /*12690*/  STL [R1+0xae8], R0 ;  /* 0x000ae80001007387 */ /* 0x0001e80000100800 */
[----:B----4-:R4:W-:Y:S04]  /*126a0*/  STL [R1+0xaf4], R2 ;  /* 0x000af40201007387 */ /* 0x0109e80000100800 */
[----:B-1----:R-:W2:Y:S01]  /*126b0*/  LDL.LU.64 R6, [R1+0xd8] ;  /* 0x0000d80001067983 */ /* 0x002ea20000300a00 */
[----:B0-----:R-:W-:-:S03]  /*126c0*/  IMAD.MOV.U32 R0, RZ, RZ, R3 ;  /* 0x000000ffff007224 */ /* 0x001fc600078e0003 */
[----:B----4-:R-:W4:Y:S04]  /*126d0*/  LDL.LU.64 R2, [R1+0xb70] ;  /* 0x000b700001027983 */ /* 0x010f280000300a00 */
[----:B------:R0:W-:Y:S04]  /*126e0*/  STL [R1+0xaf0], R0 ;  /* 0x000af00001007387 */ /* 0x0001e80000100800 */
[----:B---3--:R1:W-:Y:S01]  /*126f0*/  STL [R1+0xafc], R26 ;  /* 0x000afc1a01007387 */ /* 0x0083e20000100800 */
[----:B0-----:R-:W-:-:S03]  /*12700*/  IMAD.MOV.U32 R0, RZ, RZ, R27 ;  /* 0x000000ffff007224 */ /* 0x001fc600078e001b */
[----:B------:R-:W-:Y:S04]  /*12710*/  STL [R1+0xb04], R28 ;  /* 0x000b041c01007387 */ /* 0x000fe80000100800 */
[----:B------:R0:W-:Y:S04]  /*12720*/  STL [R1+0xaf8], R0 ;  /* 0x000af80001007387 */ /* 0x0001e80000100800 */
[----:B-1----:R-:W3:Y:S01]  /*12730*/  LDL.LU.64 R26, [R1+0xb80] ;  /* 0x000b8000011a7983 */ /* 0x002ee20000300a00 */
[----:B0-----:R-:W-:-:S03]  /*12740*/  IMAD.MOV.U32 R0, RZ, RZ, R29 ;  /* 0x000000ffff007224 */ /* 0x001fc600078e001d */
[----:B------:R-:W3:Y:S04]  /*12750*/  LDL.LU.64 R28, [R1+0xb88] ;  /* 0x000b8800011c7983 */ /* 0x000ee80000300a00 */
[----:B------:R0:W-:Y:S04]  /*12760*/  STL [R1+0xb00], R0 ;  /* 0x000b000001007387 */ /* 0x0001e80000100800 */
[----:B--2---:R1:W-:Y:S01]  /*12770*/  STL [R1+0xb0c], R4 ;  /* 0x000b0c0401007387 */ /* 0x0043e20000100800 */
[----:B0-----:R-:W-:-:S03]  /*12780*/  IMAD.MOV.U32 R0, RZ, RZ, R5 ;  /* 0x000000ffff007224 */ /* 0x001fc600078e0005 */
[----:B-1----:R-:W2:Y:S04]  /*12790*/  LDL.LU.64 R4, [R1+0x1108] ;  /* 0x0011080001047983 */ /* 0x002ea80000300a00 */
[----:B--2---:R-:W-:Y:S04]  /*127a0*/  STL [R1+0xb14], R4 ;  /* 0x000b140401007387 */ /* 0x004fe80000100800 */
[----:B------:R0:W-:Y:S02]  /*127b0*/  STL [R1+0xb08], R0 ;  /* 0x000b080001007387 */ /* 0x0001e40000100800 */
[----:B0-----:R-:W-:-:S02]  /*127c0*/  IMAD.MOV.U32 R0, RZ, RZ, R5 ;  /* 0x000000ffff007224 */ /* 0x001fc400078e0005 */
[----:B------:R-:W2:Y:S04]  /*127d0*/  LDL.LU.64 R4, [R1+0x1100] ;  /* 0x0011000001047983 */ /* 0x000ea80000300a00 */
[----:B------:R-:W-:Y:S04]  /*127e0*/  STL [R1+0xb1c], R24 ;  /* 0x000b1c1801007387 */ /* 0x000fe80000100800 */
[----:B------:R0:W-:Y:S04]  /*127f0*/  STL [R1+0xb10], R0 ;  /* 0x000b100001007387 */ /* 0x0001e80000100800 */
[----:B------:R-:W-:Y:S01]  /*12800*/  STL [R1+0xb24], R22 ;  /* 0x000b241601007387 */ /* 0x000fe20000100800 */
[----:B0-----:R-:W-:-:S05]  /*12810*/  IMAD.MOV.U32 R0, RZ, RZ, R25 ;  /* 0x000000ffff007224 */ /* 0x001fca00078e0019 */
        /* <DEDUP_REMOVED lines=25> */
[----:B----4-:R-:W-:Y:S01]  /*129b0*/  STL [R1+0xb6c], R2 ;  /* 0x000b6c0201007387 */ /* 0x010fe20000100800 */
[----:B0-----:R-:W-:-:S05]  /*129c0*/  IMAD.MOV.U32 R0, RZ, RZ, R7 ;  /* 0x000000ffff007224 */ /* 0x001fca00078e0007 */
[----:B------:R0:W-:Y:S02]  /*129d0*/  STL [R1+0xb60], R0 ;  /* 0x000b600001007387 */ /* 0x0001e40000100800 */
[----:B0-----:R-:W-:Y:S02]  /*129e0*/  IMAD.MOV.U32 R0, RZ, RZ, R3 ;  /* 0x000000ffff007224 */ /* 0x001fe400078e0003 */
[----:B------:R-:W0:Y:S02]  /*129f0*/  LDC R3, c[0x0][0x3a8] ;  /* 0x0000ea00ff037b82 */ /* 0x000e240000000800 */
[C---:B0-----:R-:W-:Y:S02]  /*12a00*/  IMAD R24, R3.reuse, 0x5b, RZ ;  /* 0x0000005b03187824 */ /* 0x041fe400078e02ff */
[----:B------:R-:W-:Y:S01]  /*12a10*/  IMAD R21, R3, 0x57, RZ ;  /* 0x0000005703157824 */ /* 0x000fe200078e02ff */
[----:B--2---:R-:W-:Y:S04]  /*12a20*/  STL [R1+0xb74], R4 ;  /* 0x000b740401007387 */ /* 0x004fe80000100800 */
[----:B------:R3:W-:Y:S04]  /*12a30*/  STL [R1+0xb68], R0 ;  /* 0x000b680001007387 */ /* 0x0007e80000100800 */
[----:B------:R-:W-:Y:S01]  /*12a40*/  STL [R1+0xb70], R5 ;  /* 0x000b700501007387 */ /* 0x000fe20000100800 */
[----:B---3--:R-:W-:-:S03]  /*12a50*/  IMAD.MOV.U32 R0, RZ, RZ, R27 ;  /* 0x000000ffff007224 */ /* 0x008fc600078e001b */
[----:B------:R-:W-:Y:S04]  /*12a60*/  STL [R1+0xb7c], R26 ;  /* 0x000b7c1a01007387 */ /* 0x000fe80000100800 */
[----:B------:R-:W-:Y:S04]  /*12a70*/  STL [R1+0xb84], R28 ;  /* 0x000b841c01007387 */ /* 0x000fe80000100800 */
[----:B------:R0:W-:Y:S02]  /*12a80*/  STL [R1+0xb78], R0 ;  /* 0x000b780001007387 */ /* 0x0001e40000100800 */
[----:B0-----:R-:W-:-:S05]  /*12a90*/  IMAD.MOV.U32 R0, RZ, RZ, R29 ;  /* 0x000000ffff007224 */ /* 0x001fca00078e001d */
[----:B------:R0:W-:Y:S04]  /*12aa0*/  STL [R1+0xb80], R0 ;  /* 0x000b800001007387 */ /* 0x0001e80000100800 */
[----:B------:R-:W-:Y:S04]  /*12ab0*/  STL [R1+0x4c0], RZ ;  /* 0x0004c0ff01007387 */ /* 0x000fe80000100800 */
[----:B------:R-:W-:Y:S01]  /*12ac0*/  STL [R1+0x340], RZ ;  /* 0x000340ff01007387 */ /* 0x000fe20000100800 */
[----:B0-----:R-:W0:Y:S03]  /*12ad0*/  LDC R0, c[0x0][0x3ac] ;  /* 0x0000eb00ff007b82 */ /* 0x001e260000000800 */
[----:B------:R-:W-:Y:S04]  /*12ae0*/  STL [R1+0x344], RZ ;  /* 0x000344ff01007387 */ /* 0x000fe80000100800 */
        /* <DEDUP_REMOVED lines=76> */
[----:B------:R-:W-:Y:S01]  /*12fb0*/  STL [R1+0x2f8], RZ ;  /* 0x0002f8ff01007387 */ /* 0x000fe20000100800 */
[----:B------:R-:W-:-:S03]  /*12fc0*/  IMAD R27, R3, 0x5f, RZ ;  /* 0x0000005f031b7824 */ /* 0x000fc600078e02ff */
[----:B------:R-:W-:Y:S01]  /*12fd0*/  STL [R1+0x2fc], RZ ;  /* 0x0002fcff01007387 */ /* 0x000fe20000100800 */
[----:B0-----:R-:W-:-:S03]  /*12fe0*/  IMAD.SHL.U32 R2, R0, 0x80, RZ ;  /* 0x0000008000027824 */ /* 0x001fc600078e00ff */
[----:B------:R-:W-:Y:S04]  /*12ff0*/  STL [R1+0x270], RZ ;  /* 0x000270ff01007387 */ /* 0x000fe80000100800 */
[----:B------:R-:W-:Y:S01]  /*13000*/  STL [R1+0x274], RZ ;  /* 0x000274ff01007387 */ /* 0x000fe20000100800 */
[----:B------:R-:W-:-:S03]  /*13010*/  IMAD.SHL.U32 R4, R3, 0x80, RZ ;  /* 0x0000008003047824 */ /* 0x000fc600078e00ff */
[----:B------:R-:W-:Y:S04]  /*13020*/  STL [R1+0x278], RZ ;  /* 0x000278ff01007387 */ /* 0x000fe80000100800 */
[----:B------:R-:W-:Y:S04]  /*13030*/  STL [R1+0x27c], RZ ;  /* 0x00027cff01007387 */ /* 0x000fe80000100800 */
[----:B------:R-:W-:Y:S01]  /*13040*/  STL [R1+0x240], RZ ;  /* 0x000240ff01007387 */ /* 0x000fe20000100800 */
[----:B------:R-:W-:-:S03]  /*13050*/  SHF.R.S32.HI R0, RZ, 0x1f, R2 ;  /* 0x0000001fff007819 */ /* 0x000fc60000011402 */
[----:B------:R-:W-:Y:S04]  /*13060*/  STL [R1+0x244], RZ ;  /* 0x000244ff01007387 */ /* 0x000fe80000100800 */
[----:B------:R-:W-:Y:S04]  /*13070*/  STL [R1+0x248], RZ ;  /* 0x000248ff01007387 */ /* 0x000fe80000100800 */
[----:B------:R-:W-:Y:S04]  /*13080*/  STL [R1+0x10f4], R27 ;  /* 0x0010f41b01007387 */ /* 0x000fe80000100800 */
[----:B------:R-:W-:Y:S01]  /*13090*/  STL [R1+0x10f8], R24 ;  /* 0x0010f81801007387 */ /* 0x000fe20000100800 */
[----:B------:R-:W-:-:S03]  /*130a0*/  SHF.L.U64.HI R0, R2, 0x1, R0 ;  /* 0x0000000102007819 */ /* 0x000fc60000010200 */
[----:B------:R0:W-:Y:S02]  /*130b0*/  STL [R1+0x10fc], R21 ;  /* 0x0010fc1501007387 */ /* 0x0001e40000100800 */
[----:B0-----:R-:W-:Y:S02]  /*130c0*/  SHF.R.S32.HI R21, RZ, 0x1f, R4 ;  /* 0x0000001fff157819 */ /* 0x001fe40000011404 */
[----:B------:R0:W-:Y:S02]  /*130d0*/  STL [R1+0x10ec], R0 ;  /* 0x0010ec0001007387 */ /* 0x0001e40000100800 */
[----:B------:R-:W-:Y:S02]  /*130e0*/  SHF.L.U64.HI R2, R4, 0x1, R21 ;  /* 0x0000000104027819 */ /* 0x000fe40000010215 */
[----:B0-----:R-:W2:Y:S04]  /*130f0*/  LDL R0, [R1+0x478] ;  /* 0x0004780001007983 */ /* 0x001ea80000100800 */
[----:B------:R0:W-:Y:S04]  /*13100*/  STL [R1+0x10f0], R2 ;  /* 0x0010f00201007387 */ /* 0x0001e80000100800 */
[----:B0-----:R-:W3:Y:S01]  /*13110*/  LDL R2, [R1+0x47c] ;  /* 0x00047c0001027983 */ /* 0x001ee20000100800 */
[----:B------:R-:W-:-:S02]  /*13120*/  IMAD R21, R3, 0xfe, RZ ;  /* 0x000000fe03157824 */ /* 0x000fc400078e02ff */
[C---:B------:R-:W-:Y:S02]  /*13130*/  IMAD R24, R3.reuse, 0xfa, RZ ;  /* 0x000000fa03187824 */ /* 0x040fe400078e02ff */
[C---:B------:R-:W-:Y:S02]  /*13140*/  IMAD R27, R3.reuse, 0xae, RZ ;  /* 0x000000ae031b7824 */ /* 0x040fe400078e02ff */
[C---:B------:R-:W-:Y:S02]  /*13150*/  IMAD R29, R3.reuse, 0xaa, RZ ;  /* 0x000000aa031d7824 */ /* 0x040fe400078e02ff */
[C---:B------:R-:W-:Y:S02]  /*13160*/  IMAD R18, R3.reuse, 0x53, RZ ;  /* 0x0000005303127824 */ /* 0x040fe400078e02ff */
[C---:B------:R-:W-:Y:S02]  /*13170*/  IMAD R28, R3.reuse, 0xa6, RZ ;  /* 0x000000a6031c7824 */ /* 0x040fe400078e02ff */
        /* <DEDUP_REMOVED lines=19> */
[----:B------:R-:W-:Y:S01]  /*132b0*/  IMAD R4, R3, 0xf2, RZ ;  /* 0x000000f203047824 */ /* 0x000fe200078e02ff */
[-C--:B---3--:R-:W-:Y:S02]  /*132c0*/  IADD3 R21, P2, PT, R21, R2.reuse, RZ ;  /* 0x0000000215157210 */ /* 0x088fe40007f5e0ff */
[----:B------:R-:W-:-:S03]  /*132d0*/  IADD3 R24, P4, PT, R24, R2, RZ ;  /* 0x0000000218187210 */ /* 0x000fc60007f9e0ff */
[----:B------:R0:W-:Y:S04]  /*132e0*/  STL [R1+0xb8c], R21 ;  /* 0x000b8c1501007387 */ /* 0x0001e80000100800 */
[----:B------:R1:W-:Y:S01]  /*132f0*/  STL [R1+0xb9c], R24 ;  /* 0x000b9c1801007387 */ /* 0x0003e20000100800 */
[C---:B0-----:R-:W-:Y:S02]  /*13300*/  IMAD R21, R3.reuse, 0xee, RZ ;  /* 0x000000ee03157824 */ /* 0x041fe400078e02ff */
[----:B-1----:R-:W-:Y:S02]  /*13310*/  IMAD R24, R3, 0xea, RZ ;  /* 0x000000ea03187824 */ /* 0x002fe400078e02ff */
[----:B------:R-:W0:Y:S02]  /*13320*/  LDC R3, c[0x0][0x3a8] ;  /* 0x0000ea00ff037b82 */ /* 0x000e240000000800 */
[----:B0-----:R-:W-:-:S05]  /*13330*/  IMAD R3, R3, 0xf6, RZ ;  /* 0x000000f603037824 */ /* 0x001fca00078e02ff */
[----:B------:R-:W-:-:S05]  /*13340*/  IADD3 R3, P5, PT, R3, R2, RZ ;  /* 0x0000000203037210 */ /* 0x000fca0007fbe0ff */
[----:B------:R0:W-:Y:S02]  /*13350*/  STL [R1+0xbac], R3 ;  /* 0x000bac0301007387 */ /* 0x0001e40000100800 */
[----:B0-----:R-:W0:Y:S01]  /*13360*/  LDC R3, c[0x0][0x3a8] ;  /* 0x0000ea00ff037b82 */ /* 0x001e220000000800 */
[-C--:B------:R-:W-:Y:S02]  /*13370*/  IADD3 R4, P6, PT, R4, R2.reuse, RZ ;  /* 0x0000000204047210 */ /* 0x080fe40007fde0ff */
[-C--:B------:R-:W-:Y:S02]  /*13380*/  IADD3 R21, P0, PT, R21, R2.reuse, RZ ;  /* 0x0000000215157210 */ /* 0x080fe40007f1e0ff */
[----:B------:R-:W-:Y:S01]  /*13390*/  IADD3 R24, P3, PT, R24, R2, RZ ;  /* 0x0000000218187210 */ /* 0x000fe20007f7e0ff */
[----:B------:R0:W-:Y:S04]  /*133a0*/  STL [R1+0xbbc], R4 ;  /* 0x000bbc0401007387 */ /* 0x0001e80000100800 */
[----:B------:R1:W-:Y:S04]  /*133b0*/  STL [R1+0xbcc], R21 ;  /* 0x000bcc1501007387 */ /* 0x0003e80000100800 */
[----:B------:R3:W-:Y:S01]  /*133c0*/  STL [R1+0xbdc], R24 ;  /* 0x000bdc1801007387 */ /* 0x0007e20000100800 */
[----:B0-----:R-:W-:-:S02]  /*133d0*/  IMAD R4, R3, 0x7f, RZ ;  /* 0x0000007f03047824 */ /* 0x001fc400078e02ff */
[C---:B-1----:R-:W-:Y:S02]  /*133e0*/  IMAD R21, R3.reuse, 0xe2, RZ ;  /* 0x000000e203157824 */ /* 0x042fe400078e02ff */
[----:B---3--:R-:W-:Y:S02]  /*133f0*/  IMAD R24, R3, 0x7d, RZ ;  /* 0x0000007d03187824 */ /* 0x008fe400078e02ff */
[----:B------:R-:W0:Y:S02]  /*13400*/  LDC R3, c[0x0][0x3a8] ;  /* 0x0000ea00ff037b82 */ /* 0x000e240000000800 */
[----:B0-----:R-:W-:-:S05]  /*13410*/  IMAD R3, R3, 0xe6, RZ ;  /* 0x000000e603037824 */ /* 0x001fca00078e02ff */
[----:B------:R-:W-:-:S05]  /*13420*/  IADD3 R3, P1, PT, R3, R2, RZ ;  /* 0x0000000203037210 */ /* 0x000fca0007f3e0ff */
[----:B------:R0:W-:Y:S02]  /*13430*/  STL [R1+0xbec], R3 ;  /* 0x000bec0301007387 */ /* 0x0001e40000100800 */
[----:B0-----:R-:W0:Y:S01]  /*13440*/  LDC R3, c[0x0][0x3a8] ;  /* 0x0000ea00ff037b82 */ /* 0x001e220000000800 */
[----:B--2---:R-:W-:Y:S02]  /*13450*/  LEA.HI.X.SX32 R4, R4, R0, 0x1, P2 ;  /* 0x0000000004047211 */ /* 0x004fe400010f0eff */
[----:B------:R-:W-:Y:S02]  /*13460*/  IADD3 R21, P2, PT, R21, R2, RZ ;  /* 0x0000000215157210 */ /* 0x000fe40007f5e0ff */
[----:B------:R-:W-:Y:S01]  /*13470*/  LEA.HI.X.SX32 R24, R24, R0, 0x1, P4 ;  /* 0x0000000018187211 */ /* 0x000fe200020f0eff */
[----:B------:R0:W-:Y:S04]  /*13480*/  STL [R1+0xb88], R4 ;  /* 0x000b880401007387 */ /* 0x0001e80000100800 */
[----:B------:R1:W-:Y:S04]  /*13490*/  STL [R1+0xbfc], R21 ;  /* 0x000bfc1501007387 */ /* 0x0003e80000100800 */
[----:B------:R2:W-:Y:S01]  /*134a0*/  STL [R1+0xb98], R24 ;  /* 0x000b981801007387 */ /* 0x0005e20000100800 */
[----:B0-----:R-:W-:-:S02]  /*134b0*/  IMAD R4, R3, 0x7b, RZ ;  /* 0x0000007b03047824 */ /* 0x001fc400078e02ff */
[C---:B-1----:R-:W-:Y:S02]  /*134c0*/  IMAD R21, R3.reuse, 0xda, RZ ;  /* 0x000000da03157824 */ /* 0x042fe400078e02ff */
[----:B--2---:R-:W-:Y:S02]  /*134d0*/  IMAD R24, R3, 0x79, RZ ;  /* 0x0000007903187824 */ /* 0x004fe400078e02ff */
[----:B------:R-:W0:Y:S02]  /*134e0*/  LDC R3, c[0x0][0x3a8] ;  /* 0x0000ea00ff037b82 */ /* 0x000e240000000800 */
[----:B0-----:R-:W-:-:S05]  /*134f0*/  IMAD R3, R3, 0xde, RZ ;  /* 0x000000de03037824 */ /* 0x001fca00078e02ff */
[----:B------:R-:W-:-:S05]  /*13500*/  IADD3 R3, P4, PT, R3, R2, RZ ;  /* 0x0000000203037210 */ /* 0x000fca0007f9e0ff */
[----:B------:R0:W-:Y:S02]  /*13510*/  STL [R1+0xc0c], R3 ;  /* 0x000c0c0301007387 */ /* 0x0001e40000100800 */
[----:B0-----:R-:W0:Y:S01]  /*13520*/  LDC R3, c[0x0][0x3a8] ;  /* 0x0000ea00ff037b82 */ /* 0x001e220000000800 */
[----:B------:R-:W-:Y:S02]  /*13530*/  LEA.HI.X.SX32 R4, R4, R0, 0x1, P5 ;  /* 0x0000000004047211 */ /* 0x000fe400028f0eff */
        /* <DEDUP_REMOVED lines=50> */
[----:B------:R-:W0:Y:S01]  /*13860*/  LDC R3, c[0x0][0x3a8] ;  /* 0x0000ea00ff037b82 */ /* 0x000e220000000800 */
[----:B------:R-:W-:Y:S01]  /*13870*/  LEA.HI.X.SX32 R4, R4, R0, 0x1, P6 ;  /* 0x0000000004047211 */ /* 0x000fe200030f0eff */
[----:B0-----:R-:W-:-:S05]  /*13880*/  IMAD R3, R3, 0xbe, RZ ;  /* 0x000000be03037824 */ /* 0x001fca00078e02ff */
[----:B------:R-:W-:-:S05]  /*13890*/  IADD3 R3, P5, PT, R3, R2, RZ ;  /* 0x0000000203037210 */ /* 0x000fca0007fbe0ff */
[----:B------:R0:W-:Y:S02]  /*138a0*/  STL [R1+0xc8c], R3 ;  /* 0x000c8c0301007387 */ /* 0x0001e40000100800 */
[----:B0-----:R-:W0:Y:S02]  /*138b0*/  LDC R3, c[0x0][0x3a8] ;  /* 0x0000ea00ff037b82 */ /* 0x001e240000000800 */
[----:B------:R1:W-:Y:S02]  /*138c0*/  STL [R1+0xc28], R4 ;  /* 0x000c280401007387 */ /* 0x0003e40000100800 */
[----:B-1----:R-:W-:Y:S02]  /*138d0*/  IADD3 R4, P6, PT, R21, R2, RZ ;  /* 0x0000000215047210 */ /* 0x002fe40007fde0ff */
[----:B------:R-:W-:Y:S02]  /*138e0*/  LEA.HI.X.SX32 R21, R24, R0, 0x1, P0 ;  /* 0x0000000018157211 */ /* 0x000fe400000f0eff */
[----:B------:R-:W1:Y:S01]  /*138f0*/  LDC R24, c[0x0][0x3a8] ;  /* 0x0000ea00ff187b82 */ /* 0x000e620000000800 */
[----:B------:R0:W-:Y:S04]  /*13900*/  STL [R1+0xc9c], R4 ;  /* 0x000c9c0401007387 */ /* 0x0001e80000100800 */
[----:B------:R2:W-:Y:S01]  /*13910*/  STL [R1+0xc38], R21 ;  /* 0x000c381501007387 */ /* 0x0005e20000100800 */
[----:B0-----:R-:W-:-:S02]  /*13920*/  IMAD R4, R3, 0x65, RZ ;  /* 0x0000006503047824 */ /* 0x001fc400078e02ff */
[----:B------:R-:W0:Y:S08]  /*13930*/  LDC R3, c[0x0][0x3a8] ;  /* 0x0000ea00ff037b82 */ /* 0x000e300000000800 */
[----:B--2---:R-:W2:Y:S01]  /*13940*/  LDC R21, c[0x0][0x3a8] ;  /* 0x0000ea00ff157b82 */ /* 0x004ea20000000800 */
[----:B-1----:R-:W-:Y:S01]  /*13950*/  IMAD R24, R24, 0x67, RZ ;  /* 0x0000006718187824 */ /* 0x002fe200078e02ff */
[----:B------:R-:W-:-:S04]  /*13960*/  LEA.HI.X.SX32 R4, R4, R0, 0x1, P1 ;  /* 0x0000000004047211 */ /* 0x000fc800008f0eff */
[----:B------:R-:W-:Y:S01]  /*13970*/  LEA.HI.X.SX32 R24, R24, R0, 0x1, P3 ;  /* 0x0000000018187211 */ /* 0x000fe200018f0eff */
[----:B0-----:R-:W-:Y:S02]  /*13980*/  IMAD R3, R3, 0xb2, RZ ;  /* 0x000000b203037824 */ /* 0x001fe400078e02ff */
[----:B--2---:R-:W-:-:S03]  /*13990*/  IMAD R21, R21, 0xb6, RZ ;  /* 0x000000b615157824 */ /* 0x004fc600078e02ff */
[-C--:B------:R-:W-:Y:S02]  /*139a0*/  IADD3 R3, P3, PT, R3, R2.reuse, RZ ;  /* 0x0000000203037210 */ /* 0x080fe40007f7e0ff */
[-C--:B------:R-:W-:Y:S02]  /*139b0*/  IADD3 R21, P0, PT, R21, R2.reuse, RZ ;  /* 0x0000000215157210 */ /* 0x080fe40007f1e0ff */
[----:B------:R-:W-:-:S03]  /*139c0*/  IADD3 R27, P1, PT, R27, R2, RZ ;  /* 0x000000021b1b7210 */ /* 0x000fc60007f3e0ff */
[----:B------:R0:W-:Y:S04]  /*139d0*/  STL [R1+0xcac], R21 ;  /* 0x000cac1501007387 */ /* 0x0001e80000100800 */
[----:B0-----:R-:W2:Y:S04]  /*139e0*/  LDL.LU R21, [R1+0x10fc] ;  /* 0x0010fc0001157983 */ /* 0x001ea80000300800 */
[----:B------:R0:W-:Y:S04]  /*139f0*/  STL [R1+0xc48], R24 ;  /* 0x000c481801007387 */ /* 0x0001e80000100800 */
[----:B0-----:R-:W3:Y:S04]  /*13a00*/  LDL.LU R24, [R1+0x10f8] ;  /* 0x0010f80001187983 */ /* 0x001ee80000300800 */
[----:B------:R0:W-:Y:S04]  /*13a10*/  STL [R1+0xcbc], R3 ;  /* 0x000cbc0301007387 */ /* 0x0001e80000100800 */
[----:B------:R-:W-:Y:S04]  /*13a20*/  STL [R1+0xc58], R4 ;  /* 0x000c580401007387 */ /* 0x000fe80000100800 */
[----:B------:R1:W-:Y:S01]  /*13a30*/  STL [R1+0xccc], R27 ;  /* 0x000ccc1b01007387 */ /* 0x0003e20000100800 */
[----:B0-----:R-:W0:Y:S03]  /*13a40*/  LDC R3, c[0x0][0x3a8] ;  /* 0x0000ea00ff037b82 */ /* 0x001e260000000800 */
[----:B-1----:R-:W4:Y:S01]  /*13a50*/  LDL.LU R27, [R1+0x10f4] ;  /* 0x0010f400011b7983 */ /* 0x002f220000300800 */
[----:B0-----:R-:W-:-:S04]  /*13a60*/  IMAD R4, R3, 0x61, RZ ;  /* 0x0000006103047824 */ /* 0x001fc800078e02ff */
[----:B------:R-:W0:Y:S02]  /*13a70*/  LDC R3, c[0x0][0x3a8] ;  /* 0x0000ea00ff037b82 */ /* 0x000e240000000800 */
[----:B0-----:R-:W-:-:S05]  /*13a80*/  IMAD R3, R3, 0x63, RZ ;  /* 0x0000006303037824 */ /* 0x001fca00078e02ff */
[----:B------:R-:W-:-:S05]  /*13a90*/  LEA.HI.X.SX32 R3, R3, R0, 0x1, P2 ;  /* 0x0000000003037211 */ /* 0x000fca00010f0eff */
[----:B------:R0:W-:Y:S02]  /*13aa0*/  STL [R1+0xc68], R3 ;  /* 0x000c680301007387 */ /* 0x0001e40000100800 */
[----:B0-----:R-:W0:Y:S01]  /*13ab0*/  LDC R3, c[0x0][0x3a8] ;  /* 0x0000ea00ff037b82 */ /* 0x001e220000000800 */
[----:B------:R-:W-:Y:S02]  /*13ac0*/  IADD3 R29, P2, PT, R29, R2, RZ ;  /* 0x000000021d1d7210 */ /* 0x000fe40007f5e0ff */
[----:B------:R-:W-:-:S03]  /*13ad0*/  LEA.HI.X.SX32 R4, R4, R0, 0x1, P4 ;  /* 0x0000000004047211 */ /* 0x000fc600020f0eff */
[----:B------:R-:W-:Y:S01]  /*13ae0*/  STL [R1+0xcdc], R29 ;  /* 0x000cdc1d01007387 */ /* 0x000fe20000100800 */
[----:B------:R-:W-:-:S03]  /*13af0*/  IADD3 R28, P4, PT, R28, R2, RZ ;  /* 0x000000021c1c7210 */ /* 0x000fc60007f9e0ff */
[----:B------:R0:W-:Y:S04]  /*13b00*/  STL [R1+0xc78], R4 ;  /* 0x000c780401007387 */ /* 0x0001e80000100800 */
[----:B------:R-:W-:Y:S01]  /*13b10*/  STL [R1+0xcec], R28 ;  /* 0x000cec1c01007387 */ /* 0x000fe20000100800 */
[----:B0-----:R-:W-:-:S05]  /*13b20*/  IMAD R4, R3, 0x5d, RZ ;  /* 0x0000005d03047824 */ /* 0x001fca00078e02ff */
[----:B------:R-:W-:Y:S02]  /*13b30*/  LEA.HI.X.SX32 R4, R4, R0, 0x1, P6 ;  /* 0x0000000004047211 */ /* 0x000fe400030f0eff */
[----:B------:R-:W-:Y:S02]  /*13b40*/  IADD3 R25, P6, PT, R25, R2, RZ ;  /* 0x0000000219197210 */ /* 0x000fe40007fde0ff */
[----:B------:R-:W-:Y:S02]  /*13b50*/  LEA.HI.X.SX32 R18, R18, R0, 0x1, P4 ;  /* 0x0000000012127211 */ /* 0x000fe400020f0eff */
[----:B------:R-:W-:Y:S02]  /*13b60*/  IADD3 R17, P4, PT, R17, R2, RZ ;  /* 0x0000000211117210 */ /* 0x000fe40007f9e0ff */
[----:B------:R-:W-:Y:S02]  /*13b70*/  LEA.HI.X.SX32 R15, R15, R0, 0x1, P6 ;  /* 0x000000000f0f7211 */ /* 0x000fe400030f0eff */
[----:B------:R-:W-:-:S02]  /*13b80*/  IADD3 R14, P6, PT, R14, R2, RZ ;  /* 0x000000020e0e7210 */ /* 0x000fc40007fde0ff */
[----:B--2---:R-:W-:Y:S02]  /*13b90*/  LEA.HI.X.SX32 R21, R21, R0, 0x1, P1 ;  /* 0x0000000015157211 */ /* 0x004fe400008f0eff */
[----:B------:R-:W-:Y:S02]  /*13ba0*/  IADD3 R20, P1, PT, R20, R2, RZ ;  /* 0x0000000214147210 */ /* 0x000fe40007f3e0ff */
[----:B---3--:R-:W-:Y:S02]  /*13bb0*/  LEA.HI.X.SX32 R24, R24, R0, 0x1, P0 ;  /* 0x0000000018187211 */ /* 0x008fe400000f0eff */
[----:B------:R-:W-:Y:S02]  /*13bc0*/  IADD3 R23, P0, PT, R23, R2, RZ ;  /* 0x0000000217177210 */ /* 0x000fe40007f1e0ff */
[----:B----4-:R-:W-:Y:S02]  /*13bd0*/  LEA.HI.X.SX32 R27, R27, R0, 0x1, P5 ;  /* 0x000000001b1b7211 */ /* 0x010fe400028f0eff */
[----:B------:R-:W-:-:S03]  /*13be0*/  IADD3 R26, P5, PT, R26, R2, RZ ;  /* 0x000000021a1a7210 */ /* 0x000fc60007fbe0ff */
[----:B------:R-:W-:Y:S04]  /*13bf0*/  STL [R1+0xc88], R27 ;  /* 0x000c881b01007387 */ /* 0x000fe80000100800 */
[----:B------:R-:W-:Y:S04]  /*13c00*/  STL [R1+0xcfc], R26 ;  /* 0x000cfc1a01007387 */ /* 0x000fe80000100800 */
[----:B------:R0:W-:Y:S02]  /*13c10*/  STL [R1+0xc98], R4 ;  /* 0x000c980401007387 */ /* 0x0001e40000100800 */
[----:B0-----:R-:W-:-:S02]  /*13c20*/  IMAD R4, R3, 0x59, RZ ;  /* 0x0000005903047824 */ /* 0x001fc400078e02ff */
[----:B------:R-:W-:Y:S03]  /*13c30*/  STL [R1+0xd0c], R25 ;  /* 0x000d0c1901007387 */ /* 0x000fe60000100800 */
[----:B------:R-:W-:Y:S01]  /*13c40*/  LEA.HI.X.SX32 R4, R4, R0, 0x1, P3 ;  /* 0x0000000004047211 */ /* 0x000fe200018f0eff */
[----:B------:R-:W-:Y:S04]  /*13c50*/  STL [R1+0xca8], R24 ;  /* 0x000ca81801007387 */ /* 0x000fe80000100800 */
[----:B------:R-:W-:Y:S01]  /*13c60*/  STL [R1+0xd1c], R23 ;  /* 0x000d1c1701007387 */ /* 0x000fe20000100800 */
[----:B------:R-:W-:-:S03]  /*13c70*/  IADD3 R22, P3, PT, R22, R2, RZ ;  /* 0x0000000216167210 */ /* 0x000fc60007f7e0ff */
[----:B------:R0:W-:Y:S02]  /*13c80*/  STL [R1+0xcb8], R4 ;  /* 0x000cb80401007387 */ /* 0x0001e40000100800 */
[----:B0-----:R-:W-:Y:S02]  /*13c90*/  IMAD R4, R3, 0x55, RZ ;  /* 0x0000005503047824 */ /* 0x001fe400078e02ff */
        /* <DEDUP_REMOVED lines=19> */
[----:B------:R0:W-:Y:S01]  /*13dd0*/  STL [R1+0xd18], R4 ;  /* 0x000d180401007387 */ /* 0x0001e20000100800 */
[----:B------:R-:W-:Y:S02]  /*13de0*/  LEA.HI.X.SX32 R12, R12, R0, 0x1, P3 ;  /* 0x000000000c0c7211 */ /* 0x000fe400018f0eff */
[----:B------:R-:W-:Y:S01]  /*13df0*/  IADD3 R11, P3, PT, R11, R2, RZ ;  /* 0x000000020b0b7210 */ /* 0x000fe20007f7e0ff */
[----:B0-----:R-:W-:Y:S01]  /*13e00*/  IMAD R4, R3, 0x49, RZ ;  /* 0x0000004903047824 */ /* 0x001fe200078e02ff */
[----:B------:R-:W-:Y:S04]  /*13e10*/  STL [R1+0xb94], R13 ;  /* 0x000b940d01007387 */ /* 0x000fe80000100800 */
        /* <DEDUP_REMOVED lines=9> */
[----:B------:R-:W-:Y:S02]  /*13eb0*/  LEA.HI.X.SX32 R4, R4, R0, 0x1, P4 ;  /* 0x0000000004047211 */ /* 0x000fe400020f0eff */
[----:B------:R-:W-:Y:S01]  /*13ec0*/  IADD3 R5, P4, PT, R5, R2, RZ ;  /* 0x0000000205057210 */ /* 0x000fe20007f9e0ff */
[----:B------:R-:W-:Y:S01]  /*13ed0*/  STL [R1+0xd48], R9 ;  /* 0x000d480901007387 */ /* 0x000fe20000100800 */
[----:B------:R-:W-:-:S03]  /*13ee0*/  LEA.HI.X.SX32 R6, R6, R0, 0x1, P5 ;  /* 0x0000000006067211 */ /* 0x000fc600028f0eff */
[----:B------:R-:W-:Y:S04]  /*13ef0*/  STL [R1+0xbf4], R8 ;  /* 0x000bf40801007387 */ /* 0x000fe80000100800 */
[----:B------:R0:W-:Y:S04]  /*13f00*/  STL [R1+0xd58], R4 ;  /* 0x000d580401007387 */ /* 0x0001e80000100800 */
[----:B------:R1:W-:Y:S01]  /*13f10*/  STL [R1+0xc14], R5 ;  /* 0x000c140501007387 */ /* 0x0003e20000100800 */
[C---:B0-----:R-:W-:Y:S02]  /*13f20*/  IMAD R4, R3.reuse, 0x41, RZ ;  /* 0x0000004103047824 */ /* 0x041fe400078e02ff */
[----:B-1----:R-:W-:Y:S01]  /*13f30*/  IMAD R5, R3, 0x7e, RZ ;  /* 0x0000007e03057824 */ /* 0x002fe200078e02ff */
[----:B------:R0:W-:Y:S02]  /*13f40*/  STL [R1+0xd68], R6 ;  /* 0x000d680601007387 */ /* 0x0001e40000100800 */
[----:B------:R-:W-:-:S02]  /*13f50*/  LEA.HI.X.SX32 R4, R4, R0, 0x1, P6 ;  /* 0x0000000004047211 */ /* 0x000fc400030f0eff */
[-C--:B------:R-:W-:Y:S02]  /*13f60*/  IADD3 R7, P6, PT, R7, R2.reuse, RZ ;  /* 0x0000000207077210 */ /* 0x080fe40007fde0ff */
[----:B0-----:R-:W-:-:S05]  /*13f70*/  IADD3 R6, P5, PT, R5, R2, RZ ;  /* 0x0000000205067210 */ /* 0x001fca0007fbe0ff */
[----:B------:R0:W-:Y:S04]  /*13f80*/  STL [R1+0xd8c], R6 ;  /* 0x000d8c0601007387 */ /* 0x0001e80000100800 */
[----:B------:R-:W-:Y:S04]  /*13f90*/  STL [R1+0xd78], R4 ;  /* 0x000d780401007387 */ /* 0x000fe80000100800 */
[----:B------:R1:W-:Y:S01]  /*13fa0*/  STL [R1+0xc34], R7 ;  /* 0x000c340701007387 */ /* 0x0003e20000100800 */
[----:B0-----:R-:W-:Y:S01]  /*13fb0*/  IMAD R6, R3, 0x7a, RZ ;  /* 0x0000007a03067824 */ /* 0x001fe200078e02ff */
[----:B-1----:R-:W-:Y:S01]  /*13fc0*/  LEA.HI.X.SX32 R7, R5, R0, 0x1, P0 ;  /* 0x0000000005077211 */ /* 0x002fe200000f0eff */
[----:B------:R-:W-:-:S02]  /*13fd0*/  IMAD R5, R3, 0x3f, RZ ;  /* 0x0000003f03057824 */ /* 0x000fc400078e02ff */
[----:B------:R-:W-:Y:S02]  /*13fe0*/  IMAD R4, R3, 0xcc, RZ ;  /* 0x000000cc03047824 */ /* 0x000fe400078e02ff */
[----:B------:R0:W-:Y:S01]  /*13ff0*/  STL [R1+0xb90], R7 ;  /* 0x000b900701007387 */ /* 0x0001e20000100800 */
[----:B------:R-:W-:Y:S02]  /*14000*/  LEA.HI.X.SX32 R5, R5, R0, 0x1, P5 ;  /* 0x0000000005057211 */ /* 0x000fe400028f0eff */
[-C--:B------:R-:W-:Y:S02]  /*14010*/  IADD3 R4, P5, PT, R4, R2.reuse, RZ ;  /* 0x0000000204047210 */ /* 0x080fe40007fbe0ff */
[C---:B0-----:R-:W-:Y:S02]  /*14020*/  IADD3 R7, P0, PT, R6.reuse, R2, RZ ;  /* 0x0000000206077210 */ /* 0x041fe40007f1e0ff */
[----:B------:R-:W-:-:S03]  /*14030*/  LEA.HI.X.SX32 R6, R6, R0, 0x1, P3 ;  /* 0x0000000006067211 */ /* 0x000fc600018f0eff */
[----:B------:R0:W-:Y:S04]  /*14040*/  STL [R1+0xd9c], R7 ;  /* 0x000d9c0701007387 */ /* 0x0001e80000100800 */
[----:B------:R1:W-:Y:S01]  /*14050*/  STL [R1+0xd88], R5 ;  /* 0x000d880501007387 */ /* 0x0003e20000100800 */
[----:B0-----:R-:W-:-:S03]  /*14060*/  IMAD R7, R3, 0x76, RZ ;  /* 0x0000007603077824 */ /* 0x001fc600078e02ff */
[----:B------:R0:W-:Y:S01]  /*14070*/  STL [R1+0xc54], R4 ;  /* 0x000c540401007387 */ /* 0x0001e20000100800 */
[----:B-1----:R-:W-:-:S03]  /*14080*/  IMAD R5, R3, 0x3d, RZ ;  /* 0x0000003d03057824 */ /* 0x002fc600078e02ff */
[----:B------:R1:W-:Y:S01]  /*14090*/  STL [R1+0xbb0], R6 ;  /* 0x000bb00601007387 */ /* 0x0003e20000100800 */
[----:B0-----:R-:W-:Y:S01]  /*140a0*/  IMAD R4, R3, 0xc4, RZ ;  /* 0x000000c403047824 */ /* 0x001fe200078e02ff */
[----:B-1----:R-:W-:Y:S02]  /*140b0*/  IADD3 R6, P3, PT, R7, R2, RZ ;  /* 0x0000000207067210 */ /* 0x002fe40007f7e0ff */
[-C--:B------:R-:W-:Y:S01]  /*140c0*/  LEA.HI.X.SX32 R5, R5, R0.reuse, 0x1, P0 ;  /* 0x0000000005057211 */ /* 0x080fe200000f0eff */
[----:B------:R-:W-:Y:S02]  /*140d0*/  IMAD R8, R3, 0x72, RZ ;  /* 0x0000007203087824 */ /* 0x000fe400078e02ff */
[----:B------:R0:W-:Y:S01]  /*140e0*/  STL [R1+0xdac], R6 ;  /* 0x000dac0601007387 */ /* 0x0001e20000100800 */
[----:B------:R-:W-:-:S03]  /*140f0*/  LEA.HI.X.SX32 R7, R7, R0, 0x1, P1 ;  /* 0x0000000007077211 */ /* 0x000fc600008f0eff */
[----:B------:R1:W-:Y:S01]  /*14100*/  STL [R1+0xd98], R5 ;  /* 0x000d980501007387 */ /* 0x0003e20000100800 */
[-C--:B0-----:R-:W-:Y:S01]  /*14110*/  IADD3 R6, P0, PT, R4, R2.reuse, RZ ;  /* 0x0000000204067210 */ /* 0x081fe20007f1e0ff */
[C---:B------:R-:W-:Y:S02]  /*14120*/  IMAD R4, R3.reuse, 0xbc, RZ ;  /* 0x000000bc03047824 */ /* 0x040fe400078e02ff */
[----:B-1----:R-:W-:Y:S02]  /*14130*/  IMAD R5, R3, 0x3b, RZ ;  /* 0x0000003b03057824 */ /* 0x002fe400078e02ff */
[----:B------:R0:W-:Y:S04]  /*14140*/  STL [R1+0xc74], R6 ;  /* 0x000c740601007387 */ /* 0x0001e80000100800 */
[----:B------:R1:W-:Y:S01]  /*14150*/  STL [R1+0xbd0], R7 ;  /* 0x000bd00701007387 */ /* 0x0003e20000100800 */
[----:B0-----:R-:W-:-:S02]  /*14160*/  IADD3 R6, P1, PT, R8, R2, RZ ;  /* 0x0000000208067210 */ /* 0x001fc40007f3e0ff */
[----:B-1----:R-:W-:-:S03]  /*14170*/  LEA.HI.X.SX32 R7, R5, R0, 0x1, P3 ;  /* 0x0000000005077211 */ /* 0x002fc600018f0eff */
[----:B------:R0:W-:Y:S01]  /*14180*/  STL [R1+0xdbc], R6 ;  /* 0x000dbc0601007387 */ /* 0x0001e20000100800 */
[----:B------:R-:W-:-:S03]  /*14190*/  IMAD R9, R3, 0x6e, RZ ;  /* 0x0000006e03097824 */ /* 0x000fc600078e02ff */
[----:B------:R1:W-:Y:S01]  /*141a0*/  STL [R1+0xda8], R7 ;  /* 0x000da80701007387 */ /* 0x0003e20000100800 */
[----:B0-----:R-:W-:Y:S01]  /*141b0*/  IADD3 R6, P3, PT, R4, R2, RZ ;  /* 0x0000000204067210 */ /* 0x001fe20007f7e0ff */
[C---:B------:R-:W-:Y:S02]  /*141c0*/  IMAD R5, R3.reuse, 0x39, RZ ;  /* 0x0000003903057824 */ /* 0x040fe400078e02ff */
[----:B------:R-:W-:Y:S02]  /*141d0*/  IMAD R4, R3, 0xb4, RZ ;  /* 0x000000b403047824 */ /* 0x000fe400078e02ff */
[----:B------:R0:W-:Y:S01]  /*141e0*/  STL [R1+0xc94], R6 ;  /* 0x000c940601007387 */ /* 0x0001e20000100800 */
[-C--:B-1----:R-:W-:Y:S02]  /*141f0*/  LEA.HI.X.SX32 R7, R5, R0.reuse, 0x1, P1 ;  /* 0x0000000005077211 */ /* 0x082fe400008f0eff */
[----:B0-----:R-:W-:Y:S02]  /*14200*/  LEA.HI.X.SX32 R6, R8, R0, 0x1, P2 ;  /* 0x0000000008067211 */ /* 0x001fe400010f0eff */
[----:B------:R-:W-:-:S03]  /*14210*/  IADD3 R8, P2, PT, R9, R2, RZ ;  /* 0x0000000209087210 */ /* 0x000fc60007f5e0ff */
[----:B------:R0:W-:Y:S01]  /*14220*/  STL [R1+0xbf0], R6 ;  /* 0x000bf00601007387 */ /* 0x0001e20000100800 */
[----:B------:R-:W-:-:S03]  /*14230*/  IMAD R10, R3, 0x6a, RZ ;  /* 0x0000006a030a7824 */ /* 0x000fc600078e02ff */
[----:B------:R-:W-:Y:S01]  /*14240*/  STL [R1+0xdcc], R8 ;  /* 0x000dcc0801007387 */ /* 0x000fe20000100800 */
[----:B0-----:R-:W-:-:S03]  /*14250*/  IADD3 R6, P1, PT, R4, R2, RZ ;  /* 0x0000000204067210 */ /* 0x001fc60007f3e0ff */
[----:B------:R-:W-:Y:S01]  /*14260*/  STL [R1+0xdb8], R7 ;  /* 0x000db80701007387 */ /* 0x000fe20000100800 */
[----:B------:R-:W-:-:S03]  /*14270*/  IMAD R5, R3, 0x37, RZ ;  /* 0x0000003703057824 */ /* 0x000fc600078e02ff */
[----:B------:R0:W-:Y:S01]  /*14280*/  STL [R1+0xcb4], R6 ;  /* 0x000cb40601007387 */ /* 0x0001e20000100800 */
[----:B------:R-:W-:Y:S01]  /*14290*/  IMAD R4, R3, 0xac, RZ ;  /* 0x000000ac03047824 */ /* 0x000fe200078e02ff */
[----:B0-----:R-:W-:Y:S02]  /*142a0*/  LEA.HI.X.SX32 R6, R9, R0, 0x1, P4 ;  /* 0x0000000009067211 */ /* 0x001fe400020f0eff */
[----:B------:R-:W-:Y:S02]  /*142b0*/  IADD3 R8, P4, PT, R10, R2, RZ ;  /* 0x000000020a087210 */ /* 0x000fe40007f9e0ff */
[----:B------:R-:W-:Y:S01]  /*142c0*/  LEA.HI.X.SX32 R7, R5, R0, 0x1, P2 ;  /* 0x0000000005077211 */ /* 0x000fe200010f0eff */
        /* <DEDUP_REMOVED lines=89> */
[C---:B------:R-:W-:Y:S02]  /*14860*/  IMAD R19, R3.reuse, 0x46, RZ ;  /* 0x0000004603137824 */ /* 0x040fe400078e02ff */
[----:B------:R-:W-:Y:S01]  /*14870*/  IMAD R5, R3, 0x25, RZ ;  /* 0x0000002503057824 */ /* 0x000fe200078e02ff */
[----:B------:R-:W-:Y:S01]  /*14880*/  STL [R1+0xe5c], R8 ;  /* 0x000e5c0801007387 */ /* 0x000fe20000100800 */
[----:B0-----:R-:W-:-:S03]  /*14890*/  IADD3 R6, P4, PT, R4, R2, RZ ;  /* 0x0000000204067210 */ /* 0x001fc60007f9e0ff */
[----:B------:R0:W-:Y:S01]  /*148a0*/  STL [R1+0xe48], R7 ;  /* 0x000e480701007387 */ /* 0x0001e20000100800 */
[----:B------:R-:W-:-:S03]  /*148b0*/  IMAD R4, R3, 0xc8, RZ ;  /* 0x000000c803047824 */ /* 0x000fc600078e02ff */
[----:B------:R1:W-:Y:S01]  /*148c0*/  STL [R1+0xc24], R6 ;  /* 0x000c240601007387 */ /* 0x0003e20000100800 */
[----:B------:R-:W-:Y:S01]  /*148d0*/  IMAD R20, R3, 0x42, RZ ;  /* 0x0000004203147824 */ /* 0x000fe200078e02ff */
[-C--:B0-----:R-:W-:Y:S02]  /*148e0*/  LEA.HI.X.SX32 R7, R5, R0.reuse, 0x1, P6 ;  /* 0x0000000005077211 */ /* 0x081fe400030f0eff */
[----:B-1----:R-:W-:Y:S02]  /*148f0*/  LEA.HI.X.SX32 R6, R18, R0, 0x1, P5 ;  /* 0x0000000012067211 */ /* 0x002fe400028f0eff */
[-C--:B------:R-:W-:Y:S01]  /*14900*/  IADD3 R8, P5, PT, R19, R2.reuse, RZ ;  /* 0x0000000213087210 */ /* 0x080fe20007fbe0ff */
[C---:B------:R-:W-:Y:S02]  /*14910*/  IMAD R5, R3.reuse, 0x23, RZ ;  /* 0x0000002303057824 */ /* 0x040fe400078e02ff */
[----:B------:R0:W-:Y:S04]  /*14920*/  STL [R1+0xd30], R6 ;  /* 0x000d300601007387 */ /* 0x0001e80000100800 */
[----:B------:R1:W-:Y:S04]  /*14930*/  STL [R1+0xe6c], R8 ;  /* 0x000e6c0801007387 */ /* 0x0003e80000100800 */
[----:B------:R2:W-:Y:S01]  /*14940*/  STL [R1+0xe58], R7 ;  /* 0x000e580701007387 */ /* 0x0005e20000100800 */
[----:B0-----:R-:W-:Y:S01]  /*14950*/  IADD3 R6, P6, PT, R4, R2, RZ ;  /* 0x0000000204067210 */ /* 0x001fe20007fde0ff */
[----:B------:R-:W-:Y:S01]  /*14960*/  IMAD R4, R3, 0xb8, RZ ;  /* 0x000000b803047824 */ /* 0x000fe200078e02ff */
[----:B-1----:R-:W-:-:S03]  /*14970*/  LEA.HI.X.SX32 R8, R19, R0, 0x1, P0 ;  /* 0x0000000013087211 */ /* 0x002fc600000f0eff */
[----:B------:R0:W-:Y:S01]  /*14980*/  STL [R1+0xc64], R6 ;  /* 0x000c640601007387 */ /* 0x0001e20000100800 */
[----:B--2---:R-:W-:-:S03]  /*14990*/  IADD3 R7, P0, PT, R20, R2, RZ ;  /* 0x0000000214077210 */ /* 0x004fc60007f1e0ff */
[----:B------:R-:W-:Y:S01]  /*149a0*/  STL [R1+0xd50], R8 ;  /* 0x000d500801007387 */ /* 0x000fe20000100800 */
[----:B------:R-:W-:-:S03]  /*149b0*/  IMAD R21, R3, 0x7c, RZ ;  /* 0x0000007c03157824 */ /* 0x000fc600078e02ff */
[----:B------:R1:W-:Y:S01]  /*149c0*/  STL [R1+0xe7c], R7 ;  /* 0x000e7c0701007387 */ /* 0x0003e20000100800 */
[----:B0-----:R-:W-:Y:S02]  /*149d0*/  LEA.HI.X.SX32 R6, R5, R0, 0x1, P5 ;  /* 0x0000000005067211 */ /* 0x001fe400028f0eff */
[----:B------:R-:W-:Y:S01]  /*149e0*/  IADD3 R4, P5, PT, R4, R2, RZ ;  /* 0x0000000204047210 */ /* 0x000fe20007fbe0ff */
[C---:B------:R-:W-:Y:S02]  /*149f0*/  IMAD R5, R3.reuse, 0x21, RZ ;  /* 0x0000002103057824 */ /* 0x040fe400078e02ff */
[----:B------:R-:W-:Y:S01]  /*14a00*/  IMAD R22, R3, 0x3e, RZ ;  /* 0x0000003e03167824 */ /* 0x000fe200078e02ff */
[----:B-1----:R-:W-:Y:S01]  /*14a10*/  LEA.HI.X.SX32 R7, R20, R0, 0x1, P3 ;  /* 0x0000000014077211 */ /* 0x002fe200018f0eff */
[----:B------:R0:W-:Y:S04]  /*14a20*/  STL [R1+0xe68], R6 ;  /* 0x000e680601007387 */ /* 0x0001e80000100800 */
[----:B------:R1:W-:Y:S04]  /*14a30*/  STL [R1+0xca4], R4 ;  /* 0x000ca40401007387 */ /* 0x0003e80000100800 */
[----:B------:R2:W-:Y:S01]  /*14a40*/  STL [R1+0xd70], R7 ;  /* 0x000d700701007387 */ /* 0x0005e20000100800 */
[----:B0-----:R-:W-:Y:S01]  /*14a50*/  IADD3 R6, P3, PT, R21, R2, RZ ;  /* 0x0000000215067210 */ /* 0x001fe20007f7e0ff */
[----:B-1----:R-:W-:-:S04]  /*14a60*/  IMAD R4, R3, 0xa8, RZ ;  /* 0x000000a803047824 */ /* 0x002fc800078e02ff */
[----:B------:R0:W-:Y:S01]  /*14a70*/  STL [R1+0xd94], R6 ;  /* 0x000d940601007387 */ /* 0x0001e20000100800 */
[----:B--2---:R-:W-:Y:S02]  /*14a80*/  LEA.HI.X.SX32 R7, R5, R0, 0x1, P0 ;  /* 0x0000000005077211 */ /* 0x004fe400000f0eff */
[----:B------:R-:W-:Y:S01]  /*14a90*/  IADD3 R5, P0, PT, R22, R2, RZ ;  /* 0x0000000216057210 */ /* 0x000fe20007f1e0ff */
[----:B------:R-:W-:Y:S02]  /*14aa0*/  IMAD R23, R3, 0x74, RZ ;  /* 0x0000007403177824 */ /* 0x000fe400078e02ff */
[----:B------:R1:W-:Y:S01]  /*14ab0*/  STL [R1+0xe78], R7 ;  /* 0x000e780701007387 */ /* 0x0003e20000100800 */
[----:B0-----:R-:W-:Y:S02]  /*14ac0*/  LEA.HI.X.SX32 R6, R21, R0, 0x1, P1 ;  /* 0x0000000015067211 */ /* 0x001fe400008f0eff */
[----:B------:R-:W-:Y:S01]  /*14ad0*/  IADD3 R4, P1, PT, R4, R2, RZ ;  /* 0x0000000204047210 */ /* 0x000fe20007f3e0ff */
[----:B------:R0:W-:Y:S01]  /*14ae0*/  STL [R1+0xe8c], R5 ;  /* 0x000e8c0501007387 */ /* 0x0001e20000100800 */
[----:B------:R-:W-:Y:S01]  /*14af0*/  IMAD R24, R3, 0x3a, RZ ;  /* 0x0000003a03187824 */ /* 0x000fe200078e02ff */
[----:B-1----:R-:W-:-:S02]  /*14b00*/  LEA.HI.X.SX32 R7, R22, R0, 0x1, P3 ;  /* 0x0000000016077211 */ /* 0x002fc400018f0eff */
[----:B------:R1:W-:Y:S01]  /*14b10*/  STL [R1+0xba0], R6 ;  /* 0x000ba00601007387 */ /* 0x0003e20000100800 */
[----:B0-----:R-:W-:-:S03]  /*14b20*/  IMAD R5, R3, 0x1f, RZ ;  /* 0x0000001f03057824 */ /* 0x001fc600078e02ff */
[----:B------:R0:W-:Y:S04]  /*14b30*/  STL [R1+0xce4], R4 ;  /* 0x000ce40401007387 */ /* 0x0001e80000100800 */
[----:B------:R2:W-:Y:S01]  /*14b40*/  STL [R1+0xd90], R7 ;  /* 0x000d900701007387 */ /* 0x0005e20000100800 */
[----:B-1----:R-:W-:Y:S01]  /*14b50*/  IADD3 R6, P3, PT, R23, R2, RZ ;  /* 0x0000000217067210 */ /* 0x002fe20007f7e0ff */
[----:B0-----:R-:W-:-:S04]  /*14b60*/  IMAD R4, R3, 0x98, RZ ;  /* 0x0000009803047824 */ /* 0x001fc800078e02ff */
        /* <DEDUP_REMOVED lines=15> */
[C---:B------:R-:W-:Y:S02]  /*14c60*/  IMAD R27, R3.reuse, 0x64, RZ ;  /* 0x00000064031b7824 */ /* 0x040fe400078e02ff */
[----:B0-----:R-:W-:Y:S01]  /*14c70*/  IMAD R4, R3, 0x88, RZ ;  /* 0x0000008803047824 */ /* 0x001fe200078e02ff */
[----:B--2---:R-:W-:Y:S02]  /*14c80*/  LEA.HI.X.SX32 R7, R5, R0, 0x1, P0 ;  /* 0x0000000005077211 */ /* 0x004fe400000f0eff */
[----:B------:R-:W-:Y:S01]  /*14c90*/  IADD3 R5, P0, PT, R26, R2, RZ ;  /* 0x000000021a057210 */ /* 0x000fe20007f1e0ff */
[----:B------:R0:W-:Y:S04]  /*14ca0*/  STL [R1+0xdd4], R6 ;  /* 0x000dd40601007387 */ /* 0x0001e80000100800 */
[----:B------:R1:W-:Y:S01]  /*14cb0*/  STL [R1+0xe98], R7 ;  /* 0x000e980701007387 */ /* 0x0003e20000100800 */
[----:B------:R-:W-:-:S03]  /*14cc0*/  IMAD R28, R3, 0x32, RZ ;  /* 0x00000032031c7824 */ /* 0x000fc600078e02ff */
[----:B------:R2:W-:Y:S01]  /*14cd0*/  STL [R1+0xeac], R5 ;  /* 0x000eac0501007387 */ /* 0x0005e20000100800 */
[----:B0-----:R-:W-:Y:S02]  /*14ce0*/  LEA.HI.X.SX32 R6, R25, R0, 0x1, P4 ;  /* 0x0000000019067211 */ /* 0x001fe400020f0eff */
[----:B------:R-:W-:Y:S02]  /*14cf0*/  IADD3 R4, P4, PT, R4, R2, RZ ;  /* 0x0000000204047210 */ /* 0x000fe40007f9e0ff */
[----:B-1----:R-:W-:Y:S01]  /*14d00*/  LEA.HI.X.SX32 R7, R26, R0, 0x1, P3 ;  /* 0x000000001a077211 */ /* 0x002fe200018f0eff */
[----:B------:R0:W-:Y:S01]  /*14d10*/  STL [R1+0xc20], R6 ;  /* 0x000c200601007387 */ /* 0x0001e20000100800 */
[----:B--2---:R-:W-:-:S03]  /*14d20*/  IMAD R5, R3, 0x1b, RZ ;  /* 0x0000001b03057824 */ /* 0x004fc600078e02ff */
[----:B------:R1:W-:Y:S02]  /*14d30*/  STL [R1+0xd64], R4 ;  /* 0x000d640401007387 */ /* 0x0003e40000100800 */
[----:B------:R-:W-:Y:S02]  /*14d40*/  LEA.HI.X.SX32 R5, R5, R0, 0x1, P0 ;  /* 0x0000000005057211 */ /* 0x000fe400000f0eff */
[----:B0-----:R-:W-:Y:S01]  /*14d50*/  IADD3 R6, P3, PT, R27, R2, RZ ;  /* 0x000000021b067210 */ /* 0x001fe20007f7e0ff */
[----:B------:R0:W-:Y:S01]  /*14d60*/  STL [R1+0xdd0], R7 ;  /* 0x000dd00701007387 */ /* 0x0001e20000100800 */
[----:B-1----:R-:W-:-:S03]  /*14d70*/  IMAD R4, R3, 0xf0, RZ ;  /* 0x000000f003047824 */ /* 0x002fc600078e02ff */
[----:B------:R1:W-:Y:S01]  /*14d80*/  STL [R1+0xdf4], R6 ;  /* 0x000df40601007387 */ /* 0x0003e20000100800 */
[----:B------:R-:W-:Y:S01]  /*14d90*/  IMAD R29, R3, 0x5c, RZ ;  /* 0x0000005c031d7824 */ /* 0x000fe200078e02ff */
[C---:B0-----:R-:W-:Y:S02]  /*14da0*/  IADD3 R7, P0, PT, R28.reuse, R2, RZ ;  /* 0x000000021c077210 */ /* 0x041fe40007f1e0ff */
[----:B------:R0:W-:Y:S01]  /*14db0*/  STL [R1+0xea8], R5 ;  /* 0x000ea80501007387 */ /* 0x0001e20000100800 */
[-C--:B------:R-:W-:Y:S02]  /*14dc0*/  LEA.HI.X.SX32 R8, R28, R0.reuse, 0x1, P3 ;  /* 0x000000001c087211 */ /* 0x080fe400018f0eff */
[----:B-1----:R-:W-:Y:S01]  /*14dd0*/  LEA.HI.X.SX32 R6, R27, R0, 0x1, P6 ;  /* 0x000000001b067211 */ /* 0x002fe200030f0eff */
[----:B------:R1:W-:Y:S01]  /*14de0*/  STL [R1+0xebc], R7 ;  /* 0x000ebc0701007387 */ /* 0x0003e20000100800 */
[----:B0-----:R-:W-:Y:S01]  /*14df0*/  IADD3 R5, P6, PT, R4, R2, RZ ;  /* 0x0000000204057210 */ /* 0x001fe20007fde0ff */
[----:B------:R-:W-:-:S02]  /*14e00*/  IMAD R4, R3, 0x19, RZ ;  /* 0x0000001903047824 */ /* 0x000fc400078e02ff */
[----:B------:R0:W-:Y:S01]  /*14e10*/  STL [R1+0xc60], R6 ;  /* 0x000c600601007387 */ /* 0x0001e20000100800 */
[----:B-1----:R-:W-:-:S03]  /*14e20*/  IMAD R7, R3, 0x2e, RZ ;  /* 0x0000002e03077824 */ /* 0x002fc600078e02ff */
[----:B------:R1:W-:Y:S04]  /*14e30*/  STL [R1+0xbc4], R5 ;  /* 0x000bc40501007387 */ /* 0x0003e80000100800 */
[----:B------:R2:W-:Y:S01]  /*14e40*/  STL [R1+0xdf0], R8 ;  /* 0x000df00801007387 */ /* 0x0005e20000100800 */
[----:B0-----:R-:W-:Y:S02]  /*14e50*/  IADD3 R6, P3, PT, R29, R2, RZ ;  /* 0x000000021d067210 */ /* 0x001fe40007f7e0ff */
[----:B-1----:R-:W-:Y:S01]  /*14e60*/  LEA.HI.X.SX32 R5, R4, R0, 0x1, P0 ;  /* 0x0000000004057211 */ /* 0x002fe200000f0eff */
[----:B------:R-:W-:Y:S01]  /*14e70*/  IMAD R4, R3, 0xd0, RZ ;  /* 0x000000d003047824 */ /* 0x000fe200078e02ff */
[----:B--2---:R-:W-:Y:S01]  /*14e80*/  IADD3 R8, P0, PT, R7, R2, RZ ;  /* 0x0000000207087210 */ /* 0x004fe20007f1e0ff */
[----:B------:R0:W-:Y:S04]  /*14e90*/  STL [R1+0xe14], R6 ;  /* 0x000e140601007387 */ /* 0x0001e80000100800 */
[----:B------:R1:W-:Y:S04]  /*14ea0*/  STL [R1+0xeb8], R5 ;  /* 0x000eb80501007387 */ /* 0x0003e80000100800 */
[----:B------:R2:W-:Y:S01]  /*14eb0*/  STL [R1+0xecc], R8 ;  /* 0x000ecc0801007387 */ /* 0x0005e20000100800 */
[----:B0-----:R-:W-:Y:S01]  /*14ec0*/  LEA.HI.X.SX32 R6, R29, R0, 0x1, P5 ;  /* 0x000000001d067211 */ /* 0x001fe200028f0eff */
[----:B-1----:R-:W-:Y:S01]  /*14ed0*/  IMAD R5, R3, 0x54, RZ ;  /* 0x0000005403057824 */ /* 0x002fe200078e02ff */
[----:B--2---:R-:W-:-:S03]  /*14ee0*/  IADD3 R8, P5, PT, R4, R2, RZ ;  /* 0x0000000204087210 */ /* 0x004fc60007fbe0ff */
[----:B------:R0:W-:Y:S01]  /*14ef0*/  STL [R1+0xca0], R6 ;  /* 0x000ca00601007387 */ /* 0x0001e20000100800 */
[----:B------:R-:W-:Y:S01]  /*14f00*/  LEA.HI.X.SX32 R9, R7, R0, 0x1, P3 ;  /* 0x0000000007097211 */ /* 0x000fe200018f0eff */
[C---:B------:R-:W-:Y:S02]  /*14f10*/  IMAD R4, R3.reuse, 0x17, RZ ;  /* 0x0000001703047824 */ /* 0x040fe400078e02ff */
[----:B------:R1:W-:Y:S01]  /*14f20*/  STL [R1+0xc44], R8 ;  /* 0x000c440801007387 */ /* 0x0003e20000100800 */
[----:B0-----:R-:W-:Y:S01]  /*14f30*/  IMAD R6, R3, 0x2a, RZ ;  /* 0x0000002a03067824 */ /* 0x001fe200078e02ff */
[----:B-1----:R-:W-:Y:S02]  /*14f40*/  IADD3 R8, P3, PT, R5, R2, RZ ;  /* 0x0000000205087210 */ /* 0x002fe40007f7e0ff */
[----:B------:R-:W-:Y:S01]  /*14f50*/  STL [R1+0xe10], R9 ;  /* 0x000e100901007387 */ /* 0x000fe20000100800 */
[----:B------:R-:W-:Y:S01]  /*14f60*/  LEA.HI.X.SX32 R7, R4, R0, 0x1, P0 ;  /* 0x0000000004077211 */ /* 0x000fe200000f0eff */
[----:B------:R-:W-:-:S02]  /*14f70*/  IMAD R4, R3, 0xb0, RZ ;  /* 0x000000b003047824 */ /* 0x000fc400078e02ff */
[----:B------:R0:W-:Y:S04]  /*14f80*/  STL [R1+0xe34], R8 ;  /* 0x000e340801007387 */ /* 0x0001e80000100800 */
[----:B------:R1:W-:Y:S01]  /*14f90*/  STL [R1+0xec8], R7 ;  /* 0x000ec80701007387 */ /* 0x0003e20000100800 */
[----:B0-----:R-:W-:Y:S02]  /*14fa0*/  IADD3 R8, P0, PT, R6, R2, RZ ;  /* 0x0000000206087210 */ /* 0x001fe40007f1e0ff */
[----:B-1----:R-:W-:-:S03]  /*14fb0*/  LEA.HI.X.SX32 R7, R5, R0, 0x1, P1 ;  /* 0x0000000005077211 */ /* 0x002fc600008f0eff */
[----:B------:R0:W-:Y:S01]  /*14fc0*/  STL [R1+0xedc], R8 ;  /* 0x000edc0801007387 */ /* 0x0001e20000100800 */
[C---:B------:R-:W-:Y:S01]  /*14fd0*/  IMAD R5, R3.reuse, 0x4c, RZ ;  /* 0x0000004c03057824 */ /* 0x040fe200078e02ff */
[----:B------:R-:W-:Y:S02]  /*14fe0*/  LEA.HI.X.SX32 R9, R6, R0, 0x1, P3 ;  /* 0x0000000006097211 */ /* 0x000fe400018f0eff */
[----:B------:R1:W-:Y:S01]  /*14ff0*/  STL [R1+0xce0], R7 ;  /* 0x000ce00701007387 */ /* 0x0003e20000100800 */
[----:B0-----:R-:W-:Y:S01]  /*15000*/  IADD3 R8, P1, PT, R4, R2, RZ ;  /* 0x0000000204087210 */ /* 0x001fe20007f3e0ff */
[----:B------:R-:W-:-:S04]  /*15010*/  IMAD R4, R3, 0x15, RZ ;  /* 0x0000001503047824 */ /* 0x000fc800078e02ff */
[----:B------:R0:W-:Y:S01]  /*15020*/  STL [R1+0xcc4], R8 ;  /* 0x000cc40801007387 */ /* 0x0001e20000100800 */
[----:B-1----:R-:W-:Y:S01]  /*15030*/  IMAD R7, R3, 0x26, RZ ;  /* 0x0000002603077824 */ /* 0x002fe200078e02ff */
[----:B------:R-:W-:Y:S02]  /*15040*/  LEA.HI.X.SX32 R6, R4, R0, 0x1, P0 ;  /* 0x0000000004067211 */ /* 0x000fe400000f0eff */
[----:B------:R-:W-:Y:S01]  /*15050*/  STL [R1+0xe30], R9 ;  /* 0x000e300901007387 */ /* 0x000fe20000100800 */
[----:B0-----:R-:W-:Y:S01]  /*15060*/  IADD3 R8, P3, PT, R5, R2, RZ ;  /* 0x0000000205087210 */ /* 0x001fe20007f7e0ff */
[----:B------:R-:W-:-:S04]  /*15070*/  IMAD R4, R3, 0x90, RZ ;  /* 0x0000009003047824 */ /* 0x000fc800078e02ff */
[----:B------:R0:W-:Y:S04]  /*15080*/  STL [R1+0xe54], R8 ;  /* 0x000e540801007387 */ /* 0x0001e80000100800 */
[----:B------:R1:W-:Y:S01]  /*15090*/  STL [R1+0xed8], R6 ;  /* 0x000ed80601007387 */ /* 0x0003e20000100800 */
[----:B0-----:R-:W-:Y:S02]  /*150a0*/  IADD3 R8, P0, PT, R7, R2, RZ ;  /* 0x0000000207087210 */ /* 0x001fe40007f1e0ff */
[----:B-1----:R-:W-:-:S03]  /*150b0*/  LEA.HI.X.SX32 R6, R5, R0, 0x1, P2 ;  /* 0x0000000005067211 */ /* 0x002fc600010f0eff */
[----:B------:R0:W-:Y:S01]  /*150c0*/  STL [R1+0xeec], R8 ;  /* 0x000eec0801007387 */ /* 0x0001e20000100800 */
[----:B------:R-:W-:-:S03]  /*150d0*/  IMAD R5, R3, 0x44, RZ ;  /* 0x0000004403057824 */ /* 0x000fc600078e02ff */
[----:B------:R1:W-:Y:S01]  /*150e0*/  STL [R1+0xd20], R6 ;  /* 0x000d200601007387 */ /* 0x0003e20000100800 */
[----:B------:R-:W-:Y:S02]  /*150f0*/  LEA.HI.X.SX32 R9, R7, R0, 0x1, P3 ;  /* 0x0000000007097211 */ /* 0x000fe400018f0eff */
[----:B0-----:R-:W-:Y:S01]  /*15100*/  IADD3 R8, P2, PT, R4, R2, RZ ;  /* 0x0000000204087210 */ /* 0x001fe20007f5e0ff */
[----:B-1----:R-:W-:-:S04]  /*15110*/  IMAD R6, R3, 0x13, RZ ;  /* 0x0000001303067824 */ /* 0x002fc800078e02ff */
[----:B------:R0:W-:Y:S01]  /*15120*/  STL [R1+0xd44], R8 ;  /* 0x000d440801007387 */ /* 0x0001e20000100800 */
[C---:B------:R-:W-:Y:S01]  /*15130*/  IMAD R4, R3.reuse, 0x22, RZ ;  /* 0x0000002203047824 */ /* 0x040fe200078e02ff */
[----:B------:R-:W-:Y:S01]  /*15140*/  LEA.HI.X.SX32 R7, R6, R0, 0x1, P0 ;  /* 0x0000000006077211 */ /* 0x000fe200000f0eff */
[----:B------:R-:W-:Y:S01]  /*15150*/  IMAD R6, R3, 0xe0, RZ ;  /* 0x000000e003067824 */ /* 0x000fe200078e02ff */
[----:B------:R-:W-:Y:S01]  /*15160*/  STL [R1+0xe50], R9 ;  /* 0x000e500901007387 */ /* 0x000fe20000100800 */
[----:B0-----:R-:W-:-:S05]  /*15170*/  IADD3 R8, P3, PT, R5, R2, RZ ;  /* 0x0000000205087210 */ /* 0x001fca0007f7e0ff */
[----:B------:R0:W-:Y:S04]  /*15180*/  STL [R1+0xe74], R8 ;  /* 0x000e740801007387 */ /* 0x0001e80000100800 */
[----:B------:R1:W-:Y:S01]  /*15190*/  STL [R1+0xee8], R7 ;  /* 0x000ee80701007387 */ /* 0x0003e20000100800 */
[----:B0-----:R-:W-:Y:S02]  /*151a0*/  IADD3 R8, P0, PT, R4, R2, RZ ;  /* 0x0000000204087210 */ /* 0x001fe40007f1e0ff */
[----:B-1----:R-:W-:Y:S01]  /*151b0*/  LEA.HI.X.SX32 R7, R5, R0, 0x1, P4 ;  /* 0x0000000005077211 */ /* 0x002fe200020f0eff */
[----:B------:R-:W-:Y:S01]  /*151c0*/  IMAD R5, R3, 0x78, RZ ;  /* 0x0000007803057824 */ /* 0x000fe200078e02ff */
[----:B------:R-:W-:Y:S01]  /*151d0*/  IADD3 R6, P4, PT, R6, R2, RZ ;  /* 0x0000000206067210 */ /* 0x000fe20007f9e0ff */
[----:B------:R0:W-:Y:S01]  /*151e0*/  STL [R1+0xefc], R8 ;  /* 0x000efc0801007387 */ /* 0x0001e20000100800 */
[----:B------:R-:W-:-:S03]  /*151f0*/  LEA.HI.X.SX32 R4, R4, R0, 0x1, P3 ;  /* 0x0000000004047211 */ /* 0x000fc600018f0eff */
[----:B------:R1:W-:Y:S04]  /*15200*/  STL [R1+0xd60], R7 ;  /* 0x000d600701007387 */ /* 0x0003e80000100800 */
[----:B------:R2:W-:Y:S01]  /*15210*/  STL [R1+0xc04], R6 ;  /* 0x000c040601007387 */ /* 0x0005e20000100800 */
[----:B0-----:R-:W-:Y:S01]  /*15220*/  IADD3 R8, P3, PT, R5, R2, RZ ;  /* 0x0000000205087210 */ /* 0x001fe20007f7e0ff */
[C---:B-1----:R-:W-:Y:S02]  /*15230*/  IMAD R7, R3.reuse, 0x11, RZ ;  /* 0x0000001103077824 */ /* 0x042fe400078e02ff */
[----:B------:R0:W-:Y:S01]  /*15240*/  STL [R1+0xe70], R4 ;  /* 0x000e700401007387 */ /* 0x0001e20000100800 */
[----:B--2---:R-:W-:Y:S02]  /*15250*/  IMAD R6, R3, 0x3c, RZ ;  /* 0x0000003c03067824 */ /* 0x004fe400078e02ff */
[-C--:B------:R-:W-:Y:S01]  /*15260*/  LEA.HI.X.SX32 R9, R7, R0.reuse, 0x1, P0 ;  /* 0x0000000007097211 */ /* 0x080fe200000f0eff */
[----:B------:R1:W-:Y:S01]  /*15270*/  STL [R1+0xda4], R8 ;  /* 0x000da40801007387 */ /* 0x0003e20000100800 */
[----:B------:R-:W-:Y:S01]  /*15280*/  LEA.HI.X.SX32 R7, R5, R0, 0x1, P6 ;  /* 0x0000000005077211 */ /* 0x000fe200030f0eff */
[----:B------:R-:W-:-:S02]  /*15290*/  IMAD R5, R3, 0xa0, RZ ;  /* 0x000000a003057824 */ /* 0x000fc400078e02ff */
[----:B0-----:R-:W-:Y:S01]  /*152a0*/  IMAD R4, R3, 0x1e, RZ ;  /* 0x0000001e03047824 */ /* 0x001fe200078e02ff */
[----:B------:R-:W-:Y:S01]  /*152b0*/  STL [R1+0xef8], R9 ;  /* 0x000ef80901007387 */ /* 0x000fe20000100800 */
[----:B-1----:R-:W-:-:S05]  /*152c0*/  IADD3 R8, P0, PT, R6, R2, RZ ;  /* 0x0000000206087210 */ /* 0x002fca0007f1e0ff */
        /* <DEDUP_REMOVED lines=10> */
[C---:B0-----:R-:W-:Y:S01]  /*15370*/  IADD3 R8, P0, PT, R6.reuse, R2, RZ ;  /* 0x0000000206087210 */ /* 0x041fe20007f1e0ff */
[C---:B-1----:R-:W-:Y:S02]  /*15380*/  IMAD R7, R3.reuse, 0xf, RZ ;  /* 0x0000000f03077824 */ /* 0x042fe400078e02ff */
[----:B------:R0:W-:Y:S01]  /*15390*/  STL [R1+0xe90], R4 ;  /* 0x000e900401007387 */ /* 0x0001e20000100800 */
[----:B--2---:R-:W-:Y:S02]  /*153a0*/  IMAD R5, R3, 0x34, RZ ;  /* 0x0000003403057824 */ /* 0x004fe400078e02ff */
[-C--:B------:R-:W-:Y:S01]  /*153b0*/  LEA.HI.X.SX32 R9, R7, R0.reuse, 0x1, P6 ;  /* 0x0000000007097211 */ /* 0x080fe200030f0eff */
[----:B------:R1:W-:Y:S01]  /*153c0*/  STL [R1+0xde4], R8 ;  /* 0x000de40801007387 */ /* 0x0003e20000100800 */
[----:B------:R-:W-:Y:S01]  /*153d0*/  LEA.HI.X.SX32 R7, R6, R0, 0x1, P5 ;  /* 0x0000000006077211 */ /* 0x000fe200028f0eff */
[----:B0-----:R-:W-:-:S02]  /*153e0*/  IMAD R4, R3, 0x1a, RZ ;  /* 0x0000001a03047824 */ /* 0x001fc400078e02ff */
[----:B------:R-:W-:Y:S01]  /*153f0*/  STL [R1+0xf08], R9 ;  /* 0x000f080901007387 */ /* 0x000fe20000100800 */
[----:B-1----:R-:W-:Y:S01]  /*15400*/  IADD3 R8, P6, PT, R5, R2, RZ ;  /* 0x0000000205087210 */ /* 0x002fe20007fde0ff */
        /* <DEDUP_REMOVED lines=8> */
[----:B0-----:R-:W-:Y:S01]  /*15490*/  IADD3 R8, P0, PT, R6, R2, RZ ;  /* 0x0000000206087210 */ /* 0x001fe20007f1e0ff */
[----:B------:R-:W-:Y:S01]  /*154a0*/  IMAD R6, R3, 0xd, RZ ;  /* 0x0000000d03067824 */ /* 0x000fe200078e02ff */
[----:B-1----:R-:W-:-:S03]  /*154b0*/  LEA.HI.X.SX32 R7, R4, R0, 0x1, P6 ;  /* 0x0000000004077211 */ /* 0x002fc600030f0eff */
[----:B------:R0:W-:Y:S01]  /*154c0*/  STL [R1+0xc84], R8 ;  /* 0x000c840801007387 */ /* 0x0001e20000100800 */
[----:B------:R-:W-:Y:S01]  /*154d0*/  IMAD R4, R3, 0x2c, RZ ;  /* 0x0000002c03047824 */ /* 0x000fe200078e02ff */
[----:B------:R-:W-:Y:S02]  /*154e0*/  LEA.HI.X.SX32 R6, R6, R0, 0x1, P5 ;  /* 0x0000000006067211 */ /* 0x000fe400028f0eff */
[----:B------:R1:W-:Y:S01]  /*154f0*/  STL [R1+0xeb0], R7 ;  /* 0x000eb00701007387 */ /* 0x0003e20000100800 */
[C---:B0-----:R-:W-:Y:S02]  /*15500*/  IADD3 R8, P6, PT, R5.reuse, R2, RZ ;  /* 0x0000000205087210 */ /* 0x041fe40007fde0ff */
[----:B------:R-:W-:-:S03]  /*15510*/  LEA.HI.X.SX32 R5, R5, R0, 0x1, P1 ;  /* 0x0000000005057211 */ /* 0x000fc600008f0eff */
[----:B------:R0:W-:Y:S01]  /*15520*/  STL [R1+0xe24], R8 ;  /* 0x000e240801007387 */ /* 0x0001e20000100800 */
[----:B-1----:R-:W-:-:S03]  /*15530*/  IMAD R7, R3, 0x16, RZ ;  /* 0x0000001603077824 */ /* 0x002fc600078e02ff */
[----:B------:R1:W-:Y:S01]  /*15540*/  STL [R1+0xf18], R6 ;  /* 0x000f180601007387 */ /* 0x0003e20000100800 */
[----:B0-----:R-:W-:Y:S01]  /*15550*/  IADD3 R8, P5, PT, R4, R2, RZ ;  /* 0x0000000204087210 */ /* 0x001fe20007fbe0ff */
[----:B-1----:R-:W-:-:S04]  /*15560*/  IMAD R6, R3, 0x48, RZ ;  /* 0x0000004803067824 */ /* 0x002fc800078e02ff */
[----:B------:R0:W-:Y:S04]  /*15570*/  STL [R1+0xed4], R8 ;  /* 0x000ed40801007387 */ /* 0x0001e80000100800 */
[----:B------:R1:W-:Y:S01]  /*15580*/  STL [R1+0xcc0], R5 ;  /* 0x000cc00501007387 */ /* 0x0003e20000100800 */
[----:B0-----:R-:W-:Y:S02]  /*15590*/  IADD3 R8, P1, PT, R7, R2, RZ ;  /* 0x0000000207087210 */ /* 0x001fe40007f3e0ff */
[----:B-1----:R-:W-:Y:S01]  /*155a0*/  LEA.HI.X.SX32 R5, R4, R0, 0x1, P6 ;  /* 0x0000000004057211 */ /* 0x002fe200030f0eff */
[----:B------:R-:W-:Y:S01]  /*155b0*/  IMAD R4, R3, 0x24, RZ ;  /* 0x0000002403047824 */ /* 0x000fe200078e02ff */
[----:B------:R-:W-:Y:S01]  /*155c0*/  IADD3 R9, P6, PT, R6, R2, RZ ;  /* 0x0000000206097210 */ /* 0x000fe20007fde0ff */
[----:B------:R0:W-:Y:S04]  /*155d0*/  STL [R1+0xf2c], R8 ;  /* 0x000f2c0801007387 */ /* 0x0001e80000100800 */
[----:B------:R1:W-:Y:S04]  /*155e0*/  STL [R1+0xe20], R5 ;  /* 0x000e200501007387 */ /* 0x0003e80000100800 */
[----:B------:R2:W-:Y:S01]  /*155f0*/  STL [R1+0xe64], R9 ;  /* 0x000e640901007387 */ /* 0x0005e20000100800 */
[----:B0-----:R-:W-:Y:S01]  /*15600*/  LEA.HI.X.SX32 R8, R7, R0, 0x1, P5 ;  /* 0x0000000007087211 */ /* 0x001fe200028f0eff */
[----:B------:R-:W-:-:S02]  /*15610*/  IMAD R7, R3, 0x12, RZ ;  /* 0x0000001203077824 */ /* 0x000fc400078e02ff */
[----:B-1----:R-:W-:Y:S01]  /*15620*/  IMAD R5, R3, 0xb, RZ ;  /* 0x0000000b03057824 */ /* 0x002fe200078e02ff */
[----:B--2---:R-:W-:Y:S01]  /*15630*/  IADD3 R9, P5, PT, R4, R2, RZ ;  /* 0x0000000204097210 */ /* 0x004fe20007fbe0ff */
[----:B------:R0:W-:Y:S04]  /*15640*/  STL [R1+0xed0], R8 ;  /* 0x000ed00801007387 */ /* 0x0001e80000100800 */
[----:B------:R1:W-:Y:S01]  /*15650*/  STL [R1+0xef4], R9 ;  /* 0x000ef40901007387 */ /* 0x0003e20000100800 */
[----:B0-----:R-:W-:Y:S01]  /*15660*/  LEA.HI.X.SX32 R8, R5, R0, 0x1, P1 ;  /* 0x0000000005087211 */ /* 0x001fe200008f0eff */
[----:B------:R-:W-:Y:S01]  /*15670*/  IMAD R5, R3, 0x70, RZ ;  /* 0x0000007003057824 */ /* 0x000fe200078e02ff */
[----:B-1----:R-:W-:-:S03]  /*15680*/  IADD3 R9, P1, PT, R7, R2, RZ ;  /* 0x0000000207097210 */ /* 0x002fc60007f3e0ff */
[----:B------:R0:W-:Y:S01]  /*15690*/  STL [R1+0xf28], R8 ;  /* 0x000f280801007387 */ /* 0x0001e20000100800 */
[----:B------:R-:W-:-:S03]  /*156a0*/  LEA.HI.X.SX32 R6, R6, R0, 0x1, P2 ;  /* 0x0000000006067211 */ /* 0x000fc600010f0eff */
[----:B------:R1:W-:Y:S01]  /*156b0*/  STL [R1+0xf3c], R9 ;  /* 0x000f3c0901007387 */ /* 0x0003e20000100800 */
[----:B------:R-:W-:Y:S01]  /*156c0*/  LEA.HI.X.SX32 R4, R4, R0, 0x1, P6 ;  /* 0x0000000004047211 */ /* 0x000fe200030f0eff */
[----:B0-----:R-:W-:Y:S01]  /*156d0*/  IMAD R8, R3, 0x38, RZ ;  /* 0x0000003803087824 */ /* 0x001fe200078e02ff */
[-C--:B-1----:R-:W-:Y:S01]  /*156e0*/  IADD3 R9, P2, PT, R5, R2.reuse, RZ ;  /* 0x0000000205097210 */ /* 0x082fe20007f5e0ff */
[----:B------:R0:W-:Y:S03]  /*156f0*/  STL [R1+0xd40], R6 ;  /* 0x000d400601007387 */ /* 0x0001e60000100800 */
[----:B------:R-:W-:Y:S01]  /*15700*/  IADD3 R10, P6, PT, R8, R2, RZ ;  /* 0x00000002080a7210 */ /* 0x000fe20007fde0ff */
[----:B------:R1:W-:Y:S04]  /*15710*/  STL [R1+0xdc4], R9 ;  /* 0x000dc40901007387 */ /* 0x0003e80000100800 */
[----:B------:R2:W-:Y:S01]  /*15720*/  STL [R1+0xe60], R4 ;  /* 0x000e600401007387 */ /* 0x0005e20000100800 */
[----:B0-----:R-:W-:Y:S01]  /*15730*/  IMAD R6, R3, 0x1c, RZ ;  /* 0x0000001c03067824 */ /* 0x001fe200078e02ff */
[----:B-1----:R-:W-:-:S02]  /*15740*/  LEA.HI.X.SX32 R9, R7, R0, 0x1, P5 ;  /* 0x0000000007097211 */ /* 0x002fc400028f0eff */
[----:B------:R0:W-:Y:S01]  /*15750*/  STL [R1+0xea4], R10 ;  /* 0x000ea40a01007387 */ /* 0x0001e20000100800 */
[----:B--2---:R-:W-:-:S03]  /*15760*/  IMAD R4, R3, 0x9, RZ ;  /* 0x0000000903047824 */ /* 0x004fc600078e02ff */
[----:B------:R1:W-:Y:S01]  /*15770*/  STL [R1+0xef0], R9 ;  /* 0x000ef00901007387 */ /* 0x0003e20000100800 */
[----:B------:R-:W-:Y:S01]  /*15780*/  IMAD R7, R3, 0xe, RZ ;  /* 0x0000000e03077824 */ /* 0x000fe200078e02ff */
[----:B0-----:R-:W-:Y:S02]  /*15790*/  IADD3 R10, P5, PT, R6, R2, RZ ;  /* 0x00000002060a7210 */ /* 0x001fe40007fbe0ff */
[----:B-1----:R-:W-:-:S03]  /*157a0*/  LEA.HI.X.SX32 R9, R4, R0, 0x1, P1 ;  /* 0x0000000004097211 */ /* 0x002fc600008f0eff */
[----:B------:R0:W-:Y:S01]  /*157b0*/  STL [R1+0xf14], R10 ;  /* 0x000f140a01007387 */ /* 0x0001e20000100800 */
[----:B------:R-:W-:-:S03]  /*157c0*/  IMAD R4, R3, 0x50, RZ ;  /* 0x0000005003047824 */ /* 0x000fc600078e02ff */
[----:B------:R1:W-:Y:S01]  /*157d0*/  STL [R1+0xf38], R9 ;  /* 0x000f380901007387 */ /* 0x0003e20000100800 */
[----:B0-----:R-:W-:Y:S02]  /*157e0*/  IADD3 R10, P1, PT, R7, R2, RZ ;  /* 0x00000002070a7210 */ /* 0x001fe40007f3e0ff */
[----:B-1----:R-:W-:Y:S01]  /*157f0*/  LEA.HI.X.SX32 R9, R5, R0, 0x1, P4 ;  /* 0x0000000005097211 */ /* 0x002fe200020f0eff */
[----:B------:R-:W-:Y:S02]  /*15800*/  IMAD R5, R3, 0x28, RZ ;  /* 0x0000002803057824 */ /* 0x000fe400078e02ff */
[----:B------:R0:W-:Y:S01]  /*15810*/  STL [R1+0xf4c], R10 ;  /* 0x000f4c0a01007387 */ /* 0x0001e20000100800 */
[----:B------:R-:W-:-:S03]  /*15820*/  IADD3 R11, P4, PT, R4, R2, RZ ;  /* 0x00000002040b7210 */ /* 0x000fc60007f9e0ff */
[----:B------:R1:W-:Y:S01]  /*15830*/  STL [R1+0xc00], R9 ;  /* 0x000c000901007387 */ /* 0x0003e20000100800 */
[----:B0-----:R-:W-:Y:S02]  /*15840*/  LEA.HI.X.SX32 R10, R8, R0, 0x1, P2 ;  /* 0x00000000080a7211 */ /* 0x001fe400010f0eff */
[----:B------:R-:W-:Y:S01]  /*15850*/  IADD3 R8, P2, PT, R5, R2, RZ ;  /* 0x0000000205087210 */ /* 0x000fe20007f5e0ff */
[----:B-1----:R-:W-:Y:S01]  /*15860*/  IMAD R9, R3, 0x14, RZ ;  /* 0x0000001403097824 */ /* 0x002fe200078e02ff */
[----:B------:R-:W-:Y:S01]  /*15870*/  STL [R1+0xe44], R11 ;  /* 0x000e440b01007387 */ /* 0x000fe20000100800 */
[----:B------:R-:W-:-:S03]  /*15880*/  LEA.HI.X.SX32 R6, R6, R0, 0x1, P6 ;  /* 0x0000000006067211 */ /* 0x000fc600030f0eff */
[----:B------:R0:W-:Y:S04]  /*15890*/  STL [R1+0xdc0], R10 ;  /* 0x000dc00a01007387 */ /* 0x0001e80000100800 */
[----:B------:R1:W-:Y:S01]  /*158a0*/  STL [R1+0xee4], R8 ;  /* 0x000ee40801007387 */ /* 0x0003e20000100800 */
[----:B------:R-:W-:Y:S01]  /*158b0*/  LEA.HI.X.SX32 R7, R7, R0, 0x1, P5 ;  /* 0x0000000007077211 */ /* 0x000fe200028f0eff */
[----:B0-----:R-:W-:Y:S01]  /*158c0*/  IMAD R10, R3, 0xa, RZ ;  /* 0x0000000a030a7824 */ /* 0x001fe200078e02ff */
[-C--:B-1----:R-:W-:Y:S01]  /*158d0*/  IADD3 R8, P6, PT, R9, R2.reuse, RZ ;  /* 0x0000000209087210 */ /* 0x082fe20007fde0ff */
[----:B------:R0:W-:Y:S03]  /*158e0*/  STL [R1+0xea0], R6 ;  /* 0x000ea00601007387 */ /* 0x0001e60000100800 */
[----:B------:R-:W-:Y:S01]  /*158f0*/  IADD3 R11, P5, PT, R10, R2, RZ ;  /* 0x000000020a0b7210 */ /* 0x000fe20007fbe0ff */
[----:B------:R1:W-:Y:S01]  /*15900*/  STL [R1+0xf34], R8 ;  /* 0x000f340801007387 */ /* 0x0003e20000100800 */
[----:B0-----:R-:W-:-:S03]  /*15910*/  IMAD R6, R3, 0x7, RZ ;  /* 0x0000000703067824 */ /* 0x001fc600078e02ff */
[----:B------:R0:W-:Y:S01]  /*15920*/  STL [R1+0xf10], R7 ;  /* 0x000f100701007387 */ /* 0x0001e20000100800 */
[C---:B-1----:R-:W-:Y:S01]  /*15930*/  IMAD R8, R3.reuse, 0x60, RZ ;  /* 0x0000006003087824 */ /* 0x042fe200078e02ff */
[----:B------:R-:W-:Y:S02]  /*15940*/  LEA.HI.X.SX32 R6, R6, R0, 0x1, P1 ;  /* 0x0000000006067211 */ /* 0x000fe400008f0eff */
[----:B------:R1:W-:Y:S01]  /*15950*/  STL [R1+0xf5c], R11 ;  /* 0x000f5c0b01007387 */ /* 0x0003e20000100800 */
[----:B0-----:R-:W-:-:S03]  /*15960*/  IMAD R7, R3, 0x30, RZ ;  /* 0x0000003003077824 */ /* 0x001fc600078e02ff */
[----:B------:R0:W-:Y:S01]  /*15970*/  STL [R1+0xf48], R6 ;  /* 0x000f480601007387 */ /* 0x0001e20000100800 */
[----:B-1----:R-:W-:-:S05]  /*15980*/  IADD3 R11, P1, PT, R8, R2, RZ ;  /* 0x00000002080b7210 */ /* 0x002fca0007f3e0ff */
[----:B------:R1:W-:Y:S01]  /*15990*/  STL [R1+0xe04], R11 ;  /* 0x000e040b01007387 */ /* 0x0003e20000100800 */
[-C--:B0-----:R-:W-:Y:S01]  /*159a0*/  LEA.HI.X.SX32 R6, R4, R0.reuse, 0x1, P3 ;  /* 0x0000000004067211 */ /* 0x081fe200018f0eff */
[----:B------:R-:W-:Y:S01]  /*159b0*/  IMAD R4, R3, 0x18, RZ ;  /* 0x0000001803047824 */ /* 0x000fe200078e02ff */
[----:B------:R-:W-:-:S03]  /*159c0*/  LEA.HI.X.SX32 R5, R5, R0, 0x1, P4 ;  /* 0x0000000005057211 */ /* 0x000fc600020f0eff */
[----:B------:R0:W-:Y:S01]  /*159d0*/  STL [R1+0xd00], R6 ;  /* 0x000d000601007387 */ /* 0x0001e20000100800 */
[-C--:B-1----:R-:W-:Y:S02]  /*159e0*/  IADD3 R11, P3, PT, R7, R2.reuse, RZ ;  /* 0x00000002070b7210 */ /* 0x082fe40007f7e0ff */
[----:B------:R-:W-:-:S03]  /*159f0*/  IADD3 R12, P4, PT, R4, R2, RZ ;  /* 0x00000002040c7210 */ /* 0x000fc60007f9e0ff */
[----:B------:R1:W-:Y:S01]  /*15a00*/  STL [R1+0xec4], R11 ;  /* 0x000ec40b01007387 */ /* 0x0003e20000100800 */
[----:B0-----:R-:W-:-:S03]  /*15a10*/  IMAD R6, R3, 0xc, RZ ;  /* 0x0000000c03067824 */ /* 0x001fc600078e02ff */
[----:B------:R0:W-:Y:S01]  /*15a20*/  STL [R1+0xe40], R5 ;  /* 0x000e400501007387 */ /* 0x0001e20000100800 */
[----:B-1----:R-:W-:-:S03]  /*15a30*/  LEA.HI.X.SX32 R11, R9, R0, 0x1, P2 ;  /* 0x00000000090b7211 */ /* 0x002fc600010f0eff */
[----:B------:R-:W-:Y:S01]  /*15a40*/  STL [R1+0xf24], R12 ;  /* 0x000f240c01007387 */ /* 0x000fe20000100800 */
[----:B------:R-:W-:Y:S01]  /*15a50*/  IADD3 R13, P2, PT, R6, R2, RZ ;  /* 0x00000002060d7210 */ /* 0x000fe20007f5e0ff */
[C---:B------:R-:W-:Y:S02]  /*15a60*/  IMAD R9, R3.reuse, 0x5, RZ ;  /* 0x0000000503097824 */ /* 0x040fe400078e02ff */
[----:B0-----:R-:W-:Y:S01]  /*15a70*/  IMAD R5, R3, 0x6, RZ ;  /* 0x0000000603057824 */ /* 0x001fe200078e02ff */
[----:B------:R0:W-:Y:S04]  /*15a80*/  STL [R1+0xee0], R11 ;  /* 0x000ee00b01007387 */ /* 0x0001e80000100800 */
[----:B------:R-:W-:Y:S01]  /*15a90*/  STL [R1+0xf54], R13 ;  /* 0x000f540d01007387 */ /* 0x000fe20000100800 */
[----:B0-----:R-:W-:-:S02]  /*15aa0*/  LEA.HI.X.SX32 R11, R10, R0, 0x1, P6 ;  /* 0x000000000a0b7211 */ /* 0x001fc400030f0eff */
[----:B------:R-:W-:Y:S02]  /*15ab0*/  IADD3 R12, P6, PT, R5, R2, RZ ;  /* 0x00000002050c7210 */ /* 0x000fe40007fde0ff */
[-C--:B------:R-:W-:Y:S01]  /*15ac0*/  LEA.HI.X.SX32 R10, R9, R0.reuse, 0x1, P5 ;  /* 0x00000000090a7211 */ /* 0x080fe200028f0eff */
[----:B------:R0:W-:Y:S01]  /*15ad0*/  STL [R1+0xf30], R11 ;  /* 0x000f300b01007387 */ /* 0x0001e20000100800 */
[----:B------:R-:W-:-:S03]  /*15ae0*/  LEA.HI.X.SX32 R9, R8, R0, 0x1, P0 ;  /* 0x0000000008097211 */ /* 0x000fc600000f0eff */
[----:B------:R-:W-:Y:S01]  /*15af0*/  STL [R1+0xf6c], R12 ;  /* 0x000f6c0c01007387 */ /* 0x000fe20000100800 */
[----:B0-----:R-:W-:-:S03]  /*15b00*/  LEA R11, P5, R3, R2, 0x7 ;  /* 0x00000002030b7211 */ /* 0x001fc600078a38ff */
[----:B------:R0:W-:Y:S01]  /*15b10*/  STL [R1+0xf58], R10 ;  /* 0x000f580a01007387 */ /* 0x0001e20000100800 */
[----:B------:R-:W-:-:S03]  /*15b20*/  LEA.HI.X.SX32 R8, R7, R0, 0x1, P1 ;  /* 0x0000000007087211 */ /* 0x000fc600008f0eff */
[----:B------:R-:W-:Y:S01]  /*15b30*/  STL [R1+0xd84], R11 ;  /* 0x000d840b01007387 */ /* 0x000fe20000100800 */
[----:B------:R-:W-:-:S03]  /*15b40*/  LEA.HI.X.SX32 R7, R4, R0, 0x1, P3 ;  /* 0x0000000004077211 */ /* 0x000fc600018f0eff */
[----:B------:R1:W-:Y:S01]  /*15b50*/  STL [R1+0xc80], R9 ;  /* 0x000c800901007387 */ /* 0x0003e20000100800 */
[----:B0-----:R-:W-:-:S05]  /*15b60*/  LEA R10, P0, R3, R2, 0x6 ;  /* 0x00000002030a7211 */ /* 0x001fca00078030ff */
[----:B------:R-:W-:Y:S01]  /*15b70*/  STL [R1+0xe84], R10 ;  /* 0x000e840a01007387 */ /* 0x000fe20000100800 */
[----:B-1----:R-:W-:-:S03]  /*15b80*/  LEA R9, P1, R3, R2, 0x5 ;  /* 0x0000000203097211 */ /* 0x002fc600078228ff */
[----:B------:R0:W-:Y:S04]  /*15b90*/  STL [R1+0xe00], R8 ;  /* 0x000e000801007387 */ /* 0x0001e80000100800 */
[----:B------:R-:W-:Y:S04]  /*15ba0*/  STL [R1+0xf04], R9 ;  /* 0x000f040901007387 */ /* 0x000fe80000100800 */
[----:B------:R1:W-:Y:S01]  /*15bb0*/  STL [R1+0xec0], R7 ;  /* 0x000ec00701007387 */ /* 0x0003e20000100800 */
[C---:B0-----:R-:W-:Y:S01]  /*15bc0*/  LEA R8, P3, R3.reuse, R2, 0x4 ;  /* 0x0000000203087211 */ /* 0x041fe200078620ff */
[----:B------:R-:W-:-:S04]  /*15bd0*/  IMAD.SHL.U32 R4, R3, 0x2, RZ ;  /* 0x0000000203047824 */ /* 0x000fc800078e00ff */
[----:B------:R0:W-:Y:S01]  /*15be0*/  STL [R1+0xf44], R8 ;  /* 0x000f440801007387 */ /* 0x0001e20000100800 */
[----:B-1----:R-:W-:Y:S01]  /*15bf0*/  LEA.HI.X.SX32 R7, R6, R0, 0x1, P4 ;  /* 0x0000000006077211 */ /* 0x002fe200020f0eff */
[----:B------:R-:W-:-:S04]  /*15c00*/  IMAD R6, R3, 0x3, RZ ;  /* 0x0000000303067824 */ /* 0x000fc800078e02ff */
[----:B------:R1:W-:Y:S01]  /*15c10*/  STL [R1+0xf20], R7 ;  /* 0x000f200701007387 */ /* 0x0003e20000100800 */
[----:B0-----:R-:W-:-:S05]  /*15c20*/  LEA R8, P4, R3, R2, 0x3 ;  /* 0x0000000203087211 */ /* 0x001fca00078818ff */
[----:B------:R0:W-:Y:S01]  /*15c30*/  STL [R1+0xf64], R8 ;  /* 0x000f640801007387 */ /* 0x0001e20000100800 */
[----:B-1----:R-:W-:Y:S01]  /*15c40*/  LEA.HI.X.SX32 R7, R5, R0, 0x1, P2 ;  /* 0x0000000005077211 */ /* 0x002fe200010f0eff */
[----:B------:R-:W-:-:S04]  /*15c50*/  IMAD.SHL.U32 R5, R3, 0x40, RZ ;  /* 0x0000004003057824 */ /* 0x000fc800078e00ff */
[----:B------:R1:W-:Y:S01]  /*15c60*/  STL [R1+0xf50], R7 ;  /* 0x000f500701007387 */ /* 0x0003e20000100800 */
[----:B0-----:R-:W-:Y:S02]  /*15c70*/  IADD3 R8, P2, PT, R4, R2, RZ ;  /* 0x0000000204087210 */ /* 0x001fe40007f5e0ff */
[----:B------:R-:W-:-:S03]  /*15c80*/  LEA.HI.X.SX32 R5, R5, R0, 0x1, P5 ;  /* 0x0000000005057211 */ /* 0x000fc600028f0eff */
[----:B------:R0:W-:Y:S01]  /*15c90*/  STL [R1+0xf7c], R8 ;  /* 0x000f7c0801007387 */ /* 0x0001e20000100800 */
[----:B-1----:R-:W-:Y:S02]  /*15ca0*/  LEA.HI.X.SX32 R7, R6, R0, 0x1, P6 ;  /* 0x0000000006077211 */ /* 0x002fe400030f0eff */
[C---:B------:R-:W-:Y:S02]  /*15cb0*/  LEA R6, P6, R3.reuse, R2, 0x2 ;  /* 0x0000000203067211 */ /* 0x040fe400078c10ff */
[----:B------:R1:W5:Y:S01]  /*15cc0*/  LDL.LU R2, [R1+0x10f0] ;  /* 0x0010f00001027983 */ /* 0x0003620000300800 */
[----:B0-----:R-:W-:-:S03]  /*15cd0*/  IMAD.SHL.U32 R8, R3, 0x20, RZ ;  /* 0x0000002003087824 */ /* 0x001fc600078e00ff */
[----:B------:R0:W-:Y:S04]  /*15ce0*/  STL [R1+0xf68], R7 ;  /* 0x000f680701007387 */ /* 0x0001e80000100800 */
[----:B------:R2:W-:Y:S01]  /*15cf0*/  STL [R1+0xf74], R6 ;  /* 0x000f740601007387 */ /* 0x0005e20000100800 */
[----:B------:R-:W-:-:S03]  /*15d00*/  LEA.HI.X.SX32 R9, R8, R0, 0x1, P0 ;  /* 0x0000000008097211 */ /* 0x000fc600000f0eff */
[----:B------:R3:W-:Y:S01]  /*15d10*/  STL [R1+0xd80], R5 ;  /* 0x000d800501007387 */ /* 0x0007e20000100800 */
[C---:B0-----:R-:W-:Y:S02]  /*15d20*/  IMAD.SHL.U32 R7, R3.reuse, 0x10, RZ ;  /* 0x0000001003077824 */ /* 0x041fe400078e00ff */
[----:B--2---:R-:W-:-:S03]  /*15d30*/  IMAD.SHL.U32 R6, R3, 0x8, RZ ;  /* 0x0000000803067824 */ /* 0x004fc600078e00ff */
[-C--:B------:R-:W-:Y:S01]  /*15d40*/  LEA.HI.X.SX32 R8, R7, R0.reuse, 0x1, P1 ;  /* 0x0000000007087211 */ /* 0x080fe200008f0eff */
[----:B---3--:R-:W-:Y:S01]  /*15d50*/  IMAD.SHL.U32 R5, R3, 0x4, RZ ;  /* 0x0000000403057824 */ /* 0x008fe200078e00ff */
[-C--:B------:R-:W-:Y:S01]  /*15d60*/  LEA.HI.X.SX32 R7, R6, R0.reuse, 0x1, P3 ;  /* 0x0000000006077211 */ /* 0x080fe200018f0eff */
[----:B------:R-:W-:Y:S03]  /*15d70*/  STL [R1+0xe80], R9 ;  /* 0x000e800901007387 */ /* 0x000fe60000100800 */
[-C--:B------:R-:W-:Y:S01]  /*15d80*/  LEA.HI.X.SX32 R6, R5, R0.reuse, 0x1, P4 ;  /* 0x0000000005067211 */ /* 0x080fe200020f0eff */
[----:B------:R-:W-:Y:S01]  /*15d90*/  STL [R1+0xf00], R8 ;  /* 0x000f000801007387 */ /* 0x000fe20000100800 */
[-C--:B------:R-:W-:Y:S02]  /*15da0*/  LEA.HI.X.SX32 R5, R3, R0.reuse, 0x1, P2 ;  /* 0x0000000003057211 */ /* 0x080fe400010f0eff */
[----:B------:R-:W-:Y:S01]  /*15db0*/  LEA.HI.X.SX32 R3, R4, R0, 0x1, P6 ;  /* 0x0000000004037211 */ /* 0x000fe200030f0eff */
[----:B------:R-:W-:Y:S04]  /*15dc0*/  STL [R1+0xf40], R7 ;  /* 0x000f400701007387 */ /* 0x000fe80000100800 */
[----:B------:R-:W-:Y:S04]  /*15dd0*/  STL [R1+0xf60], R6 ;  /* 0x000f600601007387 */ /* 0x000fe80000100800 */
[----:B------:R1:W5:Y:S04]  /*15de0*/  LDL.LU R0, [R1+0x10ec] ;  /* 0x0010ec0001007983 */ /* 0x0003680000300800 */
[----:B------:R0:W-:Y:S04]  /*15df0*/  STL [R1+0xf78], R5 ;  /* 0x000f780501007387 */ /* 0x0001e80000100800 */
[----:B------:R-:W-:Y:S04]  /*15e00*/  STL [R1+0x24c], RZ ;  /* 0x00024cff01007387 */ /* 0x000fe80000100800 */
[----:B------:R2:W-:Y:S04]  /*15e10*/  STL [R1+0xf70], R3 ;  /* 0x000f700301007387 */ /* 0x0005e80000100800 */
        /* <DEDUP_REMOVED lines=16> */
[----:B0-----:R-:W3:Y:S04]  /*15f20*/  LDL R5, [R1+0x390] ;  /* 0x0003900001057983 */ /* 0x001ee80000100800 */
[----:B------:R-:W-:Y:S04]  /*15f30*/  STL [R1+0x260], RZ ;  /* 0x000260ff01007387 */ /* 0x000fe80000100800 */
[----:B------:R-:W-:Y:S04]  /*15f40*/  STL [R1+0x264], RZ ;  /* 0x000264ff01007387 */ /* 0x000fe80000100800 */
[----:B------:R-:W-:Y:S04]  /*15f50*/  STL [R1+0x268], RZ ;  /* 0x000268ff01007387 */ /* 0x000fe80000100800 */
[----:B------:R-:W-:Y:S04]  /*15f60*/  STL [R1+0x26c], RZ ;  /* 0x00026cff01007387 */ /* 0x000fe80000100800 */
[----:B------:R-:W4:Y:S01]  /*15f70*/  LDL R4, [R1+0x388] ;  /* 0x0003880001047983 */ /* 0x000f220000100800 */
[----:B------:R-:W0:Y:S03]  /*15f80*/  S2R R6, SR_TID.X ;  /* 0x0000000000067919 */ /* 0x000e260000002100 */
[----:B------:R-:W-:Y:S04]  /*15f90*/  STL [R1+0x290], RZ ;  /* 0x000290ff01007387 */ /* 0x000fe80000100800 */
[----:B------:R-:W-:Y:S04]  /*15fa0*/  STL [R1+0x294], RZ ;  /* 0x000294ff01007387 */ /* 0x000fe80000100800 */
[----:B------:R-:W-:Y:S04]  /*15fb0*/  STL [R1+0x298], RZ ;  /* 0x000298ff01007387 */ /* 0x000fe80000100800 */
[----:B------:R-:W-:Y:S04]  /*15fc0*/  STL [R1+0x29c], RZ ;  /* 0x00029cff01007387 */ /* 0x000fe80000100800 */
[----:B------:R-:W-:Y:S04]  /*15fd0*/  STL [R1+0x2a0], RZ ;  /* 0x0002a0ff01007387 */ /* 0x000fe80000100800 */
[----:B------:R-:W-:Y:S04]  /*15fe0*/  STL [R1+0x2a4], RZ ;  /* 0x0002a4ff01007387 */ /* 0x000fe80000100800 */
[----:B------:R-:W-:Y:S01]  /*15ff0*/  STL [R1+0x2a8], RZ ;  /* 0x0002a8ff01007387 */ /* 0x000fe20000100800 */
[----:B0-----:R-:W-:-:S03]  /*16000*/  LOP3.LUT R6, R6, 0x3f, RZ, 0xc0, !PT ;  /* 0x0000003f06067812 */ /* 0x001fc600078ec0ff */
[----:B------:R-:W-:Y:S04]  /*16010*/  STL [R1+0x2ac], RZ ;  /* 0x0002acff01007387 */ /* 0x000fe80000100800 */
[----:B------:R-:W-:Y:S01]  /*16020*/  STL [R1+0x2b0], RZ ;  /* 0x0002b0ff01007387 */ /* 0x000fe20000100800 */
[----:B------:R-:W-:-:S03]  /*16030*/  IMAD.SHL.U32 R6, R6, 0x2, RZ ;  /* 0x0000000206067824 */ /* 0x000fc600078e00ff */
[----:B------:R-:W-:Y:S04]  /*16040*/  STL [R1+0x2b4], RZ ;  /* 0x0002b4ff01007387 */ /* 0x000fe80000100800 */
[----:B------:R-:W-:Y:S01]  /*16050*/  STL [R1+0x2b8], RZ ;  /* 0x0002b8ff01007387 */ /* 0x000fe20000100800 */
[----:B--2---:R-:W-:-:S03]  /*16060*/  LOP3.LUT R3, R6, 0x20, RZ, 0x3c, !PT ;  /* 0x0000002006037812 */ /* 0x004fc600078e3cff */
[----:B------:R-:W-:Y:S01]  /*16070*/  STL [R1+0x2bc], RZ ;  /* 0x0002bcff01007387 */ /* 0x000fe20000100800 */
[----:B------:R-:W-:-:S03]  /*16080*/  LOP3.LUT R3, R6, 0x50, RZ, 0x3c, !PT ;  /* 0x0000005006037812 */ /* 0x000fc600078e3cff */
[----:B------:R-:W-:Y:S04]  /*16090*/  STL [R1+0x280], RZ ;  /* 0x000280ff01007387 */ /* 0x000fe80000100800 */
[----:B------:R-:W-:Y:S01]  /*160a0*/  STL [R1+0x284], RZ ;  /* 0x000284ff01007387 */ /* 0x000fe20000100800 */
[----:B------:R-:W-:-:S03]  /*160b0*/  LOP3.LUT R7, R6, 0x10, RZ, 0x3c, !PT ;  /* 0x0000001006077812 */ /* 0x000fc600078e3cff */
        /* <DEDUP_REMOVED lines=8> */
[----:B------:R-:W-:Y:S04]  /*16140*/  STL [R1+0x1b8], RZ ;  /* 0x0001b8ff01007387 */ /* 0x000fe80000100800 */
[----:B------:R-:W-:Y:S01]  /*16150*/  STL [R1+0x1bc], RZ ;  /* 0x0001bcff01007387 */ /* 0x000fe20000100800 */
[----:B------:R-:W-:-:S04]  /*16160*/  USHF.R.S32.HI UR6, URZ, 0x1f, UR4 ;  /* 0x0000001fff067899 */ /* 0x000fc80008011404 */
[----:B------:R-:W-:-:S04]  /*16170*/  ULEA.HI UR6, UR6, UR4, URZ, 0x7 ;  /* 0x0000000406067291 */ /* 0x000fc8000f8f38ff */
[----:B------:R-:W-:Y:S01]  /*16180*/  USHF.R.S32.HI UR6, URZ, 0x7, UR6 ;  /* 0x00000007ff067899 */ /* 0x000fe20008011406 */
[C---:B---3--:R-:W-:Y:S02]  /*16190*/  LOP3.LUT R3, R5.reuse, 0x20, RZ, 0x3c, !PT ;  /* 0x0000002005037812 */ /* 0x048fe400078e3cff */
[----:B------:R-:W-:-:S03]  /*161a0*/  LOP3.LUT R6, R5, 0x40, RZ, 0x3c, !PT ;  /* 0x0000004005067812 */ /* 0x000fc600078e3cff */
[----:B------:R4:W-:Y:S01]  /*161b0*/  STL [R1+0x10e4], R3 ;  /* 0x0010e40301007387 */ /* 0x0009e20000100800 */
[----:B------:R-:W-:-:S03]  /*161c0*/  LOP3.LUT R5, R5, 0x60, RZ, 0x3c, !PT ;  /* 0x0000006005057812 */ /* 0x000fc600078e3cff */
[----:B------:R1:W-:Y:S01]  /*161d0*/  STL [R1+0x10e0], R6 ;  /* 0x0010e00601007387 */ /* 0x0003e20000100800 */
[----:B----4-:R-:W-:-:S05]  /*161e0*/  LOP3.LUT R3, R4, 0x40, RZ, 0x3c, !PT ;  /* 0x0000004004037812 */ /* 0x010fca00078e3cff */
[----:B------:R1:W-:Y:S04]  /*161f0*/  STL [R1+0x10d8], R3 ;  /* 0x0010d80301007387 */ /* 0x0003e80000100800 */
[----:B------:R1:W-:Y:S02]  /*16200*/  STL [R1+0x10dc], R5 ;  /* 0x0010dc0501007387 */ /* 0x0003e40000100800 */
.L_x_1:
[----:B-1---5:R-:W2:Y:S01]  /*16210*/  LDL R5, [R1+0x478] ;  /* 0x0004780001057983 */ /* 0x022ea20000100800 */
[----:B0-----:R-:W0:Y:S03]  /*16220*/  LDC R3, c[0x0][0x3a0] ;  /* 0x0000e800ff037b82 */ /* 0x001e260000000800 */
[----:B--2---:R1:W-:Y:S04]  /*16230*/  STL [R1+0x2888], R5 ;  /* 0x0028880501007387 */ /* 0x0043e80000100800 */
[----:B------:R-:W2:Y:S04]  /*16240*/  LDL R4, [R1+0x47c] ;  /* 0x00047c0001047983 */ /* 0x000ea80000100800 */
[----:B-1----:R-:W0:Y:S04]  /*16250*/  LDL R5, [R1+0x4c0] ;  /* 0x0004c00001057983 */ /* 0x002e280000100800 */
[----:B------:R-:W-:Y:S04]  /*16260*/  STL [R1+0x2868], R17 ;  /* 0x0028681101007387 */ /* 0x000fe80000100800 */
[----:B------:R-:W-:Y:S04]  /*16270*/  STL [R1+0x2870], R17 ;  /* 0x0028701101007387 */ /* 0x000fe80000100800 */
[----:B------:R-:W-:Y:S04]  /*16280*/  STL [R1+0x287c], R17 ;  /* 0x00287c1101007387 */ /* 0x000fe80000100800 */
[----:B------:R1:W-:Y:S04]  /*16290*/  STL [R1+0x2884], R17 ;  /* 0x0028841101007387 */ /* 0x0003e80000100800 */
[----:B------:R-:W-:Y:S04]  /*162a0*/  STL [R1+0x284c], R19 ;  /* 0x00284c1301007387 */ /* 0x000fe80000100800 */
        /* <DEDUP_REMOVED lines=139> */
[----:B------:R-:W-:Y:S01]  /*16b60*/  STL [R1+0x2644], R26 ;  /* 0x0026441a01007387 */ /* 0x000fe20000100800 */
[----:B0-----:R-:W-:-:S03]  /*16b70*/  IMAD R3, R5, -0x80, R3 ;  /* 0xffffff8005037824 */ /* 0x001fc600078e0203 */
[----:B------:R-:W-:Y:S04]  /*16b80*/  STL [R1+0x2640], R20 ;  /* 0x0026401401007387 */ /* 0x000fe80000100800 */
[----:B------:R-:W-:Y:S04]  /*16b90*/  STL [R1+0x263c], R18 ;  /* 0x00263c1201007387 */ /* 0x000fe80000100800 */
[----:B-----5:R-:W-:Y:S04]  /*16ba0*/  STL [R1+0x12b0], R2 ;  /* 0x0012b00201007387 */ /* 0x020fe80000100800 */
[----:B------:R-:W-:Y:S04]  /*16bb0*/  STL [R1+0x121c], R0 ;  /* 0x00121c0001007387 */ /* 0x000fe80000100800 */
[----:B------:R-:W2:Y:S01]  /*16bc0*/  LDL.LU R5, [R1+0x2888] ;  /* 0x0028880001057983 */ /* 0x000ea20000300800 */
[----:B------:R-:W-:-:S02]  /*16bd0*/  ISETP.GT.AND P0, PT, R3, RZ, PT ;  /* 0x000000ff0300720c */ /* 0x000fc40003f04270 */
[----:B-1----:R-:W-:-:S11]  /*16be0*/  PRMT R17, RZ, 0x7610, R17 ;  /* 0x00007610ff117816 */ /* 0x002fd60000000011 */
[----:B--2---:R-:W2:Y:S01]  /*16bf0*/  @P0 LDG.E.U16 R17, desc[UR8][R4.64] ;  /* 0x0000000804110981 */ /* 0x004ea2000c1e1500 */
[----:B------:R-:W-:-:S03]  /*16c00*/  ISETP.GT.AND P1, PT, R3, 0x1, PT ;  /* 0x000000010300780c */ /* 0x000fc60003f24270 */
[----:B--2---:R0:W-:Y:S04]  /*16c10*/  STL [R1+0x48c], R17 ;  /* 0x00048c1101007387 */ /* 0x0041e80000100800 */
[----:B0-----:R-:W2:Y:S04]  /*16c20*/  LDL.LU R17, [R1+0x2884] ;  /* 0x0028840001117983 */ /* 0x001ea80000300800 */
[----:B------:R-:W3:Y:S04]  /*16c30*/  LDL R4, [R1+0xf78] ;  /* 0x000f780001047983 */ /* 0x000ee80000100800 */
[----:B------:R-:W3:Y:S01]  /*16c40*/  LDL R5, [R1+0xf7c] ;  /* 0x000f7c0001057983 */ /* 0x000ee20000100800 */
[----:B------:R-:W-:-:S02]  /*16c50*/  PRMT R19, RZ, 0x7610, R19 ;  /* 0x00007610ff137816 */ /* 0x000fc40000000013 */
[----:B---3--:R-:W-:-:S04]  /*16c60*/  @P1 LOP3.LUT R5, R5, R4, RZ, 0x3c, !PT ;  /* 0x0000000405051212 */ /* 0x008fc800078e3cff */
[----:B------:R-:W-:-:S04]  /*16c70*/  @P1 LOP3.LUT R4, R5, R4, RZ, 0x3c, !PT ;  /* 0x0000000405041212 */ /* 0x000fc800078e3cff */
[----:B------:R-:W-:-:S05]  /*16c80*/  @P1 LOP3.LUT R5, R5, R4, RZ, 0x3c, !PT ;  /* 0x0000000405051212 */ /* 0x000fca00078e3cff */
[----:B------:R-:W3:Y:S01]  /*16c90*/  @P1 LDG.E.U16 R19, desc[UR8][R4.64] ;  /* 0x0000000804131981 */ /* 0x000ee2000c1e1500 */
[----:B------:R-:W-:-:S03]  /*16ca0*/  ISETP.GT.AND P2, PT, R3, 0x2, PT ;  /* 0x000000020300780c */ /* 0x000fc60003f44270 */
[----:B---3--:R0:W-:Y:S04]  /*16cb0*/  STL [R1+0x4b8], R19 ;  /* 0x0004b81301007387 */ /* 0x0081e80000100800 */
[----:B0-----:R-:W3:Y:S04]  /*16cc0*/  LDL.LU R19, [R1+0x2880] ;  /* 0x0028800001137983 */ /* 0x001ee80000300800 */
[----:B------:R-:W4:Y:S04]  /*16cd0*/  LDL R4, [R1+0xf70] ;  /* 0x000f700001047983 */ /* 0x000f280000100800 */
[----:B------:R-:W4:Y:S01]  /*16ce0*/  LDL R5, [R1+0xf74] ;  /* 0x000f740001057983 */ /* 0x000f220000100800 */
[----:B--2---:R-:W-:-:S02]  /*16cf0*/  PRMT R17, RZ, 0x7610, R17 ;  /* 0x00007610ff117816 */ /* 0x004fc40000000011 */
[----:B----4-:R-:W-:-:S04]  /*16d00*/  @P2 LOP3.LUT R5, R5, R4, RZ, 0x3c, !PT ;  /* 0x0000000405052212 */ /* 0x010fc800078e3cff */
[----:B------:R-:W-:-:S04]  /*16d10*/  @P2 LOP3.LUT R4, R5, R4, RZ, 0x3c, !PT ;  /* 0x0000000405042212 */ /* 0x000fc800078e3cff */
[----:B------:R-:W-:-:S05]  /*16d20*/  @P2 LOP3.LUT R5, R5, R4, RZ, 0x3c, !PT ;  /* 0x0000000405052212 */ /* 0x000fca00078e3cff */
[----:B------:R-:W2:Y:S01]  /*16d30*/  @P2 LDG.E.U16 R17, desc[UR8][R4.64] ;  /* 0x0000000804112981 */ /* 0x000ea2000c1e1500 */
[----:B------:R-:W-:-:S03]  /*16d40*/  ISETP.GT.AND P3, PT, R3, 0x3, PT ;  /* 0x000000030300780c */ /* 0x000fc60003f64270 */
[----:B--2---:R0:W-:Y:S04]  /*16d50*/  STL [R1+0x4b4], R17 ;  /* 0x0004b41101007387 */ /* 0x0041e80000100800 */
[----:B0-----:R-:W2:Y:S04]  /*16d60*/  LDL.LU R17, [R1+0x287c] ;  /* 0x00287c0001117983 */ /* 0x001ea80000300800 */
[----:B------:R-:W4:Y:S04]  /*16d70*/  LDL R4, [R1+0xf68] ;  /* 0x000f680001047983 */ /* 0x000f280000100800 */
[----:B------:R-:W4:Y:S01]  /*16d80*/  LDL R5, [R1+0xf6c] ;  /* 0x000f6c0001057983 */ /* 0x000f220000100800 */
[----:B------:R-:W-:-:S02]  /*16d90*/  PRMT R21, RZ, 0x7610, R21 ;  /* 0x00007610ff157816 */ /* 0x000fc40000000015 */
[----:B----4-:R-:W-:-:S04]  /*16da0*/  @P3 LOP3.LUT R5, R5, R4, RZ, 0x3c, !PT ;  /* 0x0000000405053212 */ /* 0x010fc800078e3cff */
[----:B------:R-:W-:-:S04]  /*16db0*/  @P3 LOP3.LUT R4, R5, R4, RZ, 0x3c, !PT ;  /* 0x0000000405043212 */ /* 0x000fc800078e3cff */
[----:B------:R-:W-:-:S05]  /*16dc0*/  @P3 LOP3.LUT R5, R5, R4, RZ, 0x3c, !PT ;  /* 0x0000000405053212 */ /* 0x000fca00078e3cff */
[----:B------:R-:W4:Y:S01]  /*16dd0*/  @P3 LDG.E.U16 R21, desc[UR8][R4.64] ;  /* 0x0000000804153981 */ /* 0x000f22000c1e1500 */
[----:B------:R-:W-:-:S03]  /*16de0*/  ISETP.GT.AND P4, PT, R3, 0x4, PT ;  /* 0x000000040300780c */ /* 0x000fc60003f84270 */
[----:B----4-:R0:W-:Y:S04]  /*16df0*/  STL [R1+0x4b0], R21 ;  /* 0x0004b01501007387 */ /* 0x0101e80000100800 */
[----:B0-----:R-:W4:Y:S04]  /*16e00*/  LDL.LU R21, [R1+0x2878] ;  /* 0x0028780001157983 */ /* 0x001f280000300800 */
[----:B------:R-:W2:Y:S04]  /*16e10*/  LDL R4, [R1+0xf60] ;  /* 0x000f600001047983 */ /* 0x000ea80000100800 */
[----:B------:R-:W2:Y:S01]  /*16e20*/  LDL R5, [R1+0xf64] ;  /* 0x000f640001057983 */ /* 0x000ea20000100800 */
[----:B---3--:R-:W-:-:S02]  /*16e30*/  PRMT R19, RZ, 0x7610, R19 ;  /* 0x00007610ff137816 */ /* 0x008fc40000000013 */
[----:B--2---:R-:W-:-:S04]  /*16e40*/  @P4 LOP3.LUT R5, R5, R4, RZ, 0x3c, !PT ;  /* 0x0000000405054212 */ /* 0x004fc800078e3cff */
[----:B------:R-:W-:-:S04]  /*16e50*/  @P4 LOP3.LUT R4, R5, R4, RZ, 0x3c, !PT ;  /* 0x0000000405044212 */ /* 0x000fc800078e3cff */
[----:B------:R-:W-:-:S05]  /*16e60*/  @P4 LOP3.LUT R5, R5, R4, RZ, 0x3c, !PT ;  /* 0x0000000405054212 */ /* 0x000fca00078e3cff */
[----:B------:R-:W2:Y:S01]  /*16e70*/  @P4 LDG.E.U16 R19, desc[UR8][R4.64] ;  /* 0x0000000804134981 */ /* 0x000ea2000c1e1500 */
        /* <DEDUP_REMOVED lines=13> */
[----:B------:R-:W3:Y:S04]  /*16f50*/  LDL R4, [R1+0xf50] ;  /* 0x000f500001047983 */ /* 0x000ee80000100800 */
[----:B------:R-:W3:Y:S01]  /*16f60*/  LDL R5, [R1+0xf54] ;  /* 0x000f540001057983 */ /* 0x000ee20000100800 */
[----:B--2---:R-:W-:-:S02]  /*16f70*/  PRMT R19, RZ, 0x7610, R19 ;  /* 0x00007610ff137816 */ /* 0x004fc40000000013 */
[----:B---3--:R-:W-:-:S04]  /*16f80*/  @P1 LOP3.LUT R5, R5, R4, RZ, 0x3c, !PT ;  /* 0x0000000405051212 */ /* 0x008fc800078e3cff */
        /* <DEDUP_REMOVED lines=16> */
[----:B------:R-:W2:Y:S04]  /*17090*/  LDL R4, [R1+0xf40] ;  /* 0x000f400001047983 */ /* 0x000ea80000100800 */
[----:B------:R-:W2:Y:S01]  /*170a0*/  LDL R5, [R1+0xf44] ;  /* 0x000f440001057983 */ /* 0x000ea20000100800 */
[----:B---3--:R-:W-:-:S02]  /*170b0*/  PRMT R17, RZ, 0x7610, R17 ;  /* 0x00007610ff117816 */ /* 0x008fc40000000011 */
[----:B--2---:R-:W-:-:S04]  /*170c0*/  @P2 LOP3.LUT R5, R5, R4, RZ, 0x3c, !PT ;  /* 0x0000000405052212 */ /* 0x004fc800078e3cff */
[----:B------:R-:W-:-:S04]  /*170d0*/  @P2 LOP3.LUT R4, R5, R4, RZ, 0x3c, !PT ;  /* 0x0000000405042212 */ /* 0x000fc800078e3cff */
[----:B------:R-:W-:-:S05]  /*170e0*/  @P2 LOP3.LUT R5, R5, R4, RZ, 0x3c, !PT ;  /* 0x0000000405052212 */ /* 0x000fca00078e3cff */
[----:B------:R0:W2:Y:S04]  /*170f0*/  @P2 LDG.E.U16 R17, desc[UR8][R4.64] ;  /* 0x0000000804112981 */ /* 0x0000a8000c1e1500 */
[----:B------:R-:W0:Y:S04]  /*17100*/  LDL R4, [R1+0xf38] ;  /* 0x000f380001047983 */ /* 0x000e280000100800 */
[----:B------:R-:W0:Y:S01]  /*17110*/  LDL R5, [R1+0xf3c] ;  /* 0x000f3c0001057983 */ /* 0x000e220000100800 */
[----:B------:R-:W-:Y:S02]  /*17120*/  ISETP.GT.AND P3, PT, R3, 0x9, PT ;  /* 0x000000090300780c */ /* 0x000fe40003f64270 */
[----:B----4-:R-:W-:-:S11]  /*17130*/  PRMT R21, RZ, 0x7610, R21 ;  /* 0x00007610ff157816 */ /* 0x010fd60000000015 */
[----:B0-----:R-:W-:-:S04]  /*17140*/  @P3 LOP3.LUT R5, R5, R4, RZ, 0x3c, !PT ;  /* 0x0000000405053212 */ /* 0x001fc800078e3cff */
        /* <DEDUP_REMOVED lines=28> */
[----:B----4-:R-:W-:-:S02]  /*17310*/  PRMT R19, RZ, 0x7610, R19 ;  /* 0x00007610ff137816 */ /* 0x010fc40000000013 */
        /* <DEDUP_REMOVED lines=47> */
[----:B------:R-:W-:-:S11]  /*17610*/  PRMT R21, RZ, 0x7610, R21 ;  /* 0x00007610ff157816 */ /* 0x000fd60000000015 */
[----:B0-----:R-:W-:-:S04]  /*17620*/  @P0 LOP3.LUT R5, R5, R4, RZ, 0x3c, !PT ;  /* 0x0000000405050212 */ /* 0x001fc800078e3cff */
        /* <DEDUP_REMOVED lines=8> */
[----:B------:R-:W-:-:S02]  /*176b0*/  PRMT R25, RZ, 0x7610, R25 ;  /* 0x00007610ff197816 */ /* 0x000fc40000000019 */
[----:B--2---:R-:W-:-:S04]  /*176c0*/  @P2 LOP3.LUT R5, R5, R4, RZ, 0x3c, !PT ;  /* 0x0000000405052212 */ /* 0x004fc800078e3cff */
[----:B------:R-:W-:-:S04]  /*176d0*/  @P2 LOP3.LUT R4, R5, R4, RZ, 0x3c, !PT ;  /* 0x0000000405042212 */ /* 0x000fc800078e3cff */
[----:B------:R-:W-:-:S05]  /*176e0*/  @P2 LOP3.LUT R5, R5, R4, RZ, 0x3c, !PT ;  /* 0x0000000405052212 */ /* 0x000fca00078e3cff */
[----:B------:R-:W2:Y:S01]  /*176f0*/  @P2 LDG.E.U16 R25, desc[UR8][R4.64] ;  /* 0x0000000804192981 */ /* 0x000ea2000c1e1500 */
[----:B------:R-:W-:-:S03]  /*17700*/  ISETP.GT.AND P3, PT, R3, 0x13, PT ;  /* 0x000000130300780c */ /* 0x000fc60003f64270 */
[----:B--2---:R0:W-:Y:S04]  /*17710*/  STL [R1+0x470], R25 ;  /* 0x0004701901007387 */ /* 0x0041e80000100800 */
[----:B0-----:R-:W2:Y:S04]  /*17720*/  LDL.LU R25, [R1+0x2844] ;  /* 0x0028440001197983 */ /* 0x001ea80000300800 */
[----:B------:R-:W2:Y:S04]  /*17730*/  LDL R4, [R1+0xee8] ;  /* 0x000ee80001047983 */ /* 0x000ea80000100800 */
[----:B------:R-:W2:Y:S01]  /*17740*/  LDL R5, [R1+0xeec] ;  /* 0x000eec0001057983 */ /* 0x000ea20000100800 */
[----:B----4-:R-:W-:-:S02]  /*17750*/  PRMT R23, RZ, 0x7610, R23 ;  /* 0x00007610ff177816 */ /* 0x010fc40000000017 */
[----:B--2---:R-:W-:-:S04]  /*17760*/  @P3 LOP3.LUT R5, R5, R4, RZ, 0x3c, !PT ;  /* 0x0000000405053212 */ /* 0x004fc800078e3cff */
        /* <DEDUP_REMOVED lines=8> */
[----:B---3--:R-:W-:-:S02]  /*177f0*/  PRMT R21, RZ, 0x7610, R21 ;  /* 0x00007610ff157816 */ /* 0x008fc40000000015 */
[----:B----4-:R-:W-:-:S04]  /*17800*/  @P4 LOP3.LUT R5, R5, R4, RZ, 0x3c, !PT ;  /* 0x0000000405054212 */ /* 0x010fc800078e3cff */
        /* <DEDUP_REMOVED lines=120> */
[----:B------:R0:W3:Y:S04]  /*17f90*/  @P0 LDG.E.U16 R23, desc[UR8][R4.64] ;  /* 0x0000000804170981 */ /* 0x0000e8000c1e1500 */
[----:B------:R-:W0:Y:S04]  /*17fa0*/  LDL R4, [R1+0xe78] ;  /* 0x000e780001047983 */ /* 0x000e280000100800 */
[----:B------:R-:W0:Y:S01]  /*17fb0*/  LDL R5, [R1+0xe7c] ;  /* 0x000e7c0001057983 */ /* 0x000e220000100800 */
[----:B------:R-:W-:Y:S02]  /*17fc0*/  ISETP.GT.AND P2, PT, R3, 0x21, PT ;  /* 0x000000210300780c */ /* 0x000fe40003f44270 */
[----:B------:R-:W-:-:S11]  /*17fd0*/  PRMT R29, RZ, 0x7610, R29 ;  /* 0x00007610ff1d7816 */ /* 0x000fd6000000001d */
[----:B0-----:R-:W-:-:S04]  /*17fe0*/  @P2 LOP3.LUT R5, R5, R4, RZ, 0x3c, !PT ;  /* 0x0000000405052212 */ /* 0x001fc800078e3cff */
        /* <DEDUP_REMOVED lines=76> */
[----:B----4-:R-:W-:-:S11]  /*184b0*/  PRMT R29, RZ, 0x7610, R29 ;  /* 0x00007610ff1d7816 */ /* 0x010fd6000000001d */
[----:B0-----:R-:W-:-:S04]  /*184c0*/  @P1 LOP3.LUT R5, R5, R4, RZ, 0x3c, !PT ;  /* 0x0000000405051212 */ /* 0x001fc800078e3cff */
        /* <DEDUP_REMOVED lines=68> */
[----:B---3--:R-:W-:-:S02]  /*18910*/  PRMT R27, RZ, 0x7610, R27 ;  /* 0x00007610ff1b7816 */ /* 0x008fc4000000001b */
[----:B----4-:R-:W-:-:S04]  /*18920*/  @P2 LOP3.LUT R5, R5, R4, RZ, 0x3c, !PT ;  /* 0x0000000405052212 */ /* 0x010fc800078e3cff */
        /* <DEDUP_REMOVED lines=770> */
[----:B--2---:R-:W-:Y:S04]  /*1b950*/  STL [R1+0xc0], R7 ;  /* 0x0000c00701007387 */ /* 0x004fe80000100800 */
[----:B------:R-:W2:Y:S04]  /*1b960*/  LDL R4, [R1+0xb90] ;  /* 0x000b900001047983 */ /* 0x000ea80000100800 */
[----:B------:R-:W2:Y:S01]  /*1b970*/  LDL R5, [R1+0xb94] ;  /* 0x000b940001057983 */ /* 0x000ea20000100800 */
[----:B---3--:R-:W-:Y:S02]  /*1b980*/  PRMT R9, RZ, 0x7610, R9 ;  /* 0x00007610ff097816 */ /* 0x008fe40000000009 */
        /* <DEDUP_REMOVED lines=9> */
[----:B--2---:R-:W-:-:S02]  /*1ba20*/  PRMT R9, RZ, 0x7610, R9 ;  /* 0x00007610ff097816 */ /* 0x004fc40000000009 */
[----:B---3--:R-:W-:-:S04]  /*1ba30*/  @P1 LOP3.LUT R5, R5, R4, RZ, 0x3c, !PT ;  /* 0x0000000405051212 */ /* 0x008fc800078e3cff */
[----:B------:R-:W-:-:S04]  /*1ba40*/  @P1 LOP3.LUT R4, R5, R4, RZ, 0x3c, !PT ;  /* 0x0000000405041212 */ /* 0x000fc800078e3cff */
[----:B------:R-:W-:-:S05]  /*1ba50*/  @P1 LOP3.LUT R5, R5, R4, RZ, 0x3c, !PT ;  /* 0x0000000405051212 */ /* 0x000fca00078e3cff */
[----:B------:R-:W2:Y:S01]  /*1ba60*/  @P1 LDG.E.U16 R9, desc[UR8][R4.64] ;  /* 0x0000000804091981 */ /* 0x000ea2000c1e1500 */
[----:B------:R-:W0:Y:S01]  /*1ba70*/  S2R R7, SR_TID.X ;  /* 0x0000000000077919 */ /* 0x000e220000002100 */
[----:B------:R-:W-:Y:S01]  /*1ba80*/  PRMT R2, RZ, 0x7610, R2 ;  /* 0x00007610ff027816 */ /* 0x000fe20000000002 */
[----:B------:R-:W-:Y:S06]  /*1ba90*/  BAR.SYNC.DEFER_BLOCKING 0x0 ;  /* 0x0000000000007b1d */ /* 0x000fec0000010000 */
[----:B--2---:R1:W-:Y:S04]  /*1baa0*/  STL [R1+0xb8], R9 ;  /* 0x0000b80901007387 */ /* 0x0043e80000100800 */
[----:B-1----:R-:W2:Y:S04]  /*1bab0*/  LDL.LU R9, [R1+0x26a8] ;  /* 0x0026a80001097983 */ /* 0x002ea80000300800 */
[----:B------:R-:W3:Y:S04]  /*1bac0*/  LDL R4, [R1+0x10a8] ;  /* 0x0010a80001047983 */ /* 0x000ee80000100800 */
[----:B------:R-:W3:Y:S01]  /*1bad0*/  LDL R5, [R1+0x10b4] ;  /* 0x0010b40001057983 */ /* 0x000ee20000100800 */
[----:B0-----:R-:W-:-:S04]  /*1bae0*/  LOP3.LUT R7, R7, 0x3f, RZ, 0xc0, !PT ;  /* 0x0000003f07077812 */ /* 0x001fc800078ec0ff */
[C---:B------:R-:W-:Y:S02]  /*1baf0*/  ISETP.GE.AND P0, PT, R7.reuse, R3, PT ;  /* 0x000000030700720c */ /* 0x040fe40003f06270 */
[----:B------:R-:W-:-:S04]  /*1bb00*/  LOP3.LUT R7, R7, 0x40, RZ, 0xfc, !PT ;  /* 0x0000004007077812 */ /* 0x000fc800078efcff */
[----:B------:R-:W-:Y:S02]  /*1bb10*/  ISETP.GE.AND P1, PT, R7, R3, PT ;  /* 0x000000030700720c */ /* 0x000fe40003f26270 */
[----:B------:R-:W4:Y:S05]  /*1bb20*/  LDL.LU R7, [R1+0x26a4] ;  /* 0x0026a40001077983 */ /* 0x000f2a0000300800 */
[----:B---3--:R-:W-:-:S04]  /*1bb30*/  @!P0 LOP3.LUT R5, R5, R4, RZ, 0x3c, !PT ;  /* 0x0000000405058212 */ /* 0x008fc800078e3cff */
[----:B------:R-:W-:-:S04]  /*1bb40*/  @!P0 LOP3.LUT R4, R5, R4, RZ, 0x3c, !PT ;  /* 0x0000000405048212 */ /* 0x000fc800078e3cff */
[----:B------:R-:W-:-:S05]  /*1bb50*/  @!P0 LOP3.LUT R5, R5, R4, RZ, 0x3c, !PT ;  /* 0x0000000405058212 */ /* 0x000fca00078e3cff */
[----:B------:R0:W3:Y:S04]  /*1bb60*/  @!P0 LDG.E.U16 R2, desc[UR8][R4.64] ;  /* 0x0000000804028981 */ /* 0x0000e8000c1e1500 */
[----:B------:R-:W0:Y:S04]  /*1bb70*/  LDL R4, [R1+0xb80] ;  /* 0x000b800001047983 */ /* 0x000e280000100800 */
[----:B------:R-:W0:Y:S01]  /*1bb80*/  LDL R5, [R1+0xb84] ;  /* 0x000b840001057983 */ /* 0x000e220000100800 */
[----:B----4-:R-:W-:Y:S02]  /*1bb90*/  PRMT R7, RZ, 0x7610, R7 ;  /* 0x00007610ff077816 */ /* 0x010fe40000000007 */
[----:B0-----:R-:W-:-:S04]  /*1bba0*/  @!P0 LOP3.LUT R5, R5, R4, RZ, 0x3c, !PT ;  /* 0x0000000405058212 */ /* 0x001fc800078e3cff */
[----:B------:R-:W-:-:S04]  /*1bbb0*/  @!P0 LOP3.LUT R4, R5, R4, RZ, 0x3c, !PT ;  /* 0x0000000405048212 */ /* 0x000fc800078e3cff */
[----:B------:R-:W-:-:S05]  /*1bbc0*/  @!P0 LOP3.LUT R5, R5, R4, RZ, 0x3c, !PT ;  /* 0x0000000405058212 */ /* 0x000fca00078e3cff */
[----:B------:R-:W4:Y:S04]  /*1bbd0*/  @!P0 LDG.E.U16 R7, desc[UR8][R4.64] ;  /* 0x0000000804078981 */ /* 0x000f28000c1e1500 */
[----:B---3--:R-:W-:Y:S04]  /*1bbe0*/  STL [R1+0x22c8], R2 ;  /* 0x0022c80201007387 */ /* 0x008fe80000100800 */
        /* <DEDUP_REMOVED lines=84> */
[----:B----4-:R0:W-:Y:S04]  /*1c130*/  STL [R1+0xb4], R7 ;  /* 0x0000b40701007387 */ /* 0x0101e80000100800 */
[----:B0-----:R-:W3:Y:S04]  /*1c140*/  LDL.LU R7, [R1+0x26a0] ;  /* 0x0026a00001077983 */ /* 0x001ee80000300800 */
[----:B------:R-:W4:Y:S04]  /*1c150*/  LDL R4, [R1+0xb78] ;  /* 0x000b780001047983 */ /* 0x000f280000100800 */
[----:B------:R-:W4:Y:S01]  /*1c160*/  LDL R5, [R1+0xb7c] ;  /* 0x000b7c0001057983 */ /* 0x000f220000100800 */
[----:B---3--:R-:W-:-:S02]  /*1c170*/  PRMT R7, RZ, 0x7610, R7 ;  /* 0x00007610ff077816 */ /* 0x008fc40000000007 */
[----:B----4-:R-:W-:-:S04]  /*1c180*/  @!P1 LOP3.LUT R5, R5, R4, RZ, 0x3c, !PT ;  /* 0x0000000405059212 */ /* 0x010fc800078e3cff */
[----:B------:R-:W-:-:S04]  /*1c190*/  @!P1 LOP3.LUT R4, R5, R4, RZ, 0x3c, !PT ;  /* 0x0000000405049212 */ /* 0x000fc800078e3cff */
[----:B------:R-:W-:-:S05]  /*1c1a0*/  @!P1 LOP3.LUT R5, R5, R4, RZ, 0x3c, !PT ;  /* 0x0000000405059212 */ /* 0x000fca00078e3cff */
[----:B------:R-:W3:Y:S04]  /*1c1b0*/  @!P1 LDG.E.U16 R7, desc[UR8][R4.64] ;  /* 0x0000000804079981 */ /* 0x000ee8000c1e1500 */
[----:B---3--:R0:W-:Y:S04]  /*1c1c0*/  STL [R1+0xb0], R7 ;  /* 0x0000b00701007387 */ /* 0x0081e80000100800 */
[----:B0-----:R-:W3:Y:S04]  /*1c1d0*/  LDL.LU R7, [R1+0x269c] ;  /* 0x00269c0001077983 */ /* 0x001ee80000300800 */
[----:B------:R-:W4:Y:S04]  /*1c1e0*/  LDL R4, [R1+0xb00] ;  /* 0x000b000001047983 */ /* 0x000f280000100800 */
[----:B------:R-:W4:Y:S01]  /*1c1f0*/  LDL R5, [R1+0xb04] ;  /* 0x000b040001057983 */ /* 0x000f220000100800 */
[----:B--2---:R-:W-:-:S02]  /*1c200*/  PRMT R9, RZ, 0x7610, R9 ;  /* 0x00007610ff097816 */ /* 0x004fc40000000009 */
[----:B----4-:R-:W-:-:S04]  /*1c210*/  @!P0 LOP3.LUT R5, R5, R4, RZ, 0x3c, !PT ;  /* 0x0000000405058212 */ /* 0x010fc800078e3cff */
[----:B------:R-:W-:-:S04]  /*1c220*/  @!P0 LOP3.LUT R4, R5, R4, RZ, 0x3c, !PT ;  /* 0x0000000405048212 */ /* 0x000fc800078e3cff */
[----:B------:R-:W-:-:S05]  /*1c230*/  @!P0 LOP3.LUT R5, R5, R4, RZ, 0x3c, !PT ;  /* 0x0000000405058212 */ /* 0x000fca00078e3cff */
[----:B------:R-:W2:Y:S04]  /*1c240*/  @!P0 LDG.E.U16 R9, desc[UR8][R4.64] ;  /* 0x0000000804098981 */ /* 0x000ea8000c1e1500 */
[----:B--2---:R0:W-:Y:S04]  /*1c250*/  STL [R1+0xac], R9 ;  /* 0x0000ac0901007387 */ /* 0x0041e80000100800 */
[----:B0-----:R-:W2:Y:S04]  /*1c260*/  LDL.LU R9, [R1+0x2698] ;  /* 0x0026980001097983 */ /* 0x001ea80000300800 */
[----:B------:R-:W4:Y:S04]  /*1c270*/  LDL R4, [R1+0xaf8] ;  /* 0x000af80001047983 */ /* 0x000f280000100800 */
[----:B------:R-:W4:Y:S01]  /*1c280*/  LDL R5, [R1+0xafc] ;  /* 0x000afc0001057983 */ /* 0x000f220000100800 */
[----:B---3--:R-:W-:-:S02]  /*1c290*/  PRMT R7, RZ, 0x7610, R7 ;  /* 0x00007610ff077816 */ /* 0x008fc40000000007 */
[----:B----4-:R-:W-:-:S04]  /*1c2a0*/  @!P1 LOP3.LUT R5, R5, R4, RZ, 0x3c, !PT ;  /* 0x0000000405059212 */ /* 0x010fc800078e3cff */
[----:B------:R-:W-:-:S04]  /*1c2b0*/  @!P1 LOP3.LUT R4, R5, R4, RZ, 0x3c, !PT ;  /* 0x0000000405049212 */ /* 0x000fc800078e3cff */
[----:B------:R-:W-:-:S05]  /*1c2c0*/  @!P1 LOP3.LUT R5, R5, R4, RZ, 0x3c, !PT ;  /* 0x0000000405059212 */ /* 0x000fca00078e3cff */
[----:B------:R-:W3:Y:S04]  /*1c2d0*/  @!P1 LDG.E.U16 R7, desc[UR8][R4.64] ;  /* 0x0000000804079981 */ /* 0x000ee8000c1e1500 */
[----:B------:R-:W4:Y:S04]  /*1c2e0*/  LDL R4, [R1+0xa80] ;  /* 0x000a800001047983 */ /* 0x000f280000100800 */
[----:B------:R-:W4:Y:S01]  /*1c2f0*/  LDL R5, [R1+0xa84] ;  /* 0x000a840001057983 */ /* 0x000f220000100800 */
[----:B--2---:R-:W-:-:S03]  /*1c300*/  PRMT R9, RZ, 0x7610, R9 ;  /* 0x00007610ff097816 */ /* 0x004fc60000000009 */
[----:B---3--:R0:W-:Y:S01]  /*1c310*/  STL [R1+0xa8], R7 ;  /* 0x0000a80701007387 */ /* 0x0081e20000100800 */
[----:B------:R-:W-:-:S03]  /*1c320*/  PRMT R8, RZ, 0x7610, R8 ;  /* 0x00007610ff087816 */ /* 0x000fc60000000008 */
[----:B0-----:R-:W2:Y:S01]  /*1c330*/  LDL R7, [R1+0x97c] ;  /* 0x00097c0001077983 */ /* 0x001ea20000100800 */
[----:B----4-:R-:W-:-:S04]  /*1c340*/  @!P0 LOP3.LUT R5, R5, R4, RZ, 0x3c, !PT ;  /* 0x0000000405058212 */ /* 0x010fc800078e3cff */
[----:B------:R-:W-:-:S04]  /*1c350*/  @!P0 LOP3.LUT R4, R5, R4, RZ, 0x3c, !PT ;  /* 0x0000000405048212 */ /* 0x000fc800078e3cff */
[----:B------:R-:W-:-:S05]  /*1c360*/  @!P0 LOP3.LUT R5, R5, R4, RZ, 0x3c, !PT ;  /* 0x0000000405058212 */ /* 0x000fca00078e3cff */
[----:B------:R0:W3:Y:S04]  /*1c370*/  @!P0 LDG.E.U16 R9, desc[UR8][R4.64] ;  /* 0x0000000804098981 */ /* 0x0000e8000c1e1500 */
[----:B------:R-:W0:Y:S04]  /*1c380*/  LDL R4, [R1+0xa78] ;  /* 0x000a780001047983 */ /* 0x000e280000100800 */
[----:B------:R-:W0:Y:S02]  /*1c390*/  LDL R5, [R1+0xa7c] ;  /* 0x000a7c0001057983 */ /* 0x000e240000100800 */
[----:B0-----:R-:W-:-:S04]  /*1c3a0*/  @!P1 LOP3.LUT R5, R5, R4, RZ, 0x3c, !PT ;  /* 0x0000000405059212 */ /* 0x001fc800078e3cff */
[----:B------:R-:W-:-:S04]  /*1c3b0*/  @!P1 LOP3.LUT R4, R5, R4, RZ, 0x3c, !PT ;  /* 0x0000000405049212 */ /* 0x000fc800078e3cff */
[----:B------:R-:W-:-:S05]  /*1c3c0*/  @!P1 LOP3.LUT R5, R5, R4, RZ, 0x3c, !PT ;  /* 0x0000000405059212 */ /* 0x000fca00078e3cff */
[----:B------:R-:W4:Y:S04]  /*1c3d0*/  @!P1 LDG.E.U16 R8, desc[UR8][R4.64] ;  /* 0x0000000804089981 */ /* 0x000f28000c1e1500 */
[----:B---3--:R0:W-:Y:S04]  /*1c3e0*/  STL [R1+0xa4], R9 ;  /* 0x0000a40901007387 */ /* 0x0081e80000100800 */
[----:B0-----:R-:W3:Y:S04]  /*1c3f0*/  LDL R9, [R1+0x904] ;  /* 0x0009040001097983 */ /* 0x001ee80000100800 */
[----:B----4-:R0:W-:Y:S04]  /*1c400*/  STL [R1+0xa0], R8 ;  /* 0x0000a00801007387 */ /* 0x0101e80000100800 */
[----:B0-----:R-:W4:Y:S04]  /*1c410*/  LDL.LU R8, [R1+0x2694] ;  /* 0x0026940001087983 */ /* 0x001f280000300800 */
[----:B------:R-:W2:Y:S04]  /*1c420*/  LDL R4, [R1+0xa00] ;  /* 0x000a000001047983 */ /* 0x000ea80000100800 */
[----:B------:R-:W2:Y:S01]  /*1c430*/  LDL R5, [R1+0xa04] ;  /* 0x000a040001057983 */ /* 0x000ea20000100800 */
[----:B----4-:R-:W-:-:S02]  /*1c440*/  PRMT R8, RZ, 0x7610, R8 ;  /* 0x00007610ff087816 */ /* 0x010fc40000000008 */
[----:B--2---:R-:W-:-:S04]  /*1c450*/  @!P0 LOP3.LUT R5, R5, R4, RZ, 0x3c, !PT ;  /* 0x0000000405058212 */ /* 0x004fc800078e3cff */
[----:B------:R-:W-:-:S04]  /*1c460*/  @!P0 LOP3.LUT R4, R5, R4, RZ, 0x3c, !PT ;  /* 0x0000000405048212 */ /* 0x000fc800078e3cff */
[----:B------:R-:W-:-:S05]  /*1c470*/  @!P0 LOP3.LUT R5, R5, R4, RZ, 0x3c, !PT ;  /* 0x0000000405058212 */ /* 0x000fca00078e3cff */
[----:B------:R-:W2:Y:S04]  /*1c480*/  @!P0 LDG.E.U16 R8, desc[UR8][R4.64] ;  /* 0x0000000804088981 */ /* 0x000ea8000c1e1500 */
[----:B--2---:R0:W-:Y:S04]  /*1c490*/  STL [R1+0x9c], R8 ;  /* 0x00009c0801007387 */ /* 0x0041e80000100800 */
[----:B0-----:R-:W2:Y:S04]  /*1c4a0*/  LDL.LU R8, [R1+0x2690] ;  /* 0x0026900001087983 */ /* 0x001ea80000300800 */
        /* <DEDUP_REMOVED lines=18> */
[----:B------:R-:W4:Y:S01]  /*1c5d0*/  LDL R5, [R1+0x978] ;  /* 0x0009780001057983 */ /* 0x000f220000100800 */
[----:B------:R-:W-:-:S03]  /*1c5e0*/  @!P1 IMAD.MOV.U32 R4, RZ, RZ, R7 ;  /* 0x000000ffff049224 */ /* 0x000fc600078e0007 */
[----:B------:R-:W3:Y:S01]  /*1c5f0*/  LDL R7, [R1+0x804] ;  /* 0x0008040001077983 */ /* 0x000ee20000100800 */
[----:B--2---:R-:W-:-:S06]  /*1c600*/  PRMT R8, RZ, 0x7610, R8 ;  /* 0x00007610ff087816 */ /* 0x004fcc0000000008 */
[----:B----4-:R-:W2:Y:S04]  /*1c610*/  @!P1 LDG.E.U16 R8, desc[UR8][R4.64] ;  /* 0x0000000804089981 */ /* 0x010ea8000c1e1500 */
[----:B--2---:R0:W-:Y:S04]  /*1c620*/  STL [R1+0x90], R8 ;  /* 0x0000900801007387 */ /* 0x0041e80000100800 */
[----:B0-----:R-:W2:Y:S04]  /*1c630*/  LDL.LU R8, [R1+0x2684] ;  /* 0x0026840001087983 */ /* 0x001ea80000300800 */
[----:B------:R-:W4:Y:S01]  /*1c640*/  LDL R5, [R1+0x900] ;  /* 0x0009000001057983 */ /* 0x000f220000100800 */
[----:B---3--:R-:W-:Y:S01]  /*1c650*/  @!P0 IMAD.MOV.U32 R4, RZ, RZ, R9 ;  /* 0x000000ffff048224 */ /* 0x008fe200078e0009 */
[----:B------:R-:W-:-:S02]  /*1c660*/  PRMT R6, RZ, 0x7610, R6 ;  /* 0x00007610ff067816 */ /* 0x000fc40000000006 */
[----:B------:R-:W3:Y:S01]  /*1c670*/  LDL R9, [R1+0x780] ;  /* 0x0007800001097983 */ /* 0x000ee20000100800 */
[----:B--2---:R-:W-:-:S06]  /*1c680*/  PRMT R8, RZ, 0x7610, R8 ;  /* 0x00007610ff087816 */ /* 0x004fcc0000000008 */
[----:B----4-:R0:W2:Y:S04]  /*1c690*/  @!P0 LDG.E.U16 R8, desc[UR8][R4.64] ;  /* 0x0000000804088981 */ /* 0x0100a8000c1e1500 */
[----:B------:R-:W0:Y:S04]  /*1c6a0*/  LDL R4, [R1+0x8f8] ;  /* 0x0008f80001047983 */ /* 0x000e280000100800 */
[----:B------:R-:W0:Y:S02]  /*1c6b0*/  LDL R5, [R1+0x8fc] ;  /* 0x0008fc0001057983 */ /* 0x000e240000100800 */
[----:B0-----:R-:W-:-:S04]  /*1c6c0*/  @!P1 LOP3.LUT R5, R5, R4, RZ, 0x3c, !PT ;  /* 0x0000000405059212 */ /* 0x001fc800078e3cff */
[----:B------:R-:W-:-:S04]  /*1c6d0*/  @!P1 LOP3.LUT R4, R5, R4, RZ, 0x3c, !PT ;  /* 0x0000000405049212 */ /* 0x000fc800078e3cff */
[----:B------:R-:W-:-:S05]  /*1c6e0*/  @!P1 LOP3.LUT R5, R5, R4, RZ, 0x3c, !PT ;  /* 0x0000000405059212 */ /* 0x000fca00078e3cff */
[----:B------:R-:W4:Y:S04]  /*1c6f0*/  @!P1 LDG.E.U16 R6, desc[UR8][R4.64] ;  /* 0x0000000804069981 */ /* 0x000f28000c1e1500 */
[----:B--2---:R0:W-:Y:S04]  /*1c700*/  STL [R1+0x8c], R8 ;  /* 0x00008c0801007387 */ /* 0x0041e80000100800 */
[----:B0-----:R-:W2:Y:S04]  /*1c710*/  LDL R8, [R1+0x784] ;  /* 0x0007840001087983 */ /* 0x001ea80000100800 */
        /* <DEDUP_REMOVED lines=27> */
[----:B------:R-:W4:Y:S04]  /*1c8d0*/  LDL R4, [R1+0x7f8] ;  /* 0x0007f80001047983 */ /* 0x000f280000100800 */
[----:B------:R-:W4:Y:S01]  /*1c8e0*/  LDL R5, [R1+0x7fc] ;  /* 0x0007fc0001057983 */ /* 0x000f220000100800 */
[----:B------:R-:W-:-:S02]  /*1c8f0*/  PRMT R24, RZ, 0x7610, R24 ;  /* 0x00007610ff187816 */ /* 0x000fc40000000018 */
[----:B--2---:R-:W-:Y:S02]  /*1c900*/  PRMT R6, RZ, 0x7610, R6 ;  /* 0x00007610ff067816 */ /* 0x004fe40000000006 */
[----:B----4-:R-:W-:-:S04]  /*1c910*/  @!P1 LOP3.LUT R5, R5, R4, RZ, 0x3c, !PT ;  /* 0x0000000405059212 */ /* 0x010fc800078e3cff */
[----:B------:R-:W-:-:S04]  /*1c920*/  @!P1 LOP3.LUT R4, R5, R4, RZ, 0x3c, !PT ;  /* 0x0000000405049212 */ /* 0x000fc800078e3cff */
[----:B------:R-:W-:-:S05]  /*1c930*/  @!P1 LOP3.LUT R5, R5, R4, RZ, 0x3c, !PT ;  /* 0x0000000405059212 */ /* 0x000fca00078e3cff */
[----:B------:R0:W2:Y:S02]  /*1c940*/  @!P1 LDG.E.U16 R6, desc[UR8][R4.64] ;  /* 0x0000000804069981 */ /* 0x0000a4000c1e1500 */
[----:B0-----:R-:W-:Y:S02]  /*1c950*/  @!P0 IMAD.MOV.U32 R4, RZ, RZ, R8 ;  /* 0x000000ffff048224 */ /* 0x001fe400078e0008 */
[----:B---3--:R-:W-:-:S05]  /*1c960*/  @!P0 IMAD.MOV.U32 R5, RZ, RZ, R9 ;  /* 0x000000ffff058224 */ /* 0x008fca00078e0009 */
[----:B------:R-:W3:Y:S04]  /*1c970*/  @!P0 LDG.E.U16 R24, desc[UR8][R4.64] ;  /* 0x0000000804188981 */ /* 0x000ee8000c1e1500 */
[----:B--2---:R0:W-:Y:S04]  /*1c980*/  STL [R1+0x78], R6 ;  /* 0x0000780601007387 */ /* 0x0041e80000100800 */
[----:B0-----:R-:W2:Y:S04]  /*1c990*/  LDL.LU R6, [R1+0x2670] ;  /* 0x0026700001067983 */ /* 0x001ea80000300800 */
[----:B------:R-:W4:Y:S04]  /*1c9a0*/  LDL R9, [R1+0x678] ;  /* 0x0006780001097983 */ /* 0x000f280000100800 */
[----:B------:R-:W2:Y:S04]  /*1c9b0*/  LDL R8, [R1+0x67c] ;  /* 0x00067c0001087983 */ /* 0x000ea80000100800 */
[----:B---3--:R0:W-:Y:S04]  /*1c9c0*/  STL [R1+0x74], R24 ;  /* 0x0000741801007387 */ /* 0x0081e80000100800 */
[----:B0-----:R-:W3:Y:S04]  /*1c9d0*/  LDL.LU R24, [R1+0x266c] ;  /* 0x00266c0001187983 */ /* 0x001ee80000300800 */
[----:B------:R-:W2:Y:S04]  /*1c9e0*/  LDL R4, [R1+0x778] ;  /* 0x0007780001047983 */ /* 0x000ea80000100800 */
[----:B------:R-:W2:Y:S01]  /*1c9f0*/  LDL R5, [R1+0x77c] ;  /* 0x00077c0001057983 */ /* 0x000ea20000100800 */
[----:B------:R-:W-:-:S02]  /*1ca00*/  PRMT R22, RZ, 0x7610, R22 ;  /* 0x00007610ff167816 */ /* 0x000fc40000000016 */
[----:B--2---:R-:W-:-:S04]  /*1ca10*/  @!P1 LOP3.LUT R5, R5, R4, RZ, 0x3c, !PT ;  /* 0x0000000405059212 */ /* 0x004fc800078e3cff */
[----:B------:R-:W-:-:S04]  /*1ca20*/  @!P1 LOP3.LUT R4, R5, R4, RZ, 0x3c, !PT ;  /* 0x0000000405049212 */ /* 0x000fc800078e3cff */
[----:B------:R-:W-:-:S05]  /*1ca30*/  @!P1 LOP3.LUT R5, R5, R4, RZ, 0x3c, !PT ;  /* 0x0000000405059212 */ /* 0x000fca00078e3cff */
[----:B------:R-:W2:Y:S04]  /*1ca40*/  @!P1 LDG.E.U16 R22, desc[UR8][R4.64] ;  /* 0x0000000804169981 */ /* 0x000ea8000c1e1500 */
[----:B--2---:R0:W-:Y:S04]  /*1ca50*/  STL [R1+0x70], R22 ;  /* 0x0000701601007387 */ /* 0x0041e80000100800 */
[----:B0-----:R-:W2:Y:S04]  /*1ca60*/  LDL.LU R22, [R1+0x2668] ;  /* 0x0026680001167983 */ /* 0x001ea80000300800 */
[----:B------:R-:W2:Y:S04]  /*1ca70*/  LDL R4, [R1+0x700] ;  /* 0x0007000001047983 */ /* 0x000ea80000100800 */
[----:B------:R-:W2:Y:S01]  /*1ca80*/  LDL R5, [R1+0x704] ;  /* 0x0007040001057983 */ /* 0x000ea20000100800 */
[----:B------:R-:W-:-:S02]  /*1ca90*/  PRMT R16, RZ, 0x7610, R16 ;  /* 0x00007610ff107816 */ /* 0x000fc40000000010 */
[----:B--2---:R-:W-:-:S04]  /*1caa0*/  @!P0 LOP3.LUT R5, R5, R4, RZ, 0x3c, !PT ;  /* 0x0000000405058212 */ /* 0x004fc800078e3cff */
[----:B------:R-:W-:-:S04]  /*1cab0*/  @!P0 LOP3.LUT R4, R5, R4, RZ, 0x3c, !PT ;  /* 0x0000000405048212 */ /* 0x000fc800078e3cff */
[----:B------:R-:W-:-:S05]  /*1cac0*/  @!P0 LOP3.LUT R5, R5, R4, RZ, 0x3c, !PT ;  /* 0x0000000405058212 */ /* 0x000fca00078e3cff */
[----:B------:R-:W2:Y:S01]  /*1cad0*/  @!P0 LDG.E.U16 R16, desc[UR8][R4.64] ;  /* 0x0000000804108981 */ /* 0x000ea2000c1e1500 */
[----:B------:R-:W-:-:S03]  /*1cae0*/  PRMT R6, RZ, 0x7610, R6 ;  /* 0x00007610ff067816 */ /* 0x000fc60000000006 */
[----:B--2---:R0:W-:Y:S04]  /*1caf0*/  STL [R1+0x6c], R16 ;  /* 0x00006c1001007387 */ /* 0x0041e80000100800 */
[----:B0-----:R-:W2:Y:S04]  /*1cb00*/  LDL.LU R16, [R1+0x2664] ;  /* 0x0026640001107983 */ /* 0x001ea80000300800 */
[----:B------:R-:W2:Y:S01]  /*1cb10*/  LDL R5, [R1+0x6f8] ;  /* 0x0006f80001057983 */ /* 0x000ea20000100800 */
[----:B------:R-:W-:Y:S01]  /*1cb20*/  @!P1 IMAD.MOV.U32 R4, RZ, RZ, R7 ;  /* 0x000000ffff049224 */ /* 0x000fe200078e0007 */
[----:B------:R-:W-:-:S02]  /*1cb30*/  PRMT R15, RZ, 0x7610, R15 ;  /* 0x00007610ff0f7816 */ /* 0x000fc4000000000f */
[----:B------:R-:W-:Y:S01]  /*1cb40*/  PRMT R0, RZ, 0x7610, R0 ;  /* 0x00007610ff007816 */ /* 0x000fe20000000000 */
[----:B------:R-:W3:Y:S04]  /*1cb50*/  LDL R7, [R1+0x580] ;  /* 0x0005800001077983 */ /* 0x000ee80000100800 */
[----:B--2---:R0:W2:Y:S04]  /*1cb60*/  @!P1 LDG.E.U16 R6, desc[UR8][R4.64] ;  /* 0x0000000804069981 */ /* 0x0040a8000c1e1500 */
[----:B------:R-:W0:Y:S04]  /*1cb70*/  LDL R4, [R1+0x680] ;  /* 0x0006800001047983 */ /* 0x000e280000100800 */
[----:B------:R-:W0:Y:S02]  /*1cb80*/  LDL R5, [R1+0x684] ;  /* 0x0006840001057983 */ /* 0x000e240000100800 */
[----:B0-----:R-:W-:-:S04]  /*1cb90*/  @!P0 LOP3.LUT R5, R5, R4, RZ, 0x3c, !PT ;  /* 0x0000000405058212 */ /* 0x001fc800078e3cff */
[----:B------:R-:W-:-:S04]  /*1cba0*/  @!P0 LOP3.LUT R4, R5, R4, RZ, 0x3c, !PT ;  /* 0x0000000405048212 */ /* 0x000fc800078e3cff */
[----:B------:R-:W-:-:S05]  /*1cbb0*/  @!P0 LOP3.LUT R5, R5, R4, RZ, 0x3c, !PT ;  /* 0x0000000405058212 */ /* 0x000fca00078e3cff */
[----:B------:R0:W3:Y:S04]  /*1cbc0*/  @!P0 LDG.E.U16 R15, desc[UR8][R4.64] ;  /* 0x00000008040f8981 */ /* 0x0000e8000c1e1500 */
[----:B--2---:R1:W-:Y:S01]  /*1cbd0*/  STL [R1+0x68], R6 ;  /* 0x0000680601007387 */ /* 0x0043e20000100800 */
[----:B0-----:R-:W-:Y:S02]  /*1cbe0*/  @!P1 IMAD.MOV.U32 R4, RZ, RZ, R8 ;  /* 0x000000ffff049224 */ /* 0x001fe400078e0008 */
[----:B----4-:R-:W-:Y:S01]  /*1cbf0*/  @!P1 IMAD.MOV.U32 R5, RZ, RZ, R9 ;  /* 0x000000ffff059224 */ /* 0x010fe200078e0009 */
[----:B-1----:R-:W2:Y:S04]  /*1cc00*/  LDL R6, [R1+0x584] ;  /* 0x0005840001067983 */ /* 0x002ea80000100800 */
[----:B------:R0:W4:Y:S04]  /*1cc10*/  @!P1 LDG.E.U16 R0, desc[UR8][R4.64] ;  /* 0x0000000804009981 */ /* 0x000128000c1e1500 */
[----:B---3--:R1:W-:Y:S04]  /*1cc20*/  STL [R1+0x64], R15 ;  /* 0x0000640f01007387 */ /* 0x0083e80000100800 */
[----:B-1----:R-:W3:Y:S04]  /*1cc30*/  LDL.LU R15, [R1+0x2660] ;  /* 0x00266000010f7983 */ /* 0x002ee80000300800 */
[----:B------:R-:W0:Y:S04]  /*1cc40*/  LDL R4, [R1+0x600] ;  /* 0x0006000001047983 */ /* 0x000e280000100800 */
[----:B------:R-:W0:Y:S01]  /*1cc50*/  LDL R5, [R1+0x604] ;  /* 0x0006040001057983 */ /* 0x000e220000100800 */
[----:B------:R-:W-:-:S03]  /*1cc60*/  PRMT R14, RZ, 0x7610, R14 ;  /* 0x00007610ff0e7816 */ /* 0x000fc6000000000e */
[----:B------:R-:W2:Y:S04]  /*1cc70*/  LDL R9, [R1+0x57c] ;  /* 0x00057c0001097983 */ /* 0x000ea80000100800 */
[----:B------:R-:W2:Y:S01]  /*1cc80*/  LDL R8, [R1+0x500] ;  /* 0x0005000001087983 */ /* 0x000ea20000100800 */
[----:B0-----:R-:W-:-:S04]  /*1cc90*/  @!P0 LOP3.LUT R5, R5, R4, RZ, 0x3c, !PT ;  /* 0x0000000405058212 */ /* 0x001fc800078e3cff */
[----:B------:R-:W-:-:S04]  /*1cca0*/  @!P0 LOP3.LUT R4, R5, R4, RZ, 0x3c, !PT ;  /* 0x0000000405048212 */ /* 0x000fc800078e3cff */
[----:B------:R-:W-:-:S05]  /*1ccb0*/  @!P0 LOP3.LUT R5, R5, R4, RZ, 0x3c, !PT ;  /* 0x0000000405058212 */ /* 0x000fca00078e3cff */
[----:B------:R-:W2:Y:S04]  /*1ccc0*/  @!P0 LDG.E.U16 R14, desc[UR8][R4.64] ;  /* 0x00000008040e8981 */ /* 0x000ea8000c1e1500 */
[----:B----4-:R0:W-:Y:S04]  /*1ccd0*/  STL [R1+0x60], R0 ;  /* 0x0000600001007387 */ /* 0x0101e80000100800 */
[----:B0-----:R-:W4:Y:S04]  /*1cce0*/  LDL R0, [R1+0x504] ;  /* 0x0005040001007983 */ /* 0x001f280000100800 */
        /* <DEDUP_REMOVED lines=8> */
[----:B------:R0:W2:Y:S01]  /*1cd70*/  @!P1 LDG.E.U16 R10, desc[UR8][R4.64] ;  /* 0x00000008040a9981 */ /* 0x0000a2000c1e1500 */
[----:B------:R-:W-:Y:S01]  /*1cd80*/  PRMT R24, RZ, 0x7610, R24 ;  /* 0x00007610ff187816 */ /* 0x000fe20000000018 */
[----:B0-----:R-:W-:Y:S02]  /*1cd90*/  @!P0 IMAD.MOV.U32 R4, RZ, RZ, R6 ;  /* 0x000000ffff048224 */ /* 0x001fe400078e0006 */
[----:B------:R-:W-:-:S05]  /*1cda0*/  @!P0 IMAD.MOV.U32 R5, RZ, RZ, R7 ;  /* 0x000000ffff058224 */ /* 0x000fca00078e0007 */
[----:B------:R0:W3:Y:S04]  /*1cdb0*/  @!P0 LDG.E.U16 R24, desc[UR8][R4.64] ;  /* 0x0000000804188981 */ /* 0x0000e8000c1e1500 */
[----:B--2---:R1:W-:Y:S04]  /*1cdc0*/  STL [R1], R10 ;  /* 0x0000000a01007387 */ /* 0x0043e80000100800 */
[----:B-1----:R-:W2:Y:S04]  /*1cdd0*/  LDL.LU R10, [R1+0x2658] ;  /* 0x00265800010a7983 */ /* 0x002ea80000300800 */
[----:B------:R-:W2:Y:S01]  /*1cde0*/  LDL R5, [R1+0x578] ;  /* 0x0005780001057983 */ /* 0x000ea20000100800 */
[----:B------:R-:W-:Y:S01]  /*1cdf0*/  PRMT R22, RZ, 0x7610, R22 ;  /* 0x00007610ff167816 */ /* 0x000fe20000000016 */
[----:B0-----:R-:W-:Y:S01]  /*1ce00*/  @!P1 IMAD.MOV.U32 R4, RZ, RZ, R9 ;  /* 0x000000ffff049224 */ /* 0x001fe200078e0009 */
[----:B------:R-:W-:Y:S01]  /*1ce10*/  PRMT R16, RZ, 0x7610, R16 ;  /* 0x00007610ff107816 */ /* 0x000fe20000000010 */
[----:B------:R-:W3:Y:S04]  /*1ce20*/  LDL R7, [R1+0xfb8] ;  /* 0x000fb80001077983 */ /* 0x000ee80000100800 */
[----:B------:R-:W4:Y:S04]  /*1ce30*/  LDL R6, [R1+0xfc4] ;  /* 0x000fc40001067983 */ /* 0x000f280000100800 */
[----:B--2---:R4:W2:Y:S04]  /*1ce40*/  @!P1 LDG.E.U16 R22, desc[UR8][R4.64] ;  /* 0x0000000804169981 */ /* 0x0048a8000c1e1500 */
[----:B---3--:R-:W-:Y:S01]  /*1ce50*/  STL [R1+0x25f4], R24 ;  /* 0x0025f41801007387 */ /* 0x008fe20000100800 */
[----:B----4-:R-:W-:-:S02]  /*1ce60*/  @!P0 IMAD.MOV.U32 R4, RZ, RZ, R0 ;  /* 0x000000ffff048224 */ /* 0x010fc400078e0000 */
[----:B------:R-:W-:-:S05]  /*1ce70*/  @!P0 IMAD.MOV.U32 R5, RZ, RZ, R8 ;  /* 0x000000ffff058224 */ /* 0x000fca00078e0008 */
[----:B------:R0:W3:Y:S04]  /*1ce80*/  @!P0 LDG.E.U16 R16, desc[UR8][R4.64] ;  /* 0x0000000804108981 */ /* 0x0000e8000c1e1500 */
[----:B--2---:R-:W-:Y:S04]  /*1ce90*/  STL [R1+0x25f8], R22 ;  /* 0x0025f81601007387 */ /* 0x004fe80000100800 */
[----:B------:R-:W2:Y:S04]  /*1cea0*/  LDL R9, [R1+0x1038] ;  /* 0x0010380001097983 */ /* 0x000ea80000100800 */
[----:B------:R-:W2:Y:S04]  /*1ceb0*/  LDL R8, [R1+0x1044] ;  /* 0x0010440001087983 */ /* 0x000ea80000100800 */
[----:B------:R-:W4:Y:S04]  /*1cec0*/  LDL.LU R0, [R1+0xb74] ;  /* 0x000b740001007983 */ /* 0x000f280000300800 */
[----:B------:R-:W0:Y:S04]  /*1ced0*/  LDL R4, [R1+0x4f8] ;  /* 0x0004f80001047983 */ /* 0x000e280000100800 */
[----:B------:R-:W0:Y:S01]  /*1cee0*/  LDL R5, [R1+0x4fc] ;  /* 0x0004fc0001057983 */ /* 0x000e220000100800 */
[----:B------:R-:W-:-:S02]  /*1cef0*/  PRMT R3, RZ, 0x7610, R3 ;  /* 0x00007610ff037816 */ /* 0x000fc40000000003 */
[----:B0-----:R-:W-:-:S04]  /*1cf00*/  @!P1 LOP3.LUT R5, R5, R4, RZ, 0x3c, !PT ;  /* 0x0000000405059212 */ /* 0x001fc800078e3cff */
[----:B------:R-:W-:-:S04]  /*1cf10*/  @!P1 LOP3.LUT R4, R5, R4, RZ, 0x3c, !PT ;  /* 0x0000000405049212 */ /* 0x000fc800078e3cff */
[----:B------:R-:W-:-:S05]  /*1cf20*/  @!P1 LOP3.LUT R5, R5, R4, RZ, 0x3c, !PT ;  /* 0x0000000405059212 */ /* 0x000fca00078e3cff */
[----:B------:R0:W2:Y:S04]  /*1cf30*/  @!P1 LDG.E.U16 R3, desc[UR8][R4.64] ;  /* 0x0000000804039981 */ /* 0x0000a8000c1e1500 */
[----:B---3--:R1:W-:Y:S01]  /*1cf40*/  STL [R1+0x25fc], R16 ;  /* 0x0025fc1001007387 */ /* 0x0083e20000100800 */
[----:B0-----:R-:W-:-:S03]  /*1cf50*/  PRMT R4, RZ, 0x7610, R4 ;  /* 0x00007610ff047816 */ /* 0x001fc60000000004 */
[----:B-1----:R-:W3:Y:S04]  /*1cf60*/  LDL R16, [R1+0xfcc] ;  /* 0x000fcc0001107983 */ /* 0x002ee80000100800 */
[----:B------:R3:W4:Y:S04]  /*1cf70*/  @!P0 LDG.E.U16 R4, desc[UR8][R6.64] ;  /* 0x0000000806048981 */ /* 0x000728000c1e1500 */
[----:B--2---:R-:W-:Y:S04]  /*1cf80*/  STL [R1+0x2600], R3 ;  /* 0x0026000301007387 */ /* 0x004fe80000100800 */
[----:B------:R-:W2:Y:S01]  /*1cf90*/  LDL R7, [R1+0xfc0] ;  /* 0x000fc00001077983 */ /* 0x000ea20000100800 */
[----:B------:R-:W-:Y:S01]  /*1cfa0*/  PRMT R5, RZ, 0x7610, R5 ;  /* 0x00007610ff057816 */ /* 0x000fe20000000005 */
[----:B---3--:R-:W-:-:S05]  /*1cfb0*/  @!P1 IMAD.MOV.U32 R6, RZ, RZ, R16 ;  /* 0x000000ffff069224 */ /* 0x008fca00078e0010 */
[----:B--2---:R0:W2:Y:S04]  /*1cfc0*/  @!P1 LDG.E.U16 R5, desc[UR8][R6.64] ;  /* 0x0000000806059981 */ /* 0x0040a8000c1e1500 */
[----:B----4-:R-:W-:Y:S01]  /*1cfd0*/  STL [R1+0x2604], R4 ;  /* 0x0026040401007387 */ /* 0x010fe20000100800 */
[----:B0-----:R-:W-:-:S06]  /*1cfe0*/  PRMT R6, RZ, 0x7610, R6 ;  /* 0x00007610ff067816 */ /* 0x001fcc0000000006 */
[----:B------:R-:W3:Y:S04]  /*1cff0*/  @!P0 LDG.E.U16 R6, desc[UR8][R8.64] ;  /* 0x0000000808068981 */ /* 0x000ee8000c1e1500 */
[----:B--2---:R-:W-:Y:S04]  /*1d000*/  STL [R1+0x2608], R5 ;  /* 0x0026080501007387 */ /* 0x004fe80000100800 */
[----:B------:R-:W2:Y:S04]  /*1d010*/  LDL R8, [R1+0x1040] ;  /* 0x0010400001087983 */ /* 0x000ea80000100800 */
[----:B------:R-:W2:Y:S01]  /*1d020*/  LDL R9, [R1+0x104c] ;  /* 0x00104c0001097983 */ /* 0x000ea20000100800 */
[----:B------:R-:W-:-:S03]  /*1d030*/  PRMT R7, RZ, 0x7610, R7 ;  /* 0x00007610ff077816 */ /* 0x000fc60000000007 */
[----:B------:R-:W4:Y:S04]  /*1d040*/  LDL R16, [R1+0xaec] ;  /* 0x000aec0001107983 */ /* 0x000f280000100800 */
[----:B---3--:R-:W-:Y:S01]  /*1d050*/  STL [R1+0x260c], R6 ;  /* 0x00260c0601007387 */ /* 0x008fe20000100800 */
[----:B--2---:R-:W-:-:S04]  /*1d060*/  @!P1 LOP3.LUT R9, R9, R8, RZ, 0x3c, !PT ;  /* 0x0000000809099212 */ /* 0x004fc800078e3cff */
[----:B------:R-:W-:-:S04]  /*1d070*/  @!P1 LOP3.LUT R8, R9, R8, RZ, 0x3c, !PT ;  /* 0x0000000809089212 */ /* 0x000fc800078e3cff */
[----:B------:R-:W-:-:S05]  /*1d080*/  @!P1 LOP3.LUT R9, R9, R8, RZ, 0x3c, !PT ;  /* 0x0000000809099212 */ /* 0x000fca00078e3cff */
[----:B------:R0:W2:Y:S04]  /*1d090*/  @!P1 LDG.E.U16 R7, desc[UR8][R8.64] ;  /* 0x0000000808079981 */ /* 0x0000a8000c1e1500 */
[----:B------:R-:W3:Y:S01]  /*1d0a0*/  LDL R9, [R1+0xb70] ;  /* 0x000b700001097983 */ /* 0x000ee20000100800 */
[----:B------:R-:W-:Y:S01]  /*1d0b0*/  PRMT R13, RZ, 0x7610, R13 ;  /* 0x00007610ff0d7816 */ /* 0x000fe2000000000d */
[----:B0-----:R-:W-:-:S05]  /*1d0c0*/  @!P0 IMAD.MOV.U32 R8, RZ, RZ, R0 ;  /* 0x000000ffff088224 */ /* 0x001fca00078e0000 */
[----:B---3--:R-:W3:Y:S04]  /*1d0d0*/  @!P0 LDG.E.U16 R13, desc[UR8][R8.64] ;  /* 0x00000008080d8981 */ /* 0x008ee8000c1e1500 */
[----:B--2---:R-:W-:Y:S04]  /*1d0e0*/  STL [R1+0x2610], R7 ;  /* 0x0026100701007387 */ /* 0x004fe80000100800 */
[----:B------:R-:W-:Y:S04]  /*1d0f0*/  STL [R1+0x1220], R0 ;  /* 0x0012200001007387 */ /* 0x000fe80000100800 */
[----:B---3--:R0:W-:Y:S04]  /*1d100*/  STL [R1+0x5c], R13 ;  /* 0x00005c0d01007387 */ /* 0x0081e80000100800 */
[----:B0-----:R-:W2:Y:S04]  /*1d110*/  LDL.LU R13, [R1+0x2654] ;  /* 0x00265400010d7983 */ /* 0x001ea80000300800 */
[----:B------:R-:W3:Y:S04]  /*1d120*/  LDL R8, [R1+0xb68] ;  /* 0x000b680001087983 */ /* 0x000ee80000100800 */
[----:B------:R-:W3:Y:S01]  /*1d130*/  LDL R9, [R1+0xb6c] ;  /* 0x000b6c0001097983 */ /* 0x000ee20000100800 */
[----:B------:R-:W-:-:S02]  /*1d140*/  PRMT R12, RZ, 0x7610, R12 ;  /* 0x00007610ff0c7816 */ /* 0x000fc4000000000c */
[----:B---3--:R-:W-:-:S04]  /*1d150*/  @!P1 LOP3.LUT R9, R9, R8, RZ, 0x3c, !PT ;  /* 0x0000000809099212 */ /* 0x008fc800078e3cff */
[----:B------:R-:W-:-:S04]  /*1d160*/  @!P1 LOP3.LUT R8, R9, R8, RZ, 0x3c, !PT ;  /* 0x0000000809089212 */ /* 0x000fc800078e3cff */
[----:B------:R-:W-:-:S05]  /*1d170*/  @!P1 LOP3.LUT R9, R9, R8, RZ, 0x3c, !PT ;  /* 0x0000000809099212 */ /* 0x000fca00078e3cff */
[----:B------:R-:W3:Y:S04]  /*1d180*/  @!P1 LDG.E.U16 R12, desc[UR8][R8.64] ;  /* 0x00000008080c9981 */ /* 0x000ee8000c1e1500 */
        /* <DEDUP_REMOVED lines=13> */
[----:B----4-:R-:W-:-:S03]  /*1d260*/  @!P1 IMAD.MOV.U32 R8, RZ, RZ, R16 ;  /* 0x000000ffff089224 */ /* 0x010fc600078e0010 */
[----:B------:R-:W4:Y:S04]  /*1d270*/  LDL R16, [R1+0x974] ;  /* 0x0009740001107983 */ /* 0x000f280000100800 */
[----:B--2---:R-:W2:Y:S04]  /*1d280*/  @!P1 LDG.E.U16 R28, desc[UR8][R8.64] ;  /* 0x00000008081c9981 */ /* 0x004ea8000c1e1500 */
        /* <DEDUP_REMOVED lines=18> */
[----:B------:R-:W3:Y:S04]  /*1d3b0*/  LDL R8, [R1+0x9f0] ;  /* 0x0009f00001087983 */ /* 0x000ee80000100800 */
[----:B------:R-:W3:Y:S01]  /*1d3c0*/  LDL R9, [R1+0x9f4] ;  /* 0x0009f40001097983 */ /* 0x000ee20000100800 */
[----:B------:R-:W-:-:S03]  /*1d3d0*/  PRMT R22, RZ, 0x7610, R22 ;  /* 0x00007610ff167816 */ /* 0x000fc60000000016 */
[----:B--2---:R0:W-:Y:S01]  /*1d3e0*/  STL [R1+0x48], R24 ;  /* 0x0000481801007387 */ /* 0x0041e20000100800 */
[----:B------:R-:W-:-:S03]  /*1d3f0*/  PRMT R20, RZ, 0x7610, R20 ;  /* 0x00007610ff147816 */ /* 0x000fc60000000014 */
[----:B0-----:R-:W2:Y:S01]  /*1d400*/  LDL R24, [R1+0x8f4] ;  /* 0x0008f40001187983 */ /* 0x001ea20000100800 */
[----:B---3--:R-:W-:-:S04]  /*1d410*/  @!P0 LOP3.LUT R9, R9, R8, RZ, 0x3c, !PT ;  /* 0x0000000809098212 */ /* 0x008fc800078e3cff */
        /* <DEDUP_REMOVED lines=8> */
[----:B------:R-:W2:Y:S04]  /*1d4a0*/  @!P1 LDG.E.U16 R20, desc[UR8][R8.64] ;  /* 0x0000000808149981 */ /* 0x000ea8000c1e1500 */
[----:B---3--:R0:W-:Y:S04]  /*1d4b0*/  STL [R1+0x44], R22 ;  /* 0x0000441601007387 */ /* 0x0081e80000100800 */
[----:B0-----:R-:W3:Y:S04]  /*1d4c0*/  LDL R22, [R1+0x8ec] ;  /* 0x0008ec0001167983 */ /* 0x001ee80000100800 */
[----:B--2---:R0:W-:Y:S04]  /*1d4d0*/  STL [R1+0x40], R20 ;  /* 0x0000401401007387 */ /* 0x0041e80000100800 */
[----:B0-----:R-:W2:Y:S04]  /*1d4e0*/  LDL.LU R20, [R1+0x2640] ;  /* 0x0026400001147983 */ /* 0x001ea80000300800 */
[----:B------:R-:W2:Y:S01]  /*1d4f0*/  LDL R9, [R1+0x970] ;  /* 0x0009700001097983 */ /* 0x000ea20000100800 */
[----:B------:R-:W-:Y:S01]  /*1d500*/  PRMT R18, RZ, 0x7610, R18 ;  /* 0x00007610ff127816 */ /* 0x000fe20000000012 */
[----:B----4-:R-:W-:-:S02]  /*1d510*/  @!P0 IMAD.MOV.U32 R8, RZ, RZ, R16 ;  /* 0x000000ffff088224 */ /* 0x010fc400078e0010 */
        /* <DEDUP_REMOVED lines=10> */
[----:B------:R0:W2:Y:S04]  /*1d5c0*/  @!P1 LDG.E.U16 R15, desc[UR8][R8.64] ;  /* 0x00000008080f9981 */ /* 0x0000a8000c1e1500 */
[----:B------:R-:W3:Y:S01]  /*1d5d0*/  LDL R9, [R1+0x8f0] ;  /* 0x0008f00001097983 */ /* 0x000ee20000100800 */
[----:B------:R-:W-:Y:S01]  /*1d5e0*/  PRMT R14, RZ, 0x7610, R14 ;  /* 0x00007610ff0e7816 */ /* 0x000fe2000000000e */
[----:B0-----:R-:W-:Y:S02]  /*1d5f0*/  @!P0 IMAD.MOV.U32 R8, RZ, RZ, R24 ;  /* 0x000000ffff088224 */ /* 0x001fe400078e0018 */
[----:B--2---:R0:W-:Y:S01]  /*1d600*/  STL [R1+0x38], R15 ;  /* 0x0000380f01007387 */ /* 0x0041e20000100800 */
[----:B------:R-:W-:-:S03]  /*1d610*/  PRMT R6, RZ, 0x7610, R6 ;  /* 0x00007610ff067816 */ /* 0x000fc60000000006 */
[----:B------:R-:W2:Y:S04]  /*1d620*/  LDL R24, [R1+0x7f0] ;  /* 0x0007f00001187983 */ /* 0x000ea80000100800 */
[----:B---3--:R1:W3:Y:S04]  /*1d630*/  @!P0 LDG.E.U16 R14, desc[UR8][R8.64] ;  /* 0x00000008080e8981 */ /* 0x0082e8000c1e1500 */
[----:B0-----:R-:W2:Y:S04]  /*1d640*/  LDL R15, [R1+0x86c] ;  /* 0x00086c00010f7983 */ /* 0x001ea80000100800 */
[----:B------:R-:W2:Y:S01]  /*1d650*/  LDL R9, [R1+0x8e8] ;  /* 0x0008e80001097983 */ /* 0x000ea20000100800 */
[----:B-1----:R-:W-:-:S03]  /*1d660*/  @!P1 IMAD.MOV.U32 R8, RZ, RZ, R22 ;  /* 0x000000ffff089224 */ /* 0x002fc600078e0016 */
[----:B---3--:R0:W-:Y:S01]  /*1d670*/  STL [R1+0x34], R14 ;  /* 0x0000340e01007387 */ /* 0x0081e20000100800 */
[----:B------:R-:W-:-:S03]  /*1d680*/  PRMT R3, RZ, 0x7610, R3 ;  /* 0x00007610ff037816 */ /* 0x000fc60000000003 */
[----:B------:R-:W3:Y:S04]  /*1d690*/  LDL R22, [R1+0x7e8] ;  /* 0x0007e80001167983 */ /* 0x000ee80000100800 */
[----:B--2---:R4:W2:Y:S04]  /*1d6a0*/  @!P1 LDG.E.U16 R6, desc[UR8][R8.64] ;  /* 0x0000000808069981 */ /* 0x0048a8000c1e1500 */
[----:B0-----:R-:W3:Y:S04]  /*1d6b0*/  LDL R14, [R1+0x7f4] ;  /* 0x0007f400010e7983 */ /* 0x001ee80000100800 */
[----:B------:R-:W3:Y:S01]  /*1d6c0*/  LDL R9, [R1+0x870] ;  /* 0x0008700001097983 */ /* 0x000ee20000100800 */
[----:B----4-:R-:W-:-:S03]  /*1d6d0*/  @!P0 IMAD.MOV.U32 R8, RZ, RZ, R16 ;  /* 0x000000ffff088224 */ /* 0x010fc600078e0010 */
[----:B--2---:R0:W-:Y:S01]  /*1d6e0*/  STL [R1+0x30], R6 ;  /* 0x0000300601007387 */ /* 0x0041e20000100800 */
[----:B------:R-:W-:Y:S02]  /*1d6f0*/  PRMT R4, RZ, 0x7610, R4 ;  /* 0x00007610ff047816 */ /* 0x000fe40000000004 */
[----:B------:R-:W-:Y:S01]  /*1d700*/  PRMT R10, RZ, 0x7610, R10 ;  /* 0x00007610ff0a7816 */ /* 0x000fe2000000000a */
[----:B------:R-:W2:Y:S04]  /*1d710*/  LDL R16, [R1+0x770] ;  /* 0x0007700001107983 */ /* 0x000ea80000100800 */
[----:B---3--:R1:W3:Y:S04]  /*1d720*/  @!P0 LDG.E.U16 R3, desc[UR8][R8.64] ;  /* 0x0000000808038981 */ /* 0x0082e8000c1e1500 */
[----:B0-----:R-:W4:Y:S04]  /*1d730*/  LDL R6, [R1+0x7ec] ;  /* 0x0007ec0001067983 */ /* 0x001f280000100800 */
[----:B------:R-:W2:Y:S01]  /*1d740*/  LDL R9, [R1+0x868] ;  /* 0x0008680001097983 */ /* 0x000ea20000100800 */
[----:B-1----:R-:W-:-:S05]  /*1d750*/  @!P1 IMAD.MOV.U32 R8, RZ, RZ, R15 ;  /* 0x000000ffff089224 */ /* 0x002fca00078e000f */
[----:B--2---:R0:W2:Y:S02]  /*1d760*/  @!P1 LDG.E.U16 R4, desc[UR8][R8.64] ;  /* 0x0000000808049981 */ /* 0x0040a4000c1e1500 */
[----:B0-----:R-:W-:Y:S02]  /*1d770*/  @!P0 IMAD.MOV.U32 R8, RZ, RZ, R14 ;  /* 0x000000ffff088224 */ /* 0x001fe400078e000e */
[----:B------:R-:W-:-:S05]  /*1d780*/  @!P0 IMAD.MOV.U32 R9, RZ, RZ, R24 ;  /* 0x000000ffff098224 */ /* 0x000fca00078e0018 */
[----:B------:R4:W2:Y:S04]  /*1d790*/  @!P0 LDG.E.U16 R10, desc[UR8][R8.64] ;  /* 0x00000008080a8981 */ /* 0x0008a8000c1e1500 */
[----:B---3--:R0:W-:Y:S04]  /*1d7a0*/  STL [R1+0x2c], R3 ;  /* 0x00002c0301007387 */ /* 0x0081e80000100800 */
[----:B------:R-:W3:Y:S04]  /*1d7b0*/  LDL R15, [R1+0x768] ;  /* 0x00076800010f7983 */ /* 0x000ee80000100800 */
[----:B0-----:R-:W3:Y:S01]  /*1d7c0*/  LDL R3, [R1+0x774] ;  /* 0x0007740001037983 */ /* 0x001ee20000100800 */
[----:B------:R-:W-:Y:S01]  /*1d7d0*/  PRMT R5, RZ, 0x7610, R5 ;  /* 0x00007610ff057816 */ /* 0x000fe20000000005 */
[----:B----4-:R-:W-:-:S02]  /*1d7e0*/  @!P1 IMAD.MOV.U32 R8, RZ, RZ, R6 ;  /* 0x000000ffff089224 */ /* 0x010fc400078e0006 */
[----:B------:R-:W-:Y:S01]  /*1d7f0*/  @!P1 IMAD.MOV.U32 R9, RZ, RZ, R22 ;  /* 0x000000ffff099224 */ /* 0x000fe200078e0016 */
[----:B------:R-:W-:-:S04]  /*1d800*/  PRMT R2, RZ, 0x7610, R2 ;  /* 0x00007610ff027816 */ /* 0x000fc80000000002 */
[----:B------:R0:W4:Y:S02]  /*1d810*/  @!P1 LDG.E.U16 R5, desc[UR8][R8.64] ;  /* 0x0000000808059981 */ /* 0x000124000c1e1500 */
[----:B0-----:R-:W-:Y:S02]  /*1d820*/  @!P0 IMAD.MOV.U32 R9, RZ, RZ, R16 ;  /* 0x000000ffff098224 */ /* 0x001fe400078e0010 */
[----:B--2---:R0:W-:Y:S04]  /*1d830*/  STL [R1+0x28], R4 ;  /* 0x0000280401007387 */ /* 0x0041e80000100800 */
[----:B------:R-:W2:Y:S04]  /*1d840*/  LDL R14, [R1+0x6f0] ;  /* 0x0006f000010e7983 */ /* 0x000ea80000100800 */
[----:B0-----:R-:W2:Y:S04]  /*1d850*/  LDL R4, [R1+0x76c] ;  /* 0x00076c0001047983 */ /* 0x001ea80000100800 */
[----:B------:R0:W-:Y:S01]  /*1d860*/  STL [R1+0x24], R10 ;  /* 0x0000240a01007387 */ /* 0x0001e20000100800 */
[----:B------:R-:W-:-:S02]  /*1d870*/  PRMT R0, RZ, 0x7610, R0 ;  /* 0x00007610ff007816 */ /* 0x000fc40000000000 */
[----:B------:R-:W-:Y:S01]  /*1d880*/  PRMT R7, RZ, 0x7610, R7 ;  /* 0x00007610ff077816 */ /* 0x000fe20000000007 */
[----:B------:R-:W2:Y:S04]  /*1d890*/  LDL R6, [R1+0x6e8] ;  /* 0x0006e80001067983 */ /* 0x000ea80000100800 */
[----:B0-----:R-:W2:Y:S01]  /*1d8a0*/  LDL R10, [R1+0x6f4] ;  /* 0x0006f400010a7983 */ /* 0x001ea20000100800 */
[----:B---3--:R-:W-:-:S05]  /*1d8b0*/  @!P0 IMAD.MOV.U32 R8, RZ, RZ, R3 ;  /* 0x000000ffff088224 */ /* 0x008fca00078e0003 */
[----:B------:R0:W3:Y:S02]  /*1d8c0*/  @!P0 LDG.E.U16 R2, desc[UR8][R8.64] ;  /* 0x0000000808028981 */ /* 0x0000e4000c1e1500 */
[----:B0-----:R-:W-:Y:S02]  /*1d8d0*/  @!P1 IMAD.MOV.U32 R9, RZ, RZ, R15 ;  /* 0x000000ffff099224 */ /* 0x001fe400078e000f */
[----:B----4-:R0:W-:Y:S04]  /*1d8e0*/  STL [R1+0x20], R5 ;  /* 0x0000200501007387 */ /* 0x0101e80000100800 */
[----:B------:R-:W4:Y:S04]  /*1d8f0*/  LDL R3, [R1+0x670] ;  /* 0x0006700001037983 */ /* 0x000f280000100800 */
[----:B0-----:R-:W4:Y:S01]  /*1d900*/  LDL R5, [R1+0x6ec] ;  /* 0x0006ec0001057983 */ /* 0x001f220000100800 */
[----:B--2---:R-:W-:-:S05]  /*1d910*/  @!P1 IMAD.MOV.U32 R8, RZ, RZ, R4 ;  /* 0x000000ffff089224 */ /* 0x004fca00078e0004 */
[----:B------:R0:W2:Y:S02]  /*1d920*/  @!P1 LDG.E.U16 R0, desc[UR8][R8.64] ;  /* 0x0000000808009981 */ /* 0x0000a4000c1e1500 */
[----:B0-----:R-:W-:Y:S02]  /*1d930*/  @!P0 IMAD.MOV.U32 R9, RZ, RZ, R14 ;  /* 0x000000ffff098224 */ /* 0x001fe400078e000e */
[----:B------:R-:W-:-:S05]  /*1d940*/  @!P0 IMAD.MOV.U32 R8, RZ, RZ, R10 ;  /* 0x000000ffff088224 */ /* 0x000fca00078e000a */
[----:B------:R0:W2:Y:S04]  /*1d950*/  @!P0 LDG.E.U16 R7, desc[UR8][R8.64] ;  /* 0x0000000808078981 */ /* 0x0000a8000c1e1500 */
[----:B---3--:R1:W-:Y:S04]  /*1d960*/  STL [R1+0x1c], R2 ;  /* 0x00001c0201007387 */ /* 0x0083e80000100800 */
[----:B------:R-:W3:Y:S04]  /*1d970*/  LDL R4, [R1+0x668] ;  /* 0x0006680001047983 */ /* 0x000ee80000100800 */
[----:B-1----:R-:W3:Y:S01]  /*1d980*/  LDL R2, [R1+0x674] ;  /* 0x0006740001027983 */ /* 0x002ee20000100800 */
[----:B------:R-:W-:Y:S01]  /*1d990*/  PRMT R13, RZ, 0x7610, R13 ;  /* 0x00007610ff0d7816 */ /* 0x000fe2000000000d */
[----:B0-----:R-:W-:-:S02]  /*1d9a0*/  @!P1 IMAD.MOV.U32 R9, RZ, RZ, R6 ;  /* 0x000000ffff099224 */ /* 0x001fc400078e0006 */
[----:B----4-:R-:W-:-:S05]  /*1d9b0*/  @!P1 IMAD.MOV.U32 R8, RZ, RZ, R5 ;  /* 0x000000ffff089224 */ /* 0x010fca00078e0005 */
[----:B------:R0:W4:Y:S02]  /*1d9c0*/  @!P1 LDG.E.U16 R13, desc[UR8][R8.64] ;  /* 0x00000008080d9981 */ /* 0x000124000c1e1500 */
[----:B0-----:R-:W-:Y:S02]  /*1d9d0*/  @!P0 IMAD.MOV.U32 R9, RZ, RZ, R3 ;  /* 0x000000ffff098224 */ /* 0x001fe400078e0003 */
[----:B--2---:R0:W-:Y:S04]  /*1d9e0*/  STL [R1+0x18], R0 ;  /* 0x0000180001007387 */ /* 0x0041e80000100800 */
[----:B------:R-:W2:Y:S04]  /*1d9f0*/  LDL R10, [R1+0x5f0] ;  /* 0x0005f000010a7983 */ /* 0x000ea80000100800 */
[----:B0-----:R-:W2:Y:S04]  /*1da00*/  LDL R0, [R1+0x66c] ;  /* 0x00066c0001007983 */ /* 0x001ea80000100800 */
[----:B------:R0:W-:Y:S04]  /*1da10*/  STL [R1+0x14], R7 ;  /* 0x0000140701007387 */ /* 0x0001e80000100800 */
[----:B------:R-:W4:Y:S04]  /*1da20*/  LDL R6, [R1+0x5e8] ;  /* 0x0005e80001067983 */ /* 0x000f280000100800 */
[----:B------:R-:W4:Y:S04]  /*1da30*/  LDL R5, [R1+0x5ec] ;  /* 0x0005ec0001057983 */ /* 0x000f280000100800 */
[----:B------:R-:W4:Y:S04]  /*1da40*/  LDL R3, [R1+0x570] ;  /* 0x0005700001037983 */ /* 0x000f280000100800 */
[----:B0-----:R-:W4:Y:S01]  /*1da50*/  LDL R7, [R1+0x5f4] ;  /* 0x0005f40001077983 */ /* 0x001f220000100800 */
[----:B---3--:R-:W-:-:S03]  /*1da60*/  @!P0 IMAD.MOV.U32 R8, RZ, RZ, R2 ;  /* 0x000000ffff088224 */ /* 0x008fc600078e0002 */
[----:B------:R-:W3:Y:S01]  /*1da70*/  LDL R2, [R1+0x574] ;  /* 0x0005740001027983 */ /* 0x000ee20000100800 */
[----:B------:R-:W-:Y:S02]  /*1da80*/  PRMT R12, RZ, 0x7610, R12 ;  /* 0x00007610ff0c7816 */ /* 0x000fe4000000000c */
[----:B------:R-:W-:-:S04]  /*1da90*/  PRMT R11, RZ, 0x7610, R11 ;  /* 0x00007610ff0b7816 */ /* 0x000fc8000000000b */
[----:B------:R0:W3:Y:S01]  /*1daa0*/  @!P0 LDG.E.U16 R12, desc[UR8][R8.64] ;  /* 0x00000008080c8981 */ /* 0x0000e2000c1e1500 */
[----:B------:R-:W-:Y:S01]  /*1dab0*/  PRMT R28, RZ, 0x7610, R28 ;  /* 0x00007610ff1c7816 */ /* 0x000fe2000000001c */
[----:B0-----:R-:W-:Y:S02]  /*1dac0*/  @!P1 IMAD.MOV.U32 R9, RZ, RZ, R4 ;  /* 0x000000ffff099224 */ /* 0x001fe400078e0004 */
[----:B------:R-:W3:Y:S01]  /*1dad0*/  LDL R4, [R1+0x568] ;  /* 0x0005680001047983 */ /* 0x000ee20000100800 */
[----:B------:R-:W-:Y:S02]  /*1dae0*/  PRMT R26, RZ, 0x7610, R26 ;  /* 0x00007610ff1a7816 */ /* 0x000fe4000000001a */
[----:B------:R-:W-:Y:S01]  /*1daf0*/  PRMT R20, RZ, 0x7610, R20 ;  /* 0x00007610ff147816 */ /* 0x000fe20000000014 */
[----:B--2---:R-:W-:Y:S02]  /*1db00*/  @!P1 IMAD.MOV.U32 R8, RZ, RZ, R0 ;  /* 0x000000ffff089224 */ /* 0x004fe400078e0000 */
[----:B------:R-:W2:Y:S04]  /*1db10*/  LDL R0, [R1+0x56c] ;  /* 0x00056c0001007983 */ /* 0x000ea80000100800 */
[----:B------:R0:W2:Y:S02]  /*1db20*/  @!P1 LDG.E.U16 R11, desc[UR8][R8.64] ;  /* 0x00000008080b9981 */ /* 0x0000a4000c1e1500 */
[----:B0-----:R-:W-:-:S02]  /*1db30*/  @!P0 IMAD.MOV.U32 R9, RZ, RZ, R10 ;  /* 0x000000ffff098224 */ /* 0x001fc400078e000a */
[----:B----4-:R-:W-:-:S05]  /*1db40*/  @!P0 IMAD.MOV.U32 R8, RZ, RZ, R7 ;  /* 0x000000ffff088224 */ /* 0x010fca00078e0007 */
[----:B------:R0:W4:Y:S02]  /*1db50*/  @!P0 LDG.E.U16 R28, desc[UR8][R8.64] ;  /* 0x00000008081c8981 */ /* 0x000124000c1e1500 */
[----:B0-----:R-:W-:Y:S02]  /*1db60*/  @!P1 IMAD.MOV.U32 R8, RZ, RZ, R5 ;  /* 0x000000ffff089224 */ /* 0x001fe400078e0005 */
[----:B------:R-:W-:-:S05]  /*1db70*/  @!P1 IMAD.MOV.U32 R9, RZ, RZ, R6 ;  /* 0x000000ffff099224 */ /* 0x000fca00078e0006 */
[----:B------:R3:W4:Y:S02]  /*1db80*/  @!P1 LDG.E.U16 R26, desc[UR8][R8.64] ;  /* 0x00000008081a9981 */ /* 0x000724000c1e1500 */
[----:B---3--:R-:W-:Y:S02]  /*1db90*/  @!P0 IMAD.MOV.U32 R8, RZ, RZ, R2 ;  /* 0x000000ffff088224 */ /* 0x008fe400078e0002 */
[----:B------:R-:W-:-:S05]  /*1dba0*/  @!P0 IMAD.MOV.U32 R9, RZ, RZ, R3 ;  /* 0x000000ffff098224 */ /* 0x000fca00078e0003 */
[----:B------:R0:W3:Y:S01]  /*1dbb0*/  @!P0 LDG.E.U16 R20, desc[UR8][R8.64] ;  /* 0x0000000808148981 */ /* 0x0000e2000c1e1500 */
[----:B------:R-:W-:Y:S01]  /*1dbc0*/  PRMT R18, RZ, 0x7610, R18 ;  /* 0x00007610ff127816 */ /* 0x000fe20000000012 */
[----:B0-----:R-:W-:Y:S02]  /*1dbd0*/  @!P1 IMAD.MOV.U32 R9, RZ, RZ, R4 ;  /* 0x000000ffff099224 */ /* 0x001fe400078e0004 */
[----:B--2---:R-:W-:-:S05]  /*1dbe0*/  @!P1 IMAD.MOV.U32 R8, RZ, RZ, R0 ;  /* 0x000000ffff089224 */ /* 0x004fca00078e0000 */
[----:B------:R0:W2:Y:S04]  /*1dbf0*/  @!P1 LDG.E.U16 R18, desc[UR8][R8.64] ;  /* 0x0000000808129981 */ /* 0x0000a8000c1e1500 */
[----:B----4-:R-:W-:Y:S04]  /*1dc00*/  STL [R1+0x25a4], R28 ;  /* 0x0025a41c01007387 */ /* 0x010fe80000100800 */
[----:B------:R-:W4:Y:S04]  /*1dc10*/  LDL R10, [R1+0x4f0] ;  /* 0x0004f000010a7983 */ /* 0x000f280000100800 */
[----:B------:R-:W4:Y:S04]  /*1dc20*/  LDL R7, [R1+0x4f4] ;  /* 0x0004f40001077983 */ /* 0x000f280000100800 */
[----:B------:R-:W-:Y:S04]  /*1dc30*/  STL [R1+0x25a8], R26 ;  /* 0x0025a81a01007387 */ /* 0x000fe80000100800 */
[----:B------:R-:W4:Y:S04]  /*1dc40*/  LDL R3, [R1+0x4e8] ;  /* 0x0004e80001037983 */ /* 0x000f280000100800 */
[----:B------:R-:W4:Y:S04]  /*1dc50*/  LDL R2, [R1+0x4ec] ;  /* 0x0004ec0001027983 */ /* 0x000f280000100800 */
[----:B---3--:R-:W-:Y:S04]  /*1dc60*/  STL [R1+0x25ac], R20 ;  /* 0x0025ac1401007387 */ /* 0x008fe80000100800 */
[----:B------:R-:W3:Y:S04]  /*1dc70*/  LDL R6, [R1+0xfc8] ;  /* 0x000fc80001067983 */ /* 0x000ee80000100800 */
[----:B------:R-:W3:Y:S04]  /*1dc80*/  LDL R5, [R1+0xfd4] ;  /* 0x000fd40001057983 */ /* 0x000ee80000100800 */
[----:B------:R-:W3:Y:S04]  /*1dc90*/  LDL R4, [R1+0xfd0] ;  /* 0x000fd00001047983 */ /* 0x000ee80000100800 */
[----:B------:R-:W-:Y:S04]  /*1dca0*/  STL [R1+0x10], R13 ;  /* 0x0000100d01007387 */ /* 0x000fe80000100800 */
[----:B------:R-:W3:Y:S04]  /*1dcb0*/  LDL R0, [R1+0xfdc] ;  /* 0x000fdc0001007983 */ /* 0x000ee80000100800 */
[----:B------:R-:W3:Y:S01]  /*1dcc0*/  LDL.LU R22, [R1+0x48c] ;  /* 0x00048c0001167983 */ /* 0x000ee20000300800 */
[----:B0-----:R-:W-:-:S02]  /*1dcd0*/  PRMT R8, RZ, 0x7610, R8 ;  /* 0x00007610ff087816 */ /* 0x001fc40000000008 */
[----:B------:R-:W-:Y:S01]  /*1dce0*/  PRMT R9, RZ, 0x7610, R9 ;  /* 0x00007610ff097816 */ /* 0x000fe20000000009 */
[----:B--2---:R-:W-:Y:S04]  /*1dcf0*/  STL [R1+0x25b0], R18 ;  /* 0x0025b01201007387 */ /* 0x004fe80000100800 */
[----:B------:R-:W-:Y:S04]  /*1dd00*/  STL [R1+0xc], R12 ;  /* 0x00000c0c01007387 */ /* 0x000fe80000100800 */
[----:B------:R4:W-:Y:S02]  /*1dd10*/  STL [R1+0x8], R11 ;  /* 0x0000080b01007387 */ /* 0x0009e40000100800 */
[----:B----4-:R-:W-:-:S02]  /*1dd20*/  @!P0 IMAD.MOV.U32 R11, RZ, RZ, R10 ;  /* 0x000000ffff0b8224 */ /* 0x010fc400078e000a */
[----:B------:R-:W-:-:S05]  /*1dd30*/  @!P0 IMAD.MOV.U32 R10, RZ, RZ, R7 ;  /* 0x000000ffff0a8224 */ /* 0x000fca00078e0007 */
[----:B------:R0:W2:Y:S02]  /*1dd40*/  @!P0 LDG.E.U16 R8, desc[UR8][R10.64] ;  /* 0x000000080a088981 */ /* 0x0000a4000c1e1500 */
[----:B0-----:R-:W-:Y:S02]  /*1dd50*/  @!P1 IMAD.MOV.U32 R11, RZ, RZ, R3 ;  /* 0x000000ffff0b9224 */ /* 0x001fe400078e0003 */
[----:B------:R-:W-:-:S05]  /*1dd60*/  @!P1 IMAD.MOV.U32 R10, RZ, RZ, R2 ;  /* 0x000000ffff0a9224 */ /* 0x000fca00078e0002 */
[----:B------:R0:W4:Y:S02]  /*1dd70*/  @!P1 LDG.E.U16 R9, desc[UR8][R10.64] ;  /* 0x000000080a099981 */ /* 0x000124000c1e1500 */
[----:B0-----:R-:W-:Y:S01]  /*1dd80*/  PRMT R10, RZ, 0x7610, R10 ;  /* 0x00007610ff0a7816 */ /* 0x001fe2000000000a */
[----:B---3--:R-:W-:Y:S02]  /*1dd90*/  @!P0 IMAD.MOV.U32 R12, RZ, RZ, R5 ;  /* 0x000000ffff0c8224 */ /* 0x008fe400078e0005 */
[----:B------:R-:W-:-:S05]  /*1dda0*/  @!P0 IMAD.MOV.U32 R13, RZ, RZ, R6 ;  /* 0x000000ffff0d8224 */ /* 0x000fca00078e0006 */
[----:B------:R-:W3:Y:S01]  /*1ddb0*/  @!P0 LDG.E.U16 R10, desc[UR8][R12.64] ;  /* 0x000000080c0a8981 */ /* 0x000ee2000c1e1500 */
[----:B------:R-:W-:-:S03]  /*1ddc0*/  PRMT R11, RZ, 0x7610, R11 ;  /* 0x00007610ff0b7816 */ /* 0x000fc6000000000b */
[----:B--2---:R-:W-:Y:S04]  /*1ddd0*/  STL [R1+0x25b4], R8 ;  /* 0x0025b40801007387 */ /* 0x004fe80000100800 */
[----:B------:R-:W2:Y:S04]  /*1dde0*/  LDL R3, [R1+0x1048] ;  /* 0x0010480001037983 */ /* 0x000ea80000100800 */
[----:B------:R-:W2:Y:S04]  /*1ddf0*/  LDL R2, [R1+0x1054] ;  /* 0x0010540001027983 */ /* 0x000ea80000100800 */
[----:B----4-:R-:W-:Y:S04]  /*1de00*/  STL [R1+0x25b8], R9 ;  /* 0x0025b80901007387 */ /* 0x010fe80000100800 */
[----:B---3--:R-:W-:Y:S04]  /*1de10*/  STL [R1+0x25bc], R10 ;  /* 0x0025bc0a01007387 */ /* 0x008fe80000100800 */
[----:B------:R-:W3:Y:S04]  /*1de20*/  LDL R7, [R1+0x1050] ;  /* 0x0010500001077983 */ /* 0x000ee80000100800 */
[----:B------:R-:W4:Y:S01]  /*1de30*/  LDL R6, [R1+0x105c] ;  /* 0x00105c0001067983 */ /* 0x000f220000100800 */
[----:B------:R-:W-:-:S02]  /*1de40*/  @!P1 IMAD.MOV.U32 R12, RZ, RZ, R0 ;  /* 0x000000ffff0c9224 */ /* 0x000fc400078e0000 */
[----:B------:R-:W-:Y:S01]  /*1de50*/  @!P1 IMAD.MOV.U32 R13, RZ, RZ, R4 ;  /* 0x000000ffff0d9224 */ /* 0x000fe200078e0004 */
[----:B------:R-:W4:Y:S04]  /*1de60*/  LDL R5, [R1+0xb60] ;  /* 0x000b600001057983 */ /* 0x000f280000100800 */
[----:B------:R-:W4:Y:S04]  /*1de70*/  LDL R4, [R1+0xb64] ;  /* 0x000b640001047983 */ /* 0x000f280000100800 */
[----:B------:R0:W4:Y:S02]  /*1de80*/  @!P1 LDG.E.U16 R11, desc[UR8][R12.64] ;  /* 0x000000080c0b9981 */ /* 0x000124000c1e1500 */
[----:B0-----:R-:W-:-:S02]  /*1de90*/  PRMT R12, RZ, 0x7610, R12 ;  /* 0x00007610ff0c7816 */ /* 0x001fc4000000000c */
[----:B------:R-:W-:Y:S01]  /*1dea0*/  PRMT R13, RZ, 0x7610, R13 ;  /* 0x00007610ff0d7816 */ /* 0x000fe2000000000d */
[----:B------:R-:W0:Y:S01]  /*1deb0*/  S2R R16, SR_TID.X ;  /* 0x0000000000107919 */ /* 0x000e220000002100 */
[----:B--2---:R-:W-:Y:S02]  /*1dec0*/  @!P0 IMAD.MOV.U32 R15, RZ, RZ, R3 ;  /* 0x000000ffff0f8224 */ /* 0x004fe400078e0003 */
[----:B------:R-:W-:-:S05]  /*1ded0*/  @!P0 IMAD.MOV.U32 R14, RZ, RZ, R2 ;  /* 0x000000ffff0e8224 */ /* 0x000fca00078e0002 */
[----:B------:R3:W2:Y:S02]  /*1dee0*/  @!P0 LDG.E.U16 R12, desc[UR8][R14.64] ;  /* 0x000000080e0c8981 */ /* 0x0006a4000c1e1500 */
[----:B---3--:R-:W-:Y:S02]  /*1def0*/  @!P1 IMAD.MOV.U32 R15, RZ, RZ, R7 ;  /* 0x000000ffff0f9224 */ /* 0x008fe400078e0007 */
[----:B----4-:R-:W-:-:S05]  /*1df00*/  @!P1 IMAD.MOV.U32 R14, RZ, RZ, R6 ;  /* 0x000000ffff0e9224 */ /* 0x010fca00078e0006 */
[----:B------:R1:W3:Y:S01]  /*1df10*/  @!P1 LDG.E.U16 R13, desc[UR8][R14.64] ;  /* 0x000000080e0d9981 */ /* 0x0002e2000c1e1500 */
[----:B0-----:R-:W-:-:S05]  /*1df20*/  LOP3.LUT R24, R16, 0x3f, RZ, 0xc0, !PT ;  /* 0x0000003f10187812 */ /* 0x001fca00078ec0ff */
[----:B------:R-:W-:-:S05]  /*1df30*/  IMAD.SHL.U32 R0, R24, 0x2, RZ ;  /* 0x0000000218007824 */ /* 0x000fca00078e00ff */
[----:B------:R-:W-:Y:S04]  /*1df40*/  STS.U16 [R0+UR5+0x8000], R22 ;  /* 0x0080001600007988 */ /* 0x000fe80008000405 */
[----:B------:R0:W-:Y:S01]  /*1df50*/  STS.U16 [R0+UR5+0x8400], R17 ;  /* 0x0084001100007988 */ /* 0x0001e20008000405 */
[----:B-1----:R-:W-:Y:S02]  /*1df60*/  @!P0 IMAD.MOV.U32 R14, RZ, RZ, R4 ;  /* 0x000000ffff0e8224 */ /* 0x002fe400078e0004 */
[----:B------:R-:W-:Y:S01]  /*1df70*/  @!P0 IMAD.MOV.U32 R15, RZ, RZ, R5 ;  /* 0x000000ffff0f8224 */ /* 0x000fe200078e0005 */
[----:B------:R-:W-:Y:S04]  /*1df80*/  STL [R1+0x2630], R16 ;  /* 0x0026301001007387 */ /* 0x000fe80000100800 */
[----:B------:R1:W-:Y:S04]  /*1df90*/  STL [R1+0x25c0], R11 ;  /* 0x0025c00b01007387 */ /* 0x0003e80000100800 */
[----:B------:R-:W-:Y:S04]  /*1dfa0*/  STL [R1+0x2634], R24 ;  /* 0x0026341801007387 */ /* 0x000fe80000100800 */
[----:B------:R-:W4:Y:S04]  /*1dfb0*/  LDL R3, [R1+0xb58] ;  /* 0x000b580001037983 */ /* 0x000f280000100800 */
[----:B------:R-:W4:Y:S01]  /*1dfc0*/  LDL R2, [R1+0xb5c] ;  /* 0x000b5c0001027983 */ /* 0x000f220000100800 */
[----:B0-----:R-:W-:-:S06]  /*1dfd0*/  PRMT R17, RZ, 0x7610, R17 ;  /* 0x00007610ff117816 */ /* 0x001fcc0000000011 */
[----:B------:R4:W4:Y:S04]  /*1dfe0*/  @!P0 LDG.E.U16 R17, desc[UR8][R14.64] ;  /* 0x000000080e118981 */ /* 0x000928000c1e1500 */
[----:B--2---:R-:W-:Y:S04]  /*1dff0*/  STL [R1+0x25c4], R12 ;  /* 0x0025c40c01007387 */ /* 0x004fe80000100800 */
[----:B-1----:R-:W2:Y:S04]  /*1e000*/  LDL R11, [R1+0xae0] ;  /* 0x000ae000010b7983 */ /* 0x002ea80000100800 */
[----:B------:R-:W2:Y:S04]  /*1e010*/  LDL R10, [R1+0xae4] ;  /* 0x000ae400010a7983 */ /* 0x000ea80000100800 */
[----:B------:R-:W2:Y:S04]  /*1e020*/  LDL R8, [R1+0xadc] ;  /* 0x000adc0001087983 */ /* 0x000ea80000100800 */
[----:B---3--:R-:W-:Y:S04]  /*1e030*/  STL [R1+0x25c8], R13 ;  /* 0x0025c80d01007387 */ /* 0x008fe80000100800 */
[----:B------:R-:W3:Y:S04]  /*1e040*/  LDL R9, [R1+0xad8] ;  /* 0x000ad80001097983 */ /* 0x000ee80000100800 */
[----:B------:R-:W3:Y:S04]  /*1e050*/  LDL R7, [R1+0xa60] ;  /* 0x000a600001077983 */ /* 0x000ee80000100800 */
[----:B------:R-:W3:Y:S04]  /*1e060*/  LDL R6, [R1+0xa64] ;  /* 0x000a640001067983 */ /* 0x000ee80000100800 */
[----:B------:R-:W3:Y:S04]  /*1e070*/  LDL R5, [R1+0xa58] ;  /* 0x000a580001057983 */ /* 0x000ee80000100800 */
[----:B------:R-:W3:Y:S01]  /*1e080*/  LDL R4, [R1+0xa5c] ;  /* 0x000a5c0001047983 */ /* 0x000ee20000100800 */
[----:B----4-:R-:W-:-:S02]  /*1e090*/  @!P1 IMAD.MOV.U32 R15, RZ, RZ, R3 ;  /* 0x000000ffff0f9224 */ /* 0x010fc400078e0003 */
[----:B------:R-:W-:Y:S01]  /*1e0a0*/  @!P1 IMAD.MOV.U32 R14, RZ, RZ, R2 ;  /* 0x000000ffff0e9224 */ /* 0x000fe200078e0002 */
[----:B------:R-:W-:Y:S04]  /*1e0b0*/  STL [R1+0x25cc], R17 ;  /* 0x0025cc1101007387 */ /* 0x000fe80000100800 */
[----:B------:R-:W4:Y:S04]  /*1e0c0*/  LDL R3, [R1+0x9e0] ;  /* 0x0009e00001037983 */ /* 0x000f280000100800 */
[----:B------:R-:W4:Y:S04]  /*1e0d0*/  LDL R2, [R1+0x9e4] ;  /* 0x0009e40001027983 */ /* 0x000f280000100800 */
[----:B------:R0:W-:Y:S04]  /*1e0e0*/  STS.U16 [R0+UR5+0x8800], R19 ;  /* 0x0088001300007988 */ /* 0x0001e80008000405 */
[----:B------:R1:W-:Y:S01]  /*1e0f0*/  STS.U16 [R0+UR5+0x8c00], R21 ;  /* 0x008c001500007988 */ /* 0x0003e20008000405 */
[----:B0-----:R-:W-:-:S02]  /*1e100*/  PRMT R19, RZ, 0x7610, R19 ;  /* 0x00007610ff137816 */ /* 0x001fc40000000013 */
[----:B-1----:R-:W-:-:S04]  /*1e110*/  PRMT R21, RZ, 0x7610, R21 ;  /* 0x00007610ff157816 */ /* 0x002fc80000000015 */
[----:B------:R2:W4:Y:S04]  /*1e120*/  @!P1 LDG.E.U16 R19, desc[UR8][R14.64] ;  /* 0x000000080e139981 */ /* 0x000528000c1e1500 */
[----:B------:R0:W-:Y:S04]  /*1e130*/  STS.U16 [R0+UR5+0x9000], R23 ;  /* 0x0090001700007988 */ /* 0x0001e80008000405 */
[----:B------:R1:W-:Y:S01]  /*1e140*/  STS.U16 [R0+UR5+0x9400], R25 ;  /* 0x0094001900007988 */ /* 0x0003e20008000405 */
[----:B0-----:R-:W-:Y:S02]  /*1e150*/  PRMT R23, RZ, 0x7610, R23 ;  /* 0x00007610ff177816 */ /* 0x001fe40000000017 */
[----:B-1----:R-:W-:Y:S01]  /*1e160*/  PRMT R25, RZ, 0x7610, R25 ;  /* 0x00007610ff197816 */ /* 0x002fe20000000019 */
[----:B------:R0:W-:Y:S02]  /*1e170*/  STS.U16 [R0+UR5+0x9800], R27 ;  /* 0x0098001b00007988 */ /* 0x0001e40008000405 */
[----:B0-----:R-:W-:Y:S01]  /*1e180*/  PRMT R27, RZ, 0x7610, R27 ;  /* 0x00007610ff1b7816 */ /* 0x001fe2000000001b */
[----:B--2---:R-:W-:-:S02]  /*1e190*/  @!P0 IMAD.MOV.U32 R15, RZ, RZ, R11 ;  /* 0x000000ffff0f8224 */ /* 0x004fc400078e000b */
[----:B------:R-:W-:-:S05]  /*1e1a0*/  @!P0 IMAD.MOV.U32 R14, RZ, RZ, R10 ;  /* 0x000000ffff0e8224 */ /* 0x000fca00078e000a */
[----:B------:R0:W2:Y:S02]  /*1e1b0*/  @!P0 LDG.E.U16 R21, desc[UR8][R14.64] ;  /* 0x000000080e158981 */ /* 0x0000a4000c1e1500 */
[----:B0-----:R-:W-:Y:S02]  /*1e1c0*/  @!P1 IMAD.MOV.U32 R14, RZ, RZ, R8 ;  /* 0x000000ffff0e9224 */ /* 0x001fe400078e0008 */
[----:B---3--:R-:W-:-:S05]  /*1e1d0*/  @!P1 IMAD.MOV.U32 R15, RZ, RZ, R9 ;  /* 0x000000ffff0f9224 */ /* 0x008fca00078e0009 */
[----:B------:R0:W3:Y:S02]  /*1e1e0*/  @!P1 LDG.E.U16 R23, desc[UR8][R14.64] ;  /* 0x000000080e179981 */ /* 0x0000e4000c1e1500 */
[----:B0-----:R-:W-:Y:S02]  /*1e1f0*/  @!P0 IMAD.MOV.U32 R14, RZ, RZ, R6 ;  /* 0x000000ffff0e8224 */ /* 0x001fe400078e0006 */
[----:B------:R-:W-:-:S05]  /*1e200*/  @!P0 IMAD.MOV.U32 R15, RZ, RZ, R7 ;  /* 0x000000ffff0f8224 */ /* 0x000fca00078e0007 */
[----:B------:R0:W3:Y:S02]  /*1e210*/  @!P0 LDG.E.U16 R25, desc[UR8][R14.64] ;  /* 0x000000080e198981 */ /* 0x0000e4000c1e1500 */
[----:B0-----:R-:W-:Y:S02]  /*1e220*/  @!P1 IMAD.MOV.U32 R14, RZ, RZ, R4 ;  /* 0x000000ffff0e9224 */ /* 0x001fe400078e0004 */
[----:B------:R-:W-:-:S05]  /*1e230*/  @!P1 IMAD.MOV.U32 R15, RZ, RZ, R5 ;  /* 0x000000ffff0f9224 */ /* 0x000fca00078e0005 */
[----:B------:R4:W3:Y:S04]  /*1e240*/  @!P1 LDG.E.U16 R27, desc[UR8][R14.64] ;  /* 0x000000080e1b9981 */ /* 0x0008e8000c1e1500 */
[----:B------:R0:W-:Y:S01]  /*1e250*/  STS.U16 [R0+UR5+0x9c00], R29 ;  /* 0x009c001d00007988 */ /* 0x0001e20008000405 */
[----:B----4-:R-:W-:Y:S01]  /*1e260*/  @!P0 IMAD.MOV.U32 R14, RZ, RZ, R2 ;  /* 0x000000ffff0e8224 */ /* 0x010fe200078e0002 */
[----:B0-----:R-:W-:Y:S01]  /*1e270*/  PRMT R29, RZ, 0x7610, R29 ;  /* 0x00007610ff1d7816 */ /* 0x001fe2000000001d */
[----:B------:R-:W-:-:S05]  /*1e280*/  @!P0 IMAD.MOV.U32 R15, RZ, RZ, R3 ;  /* 0x000000ffff0f8224 */ /* 0x000fca00078e0003 */
[----:B------:R-:W4:Y:S04]  /*1e290*/  @!P0 LDG.E.U16 R29, desc[UR8][R14.64] ;  /* 0x000000080e1d8981 */ /* 0x000f28000c1e1500 */
[----:B------:R-:W-:Y:S04]  /*1e2a0*/  STL [R1+0x25d0], R19 ;  /* 0x0025d01301007387 */ /* 0x000fe80000100800 */
[----:B--2---:R-:W-:Y:S04]  /*1e2b0*/  STL [R1+0x25d4], R21 ;  /* 0x0025d41501007387 */ /* 0x004fe80000100800 */
[----:B---3--:R-:W-:Y:S04]  /*1e2c0*/  STL [R1+0x25d8], R23 ;  /* 0x0025d81701007387 */ /* 0x008fe80000100800 */
[----:B------:R0:W-:Y:S04]  /*1e2d0*/  STL [R1+0x25dc], R25 ;  /* 0x0025dc1901007387 */ /* 0x0001e80000100800 */
[----:B------:R-:W-:Y:S04]  /*1e2e0*/  STL [R1+0x25e0], R27 ;  /* 0x0025e01b01007387 */ /* 0x000fe80000100800 */
[----:B0-----:R-:W2:Y:S04]  /*1e2f0*/  LDL.LU R25, [R1+0x398] ;  /* 0x0003980001197983 */ /* 0x001ea80000300800 */
[----:B------:R-:W3:Y:S04]  /*1e300*/  LDL.LU R23, [R1+0x194] ;  /* 0x0001940001177983 */ /* 0x000ee80000300800 */
[----:B------:R-:W2:Y:S04]  /*1e310*/  LDL.LU R21, [R1+0x174] ;  /* 0x0001740001157983 */ /* 0x000ea80000300800 */
        /* <DEDUP_REMOVED lines=21> */
[----:B----4-:R-:W-:Y:S04]  /*1e470*/  STL [R1+0x25e4], R29 ;  /* 0x0025e41d01007387 */ /* 0x010fe80000100800 */
        /* <DEDUP_REMOVED lines=65> */
[----:B--2---:R-:W-:Y:S04]  /*1e890*/  STS.U16 [R0+UR5+0xa000], R25 ;  /* 0x00a0001900007988 */ /* 0x004fe80008000405 */
[----:B---3--:R-:W-:Y:S04]  /*1e8a0*/  STS.U16 [R0+UR5+0xa400], R23 ;  /* 0x00a4001700007988 */ /* 0x008fe80008000405 */
[----:B------:R-:W-:Y:S04]  /*1e8b0*/  STS.U16 [R0+UR5+0xa800], R21 ;  /* 0x00a8001500007988 */ /* 0x000fe80008000405 */
[----:B------:R-:W-:Y:S04]  /*1e8c0*/  STS.U16 [R0+UR5+0xac00], R19 ;  /* 0x00ac001300007988 */ /* 0x000fe80008000405 */
[----:B------:R0:W-:Y:S04]  /*1e8d0*/  STS.U16 [R0+UR5+0xb000], R2 ;  /* 0x00b0000200007988 */ /* 0x0001e80008000405 */
[----:B------:R-:W-:Y:S04]  /*1e8e0*/  STS.U16 [R0+UR5+0xb400], R17 ;  /* 0x00b4001100007988 */ /* 0x000fe80008000405 */
[----:B------:R-:W-:Y:S04]  /*1e8f0*/  STS.U16 [R0+UR5+0xb800], R13 ;  /* 0x00b8000d00007988 */ /* 0x000fe80008000405 */
[----:B------:R-:W-:Y:S01]  /*1e900*/  STS.U16 [R0+UR5+0xbc00], R12 ;  /* 0x00bc000c00007988 */ /* 0x000fe20008000405 */
[----:B0-----:R-:W-:-:S05]  /*1e910*/  LOP3.LUT R2, R0, 0x10, RZ, 0x3c, !PT ;  /* 0x0000001000027812 */ /* 0x001fca00078e3cff */
[----:B------:R0:W-:Y:S04]  /*1e920*/  STS.U16 [R2+UR5+0x8080], R3 ;  /* 0x0080800302007988 */ /* 0x0001e80008000405 */
[----:B------:R1:W-:Y:S04]  /*1e930*/  STS.U16 [R2+UR5+0x8480], R24 ;  /* 0x0084801802007988 */ /* 0x0003e80008000405 */
[----:B0-----:R-:W2:Y:S04]  /*1e940*/  LDL.LU R3, [R1+0x4b4] ;  /* 0x0004b40001037983 */ /* 0x001ea80000300800 */
[----:B------:R-:W-:Y:S04]  /*1e950*/  STL [R1+0x2624], R0 ;  /* 0x0026240001007387 */ /* 0x000fe80000100800 */
[----:B-1----:R-:W3:Y:S04]  /*1e960*/  LDL.LU R24, [R1+0x470] ;  /* 0x0004700001187983 */ /* 0x002ee80000300800 */
[----:B------:R-:W-:Y:S04]  /*1e970*/  STS.U16 [R2+UR5+0x8880], R11 ;  /* 0x0088800b02007988 */ /* 0x000fe80008000405 */
        /* <DEDUP_REMOVED lines=12> */
[----:B------:R-:W-:Y:S01]  /*1ea40*/  STS.U16 [R2+UR5+0xbc80], R22 ;  /* 0x00bc801602007988 */ /* 0x000fe20008000405 */
[----:B------:R-:W-:-:S03]  /*1ea50*/  LOP3.LUT R15, R0, 0x20, RZ, 0x3c, !PT ;  /* 0x00000020000f7812 */ /* 0x000fc600078e3cff */
[----:B---3--:R0:W-:Y:S04]  /*1ea60*/  STL [R1+0x2638], R24 ;  /* 0x0026381801007387 */ /* 0x0081e80000100800 */
[----:B0-----:R-:W3:Y:S04]  /*1ea70*/  LDL.LU R24, [R1+0x498] ;  /* 0x0004980001187983 */ /* 0x001ee80000300800 */
[----:B------:R-:W4:Y:S04]  /*1ea80*/  LDL.LU R16, [R1+0x454] ;  /* 0x0004540001107983 */ /* 0x000f280000300800 */
[----:B------:R-:W4:Y:S04]  /*1ea90*/  LDL.LU R22, [R1+0x41c] ;  /* 0x00041c0001167983 */ /* 0x000f280000300800 */
[----:B------:R-:W4:Y:S04]  /*1eaa0*/  LDL.LU R0, [R1+0x400] ;  /* 0x0004000001007983 */ /* 0x000f280000300800 */
[----:B------:R-:W4:Y:S04]  /*1eab0*/  LDL.LU R14, [R1+0x3e4] ;  /* 0x0003e400010e7983 */ /* 0x000f280000300800 */
[----:B------:R-:W4:Y:S04]  /*1eac0*/  LDL.LU R29, [R1+0x1ac] ;  /* 0x0001ac00011d7983 */ /* 0x000f280000300800 */
[----:B------:R-:W4:Y:S04]  /*1ead0*/  LDL.LU R27, [R1+0x18c] ;  /* 0x00018c00011b7983 */ /* 0x000f280000300800 */
[----:B------:R-:W4:Y:S04]  /*1eae0*/  LDL.LU R25, [R1+0x16c] ;  /* 0x00016c0001197983 */ /* 0x000f280000300800 */
[----:B------:R-:W4:Y:S04]  /*1eaf0*/  LDL.LU R19, [R1+0x14c] ;  /* 0x00014c0001137983 */ /* 0x000f280000300800 */
[----:B------:R0:W-:Y:S04]  /*1eb00*/  STL [R1+0x2614], R2 ;  /* 0x0026140201007387 */ /* 0x0001e80000100800 */
[----:B0-----:R-:W4:Y:S04]  /*1eb10*/  LDL.LU R2, [R1+0x438] ;  /* 0x0004380001027983 */ /* 0x001f280000300800 */
        /* <DEDUP_REMOVED lines=16> */
[----:B--2---:R0:W-:Y:S04]  /*1ec20*/  STS.U16 [R15+UR5+0x8100], R3 ;  /* 0x008100030f007988 */ /* 0x0041e80008000405 */
[----:B------:R-:W2:Y:S04]  /*1ec30*/  LDL.LU R4, [R1+0x128] ;  /* 0x0001280001047983 */ /* 0x000ea80000300800 */
[----:B0-----:R-:W2:Y:S04]  /*1ec40*/  LDL.LU R3, [R1+0x108] ;  /* 0x0001080001037983 */ /* 0x001ea80000300800 */
[----:B---3--:R0:W-:Y:S04]  /*1ec50*/  STS.U16 [R15+UR5+0x8500], R24 ;  /* 0x008500180f007988 */ /* 0x0081e80008000405 */
[----:B0-----:R-:W3:Y:S04]  /*1ec60*/  LDL.LU R24, [R1+0x2638] ;  /* 0x0026380001187983 */ /* 0x001ee80000300800 */
[----:B---3--:R0:W-:Y:S04]  /*1ec70*/  STS.U16 [R15+UR5+0x8900], R24 ;  /* 0x008900180f007988 */ /* 0x0081e80008000405 */
[----:B----4-:R-:W-:Y:S04]  /*1ec80*/  STS.U16 [R15+UR5+0x8d00], R16 ;  /* 0x008d00100f007988 */ /* 0x010fe80008000405 */
[----:B------:R-:W-:Y:S04]  /*1ec90*/  STS.U16 [R15+UR5+0x9100], R2 ;  /* 0x009100020f007988 */ /* 0x000fe80008000405 */
[----:B------:R1:W-:Y:S04]  /*1eca0*/  STS.U16 [R15+UR5+0x9500], R22 ;  /* 0x009500160f007988 */ /* 0x0003e80008000405 */
[----:B0-----:R-:W3:Y:S01]  /*1ecb0*/  LDL.LU R24, [R1+0x2634] ;  /* 0x0026340001187983 */ /* 0x001ee20000300800 */
[----:B-1----:R-:W0:Y:S03]  /*1ecc0*/  S2R R22, SR_TID.X ;  /* 0x0000000000167919 */ /* 0x002e260000002100 */
[----:B------:R-:W-:Y:S04]  /*1ecd0*/  STS.U16 [R15+UR5+0x9900], R0 ;  /* 0x009900000f007988 */ /* 0x000fe80008000405 */
[----:B------:R-:W-:Y:S04]  /*1ece0*/  STS.U16 [R15+UR5+0x9d00], R14 ;  /* 0x009d000e0f007988 */ /* 0x000fe80008000405 */
[----:B------:R-:W-:Y:S04]  /*1ecf0*/  STS.U16 [R15+UR5+0xa100], R29 ;  /* 0x00a1001d0f007988 */ /* 0x000fe80008000405 */
[----:B------:R-:W-:Y:S04]  /*1ed00*/  STS.U16 [R15+UR5+0xa500], R27 ;  /* 0x00a5001b0f007988 */ /* 0x000fe80008000405 */
[----:B------:R-:W-:Y:S04]  /*1ed10*/  STS.U16 [R15+UR5+0xa900], R25 ;  /* 0x00a900190f007988 */ /* 0x000fe80008000405 */
[----:B------:R1:W-:Y:S04]  /*1ed20*/  STS.U16 [R15+UR5+0xad00], R19 ;  /* 0x00ad00130f007988 */ /* 0x0003e80008000405 */
[----:B------:R-:W-:Y:S04]  /*1ed30*/  STS.U16 [R15+UR5+0xb100], R23 ;  /* 0x00b100170f007988 */ /* 0x000fe80008000405 */
[----:B------:R-:W-:Y:S04]  /*1ed40*/  STS.U16 [R15+UR5+0xb500], R21 ;  /* 0x00b500150f007988 */ /* 0x000fe80008000405 */
[----:B------:R-:W-:Y:S04]  /*1ed50*/  STS.U16 [R15+UR5+0xb900], R17 ;  /* 0x00b900110f007988 */ /* 0x000fe80008000405 */
[----:B------:R-:W-:Y:S04]  /*1ed60*/  STS.U16 [R15+UR5+0xbd00], R13 ;  /* 0x00bd000d0f007988 */ /* 0x000fe80008000405 */
[----:B------:R-:W4:Y:S01]  /*1ed70*/  LDL.LU R16, [R1+0x2630] ;  /* 0x0026300001107983 */ /* 0x000f220000300800 */
[----:B0-----:R-:W-:-:S05]  /*1ed80*/  LOP3.LUT R22, R22, 0x3f, RZ, 0xc0, !PT ;  /* 0x0000003f16167812 */ /* 0x001fca00078ec0ff */
[----:B-1----:R-:W-:Y:S02]  /*1ed90*/  IMAD.SHL.U32 R19, R22, 0x2, RZ ;  /* 0x0000000216137824 */ /* 0x002fe400078e00ff */
[----:B------:R-:W3:Y:S03]  /*1eda0*/  LDL.LU R22, [R1+0xe8] ;  /* 0x0000e80001167983 */ /* 0x000ee60000300800 */
[----:B------:R-:W-:-:S05]  /*1edb0*/  LOP3.LUT R0, R19, 0x30, RZ, 0x3c, !PT ;  /* 0x0000003013007812 */ /* 0x000fca00078e3cff */
        /* <DEDUP_REMOVED lines=12> */
[----:B--2---:R-:W-:Y:S04]  /*1ee80*/  STS.U16 [R0+UR5+0xb180], R4 ;  /* 0x00b1800400007988 */ /* 0x004fe80008000405 */
[----:B------:R-:W-:Y:S04]  /*1ee90*/  STL [R1+0x25ec], R15 ;  /* 0x0025ec0f01007387 */ /* 0x000fe80000100800 */
[----:B------:R0:W-:Y:S04]  /*1eea0*/  STS.U16 [R0+UR5+0xb580], R3 ;  /* 0x00b5800300007988 */ /* 0x0001e80008000405 */
[----:B0-----:R-:W2:Y:S04]  /*1eeb0*/  LDL.LU R0, [R1+0x4ac] ;  /* 0x0004ac0001007983 */ /* 0x001ea80000300800 */
[----:B--2---:R0:W-:Y:S04]  /*1eec0*/  STL [R1+0x2628], R0 ;  /* 0x0026280001007387 */ /* 0x0041e80000100800 */
[----:B0-----:R-:W2:Y:S04]  /*1eed0*/  LDL.LU R0, [R1+0xc8] ;  /* 0x0000c80001007983 */ /* 0x001ea80000300800 */
[----:B------:R-:W2:Y:S01]  /*1eee0*/  LDL.LU R15, [R1+0x490] ;  /* 0x00049000010f7983 */ /* 0x000ea20000300800 */
[----:B----4-:R-:W-:-:S05]  /*1eef0*/  LOP3.LUT R16, R16, 0x3f, RZ, 0xc0, !PT ;  /* 0x0000003f10107812 */ /* 0x010fca00078ec0ff */
[----:B------:R-:W-:Y:S02]  /*1ef00*/  IMAD.SHL.U32 R16, R16, 0x2, RZ ;  /* 0x0000000210107824 */ /* 0x000fe400078e00ff */
[----:B---3--:R-:W-:Y:S01]  /*1ef10*/  IMAD.SHL.U32 R12, R24, 0x2, RZ ;  /* 0x00000002180c7824 */ /* 0x008fe200078e00ff */
[----:B--2---:R0:W-:Y:S04]  /*1ef20*/  STL [R1+0x262c], R15 ;  /* 0x00262c0f01007387 */ /* 0x0041e80000100800 */
[----:B------:R-:W2:Y:S04]  /*1ef30*/  LDL.LU R14, [R1+0x468] ;  /* 0x00046800010e7983 */ /* 0x000ea80000300800 */
[----:B------:R-:W3:Y:S04]  /*1ef40*/  LDL.LU R29, [R1+0x44c] ;  /* 0x00044c00011d7983 */ /* 0x000ee80000300800 */
[----:B------:R-:W4:Y:S04]  /*1ef50*/  LDL.LU R27, [R1+0x430] ;  /* 0x00043000011b7983 */ /* 0x000f280000300800 */
[----:B------:R-:W2:Y:S01]  /*1ef60*/  LDL.LU R3, [R1+0x414] ;  /* 0x0004140001037983 */ /* 0x000ea20000300800 */
[----:B0-----:R-:W-:-:S03]  /*1ef70*/  LOP3.LUT R15, R16, 0x30, RZ, 0x3c, !PT ;  /* 0x00000030100f7812 */ /* 0x001fc600078e3cff */
        /* <DEDUP_REMOVED lines=18> */
[----:B------:R0:W-:Y:S04]  /*1f0a0*/  STS.U16 [R15+UR5+0xb980], R22 ;  /* 0x00b980160f007988 */ /* 0x0001e80008000405 */
[----:B------:R-:W2:Y:S04]  /*1f0b0*/  LDL.LU R4, [R1+0x1a0] ;  /* 0x0001a00001047983 */ /* 0x000ea80000300800 */
[----:B------:R1:W-:Y:S04]  /*1f0c0*/  STS.U16 [R15+UR5+0xbd80], R0 ;  /* 0x00bd80000f007988 */ /* 0x0003e80008000405 */
[----:B0-----:R-:W2:Y:S04]  /*1f0d0*/  LDL.LU R22, [R1+0x180] ;  /* 0x0001800001167983 */ /* 0x001ea80000300800 */
[----:B------:R-:W2:Y:S04]  /*1f0e0*/  LDL.LU R24, [R1+0x160] ;  /* 0x0001600001187983 */ /* 0x000ea80000300800 */
[----:B-1----:R-:W2:Y:S04]  /*1f0f0*/  LDL.LU R15, [R1+0x262c] ;  /* 0x00262c00010f7983 */ /* 0x002ea80000300800 */
[----:B------:R-:W2:Y:S01]  /*1f100*/  LDL.LU R0, [R1+0x2628] ;  /* 0x0026280001007983 */ /* 0x000ea20000300800 */
[----:B------:R-:W-:-:S05]  /*1f110*/  LOP3.LUT R2, R12, 0x40, RZ, 0x3c, !PT ;  /* 0x000000400c027812 */ /* 0x000fca00078e3cff */
[----:B--2---:R0:W-:Y:S04]  /*1f120*/  STS.U16 [R2+UR5+0x8200], R0 ;  /* 0x0082000002007988 */ /* 0x0041e80008000405 */
[----:B------:R-:W-:Y:S04]  /*1f130*/  STS.U16 [R2+UR5+0x8600], R15 ;  /* 0x0086000f02007988 */ /* 0x000fe80008000405 */
[----:B------:R-:W-:Y:S04]  /*1f140*/  STS.U16 [R2+UR5+0x8a00], R14 ;  /* 0x008a000e02007988 */ /* 0x000fe80008000405 */
[----:B---3--:R-:W-:Y:S04]  /*1f150*/  STS.U16 [R2+UR5+0x8e00], R29 ;  /* 0x008e001d02007988 */ /* 0x008fe80008000405 */
[----:B----4-:R-:W-:Y:S04]  /*1f160*/  STS.U16 [R2+UR5+0x9200], R27 ;  /* 0x0092001b02007988 */ /* 0x010fe80008000405 */
[----:B------:R1:W-:Y:S04]  /*1f170*/  STS.U16 [R2+UR5+0x9600], R3 ;  /* 0x0096000302007988 */ /* 0x0003e80008000405 */
[----:B------:R2:W-:Y:S04]  /*1f180*/  STS.U16 [R2+UR5+0x9a00], R16 ;  /* 0x009a001002007988 */ /* 0x0005e80008000405 */
[----:B0-----:R-:W3:Y:S04]  /*1f190*/  LDL.LU R0, [R1+0x2624] ;  /* 0x0026240001007983 */ /* 0x001ee80000300800 */
[----:B-1----:R-:W4:Y:S04]  /*1f1a0*/  LDL.LU R3, [R1+0x140] ;  /* 0x0001400001037983 */ /* 0x002f280000300800 */
[----:B--2---:R-:W2:Y:S04]  /*1f1b0*/  LDL.LU R16, [R1+0x120] ;  /* 0x0001200001107983 */ /* 0x004ea80000300800 */
[----:B------:R-:W2:Y:S04]  /*1f1c0*/  LDL.LU R14, [R1+0xc0] ;  /* 0x0000c000010e7983 */ /* 0x000ea80000300800 */
[----:B--2---:R0:W-:Y:S04]  /*1f1d0*/  STL [R1+0x261c], R14 ;  /* 0x00261c0e01007387 */ /* 0x0041e80000100800 */
[----:B0-----:R-:W2:Y:S04]  /*1f1e0*/  LDL.LU R14, [R1+0xe0] ;  /* 0x0000e000010e7983 */ /* 0x001ea80000300800 */
[----:B------:R-:W-:Y:S04]  /*1f1f0*/  STS.U16 [R2+UR5+0x9e00], R25 ;  /* 0x009e001902007988 */ /* 0x000fe80008000405 */
[----:B------:R-:W-:Y:S04]  /*1f200*/  STS.U16 [R2+UR5+0xa200], R23 ;  /* 0x00a2001702007988 */ /* 0x000fe80008000405 */
[----:B------:R-:W-:Y:S04]  /*1f210*/  STS.U16 [R2+UR5+0xa600], R21 ;  /* 0x00a6001502007988 */ /* 0x000fe80008000405 */
[----:B------:R-:W-:Y:S04]  /*1f220*/  STS.U16 [R2+UR5+0xaa00], R19 ;  /* 0x00aa001302007988 */ /* 0x000fe80008000405 */
[----:B------:R-:W-:Y:S01]  /*1f230*/  STS.U16 [R2+UR5+0xae00], R17 ;  /* 0x00ae001102007988 */ /* 0x000fe20008000405 */
[----:B------:R-:W-:-:S03]  /*1f240*/  LOP3.LUT R15, R12, 0x50, RZ, 0x3c, !PT ;  /* 0x000000500c0f7812 */ /* 0x000fc600078e3cff */
        /* <DEDUP_REMOVED lines=15> */
[----:B--2---:R0:W-:Y:S04]  /*1f340*/  STL [R1+0x2620], R14 ;  /* 0x0026200e01007387 */ /* 0x0041e80000100800 */
[----:B0-----:R-:W2:Y:S04]  /*1f350*/  LDL.LU R14, [R1+0x100] ;  /* 0x00010000010e7983 */ /* 0x001ea80000300800 */
        /* <DEDUP_REMOVED lines=22> */
[----:B----4-:R0:W-:Y:S04]  /*1f4c0*/  STS.U16 [R15+UR5+0xae80], R3 ;  /* 0x00ae80030f007988 */ /* 0x0101e80008000405 */
[----:B------:R-:W4:Y:S04]  /*1f4d0*/  LDL.LU R4, [R1+0x3ec] ;  /* 0x0003ec0001047983 */ /* 0x000f280000300800 */
[----:B------:R1:W-:Y:S04]  /*1f4e0*/  STS.U16 [R15+UR5+0xb280], R16 ;  /* 0x00b280100f007988 */ /* 0x0003e80008000405 */
[----:B0-----:R-:W4:Y:S04]  /*1f4f0*/  LDL.LU R3, [R1+0x3d0] ;  /* 0x0003d00001037983 */ /* 0x001f280000300800 */
[----:B-1----:R-:W4:Y:S04]  /*1f500*/  LDL.LU R16, [R1+0x198] ;  /* 0x0001980001107983 */ /* 0x002f280000300800 */
[----:B--2---:R0:W-:Y:S04]  /*1f510*/  STS.U16 [R15+UR5+0xb680], R14 ;  /* 0x00b6800e0f007988 */ /* 0x0041e80008000405 */
[----:B0-----:R-:W2:Y:S01]  /*1f520*/  LDL.LU R14, [R1+0x2620] ;  /* 0x00262000010e7983 */ /* 0x001ea20000300800 */
[----:B---3--:R-:W-:-:S03]  /*1f530*/  LOP3.LUT R2, R0, 0x60, RZ, 0x3c, !PT ;  /* 0x0000006000027812 */ /* 0x008fc600078e3cff */
[----:B--2---:R0:W-:Y:S04]  /*1f540*/  STS.U16 [R15+UR5+0xba80], R14 ;  /* 0x00ba800e0f007988 */ /* 0x0041e80008000405 */
[----:B0-----:R-:W2:Y:S04]  /*1f550*/  LDL.LU R14, [R1+0x261c] ;  /* 0x00261c00010e7983 */ /* 0x001ea80000300800 */
[----:B--2---:R-:W-:Y:S04]  /*1f560*/  STS.U16 [R15+UR5+0xbe80], R14 ;  /* 0x00be800e0f007988 */ /* 0x004fe80008000405 */
[----:B------:R-:W-:Y:S04]  /*1f570*/  STS.U16 [R2+UR5+0x8300], R29 ;  /* 0x0083001d02007988 */ /* 0x000fe80008000405 */
[----:B------:R0:W-:Y:S04]  /*1f580*/  STS.U16 [R2+UR5+0x8700], R22 ;  /* 0x0087001602007988 */ /* 0x0001e80008000405 */
[----:B------:R1:W-:Y:S04]  /*1f590*/  STS.U16 [R2+UR5+0x8b00], R24 ;  /* 0x008b001802007988 */ /* 0x0003e80008000405 */
        /* <DEDUP_REMOVED lines=11> */
[----:B0-----:R-:W2:Y:S04]  /*1f650*/  LDL.LU R22, [R1+0x178] ;  /* 0x0001780001167983 */ /* 0x001ea80000300800 */
[----:B------:R-:W-:Y:S04]  /*1f660*/  STS.U16 [R2+UR5+0xbb00], R8 ;  /* 0x00bb000802007988 */ /* 0x000fe80008000405 */
[----:B-1----:R-:W3:Y:S04]  /*1f670*/  LDL.LU R24, [R1+0x158] ;  /* 0x0001580001187983 */ /* 0x002ee80000300800 */
[----:B------:R0:W-:Y:S04]  /*1f680*/  STS.U16 [R2+UR5+0xbf00], R18 ;  /* 0x00bf001202007988 */ /* 0x0001e80008000405 */
[----:B0-----:R-:W2:Y:S01]  /*1f690*/  LDL.LU R2, [R1+0x118] ;  /* 0x0001180001027983 */ /* 0x001ea20000300800 */
[----:B------:R-:W-:-:S05]  /*1f6a0*/  LOP3.LUT R0, R0, 0x70, RZ, 0x3c, !PT ;  /* 0x0000007000007812 */ /* 0x000fca00078e3cff */
[----:B------:R-:W-:Y:S04]  /*1f6b0*/  STS.U16 [R0+UR5+0x8380], R20 ;  /* 0x0083801400007988 */ /* 0x000fe80008000405 */
[----:B------:R-:W-:Y:S04]  /*1f6c0*/  STS.U16 [R0+UR5+0x8780], R26 ;  /* 0x0087801a00007988 */ /* 0x000fe80008000405 */
[----:B------:R-:W-:Y:S04]  /*1f6d0*/  STS.U16 [R0+UR5+0x8b80], R28 ;  /* 0x008b801c00007988 */ /* 0x000fe80008000405 */
[----:B------:R-:W-:Y:S04]  /*1f6e0*/  STS.U16 [R0+UR5+0x8f80], R7 ;  /* 0x008f800700007988 */ /* 0x000fe80008000405 */
[----:B------:R-:W-:Y:S04]  /*1f6f0*/  STS.U16 [R0+UR5+0x9380], R6 ;  /* 0x0093800600007988 */ /* 0x000fe80008000405 */
[----:B------:R-:W-:Y:S04]  /*1f700*/  STS.U16 [R0+UR5+0x9780], R5 ;  /* 0x0097800500007988 */ /* 0x000fe80008000405 */
[----:B----4-:R-:W-:Y:S04]  /*1f710*/  STS.U16 [R0+UR5+0x9b80], R4 ;  /* 0x009b800400007988 */ /* 0x010fe80008000405 */
[----:B------:R-:W-:Y:S04]  /*1f720*/  STS.U16 [R0+UR5+0x9f80], R3 ;  /* 0x009f800300007988 */ /* 0x000fe80008000405 */
[----:B------:R-:W-:Y:S04]  /*1f730*/  STS.U16 [R0+UR5+0xa380], R16 ;  /* 0x00a3801000007988 */ /* 0x000fe80008000405 */
[----:B--2---:R0:W-:Y:S04]  /*1f740*/  STL [R1+0x2618], R2 ;  /* 0x0026180201007387 */ /* 0x0041e80000100800 */
[----:B0-----:R-:W2:Y:S04]  /*1f750*/  LDL.LU R2, [R1+0x138] ;  /* 0x0001380001027983 */ /* 0x001ea80000300800 */
[----:B------:R-:W4:Y:S04]  /*1f760*/  LDL.LU R7, [R1+0xf8] ;  /* 0x0000f80001077983 */ /* 0x000f280000300800 */
[----:B------:R-:W4:Y:S04]  /*1f770*/  LDL.LU R6, [R1+0xd8] ;  /* 0x0000d80001067983 */ /* 0x000f280000300800 */
[----:B------:R-:W4:Y:S04]  /*1f780*/  LDL.LU R5, [R1+0xb8] ;  /* 0x0000b80001057983 */ /* 0x000f280000300800 */
[----:B------:R-:W4:Y:S04]  /*1f790*/  LDL.LU R4, [R1+0xb4] ;  /* 0x0000b40001047983 */ /* 0x000f280000300800 */
[----:B------:R-:W4:Y:S04]  /*1f7a0*/  LDL.LU R3, [R1+0xb0] ;  /* 0x0000b00001037983 */ /* 0x000f280000300800 */
[----:B------:R0:W-:Y:S04]  /*1f7b0*/  STS.U16 [R0+UR5+0xa780], R22 ;  /* 0x00a7801600007988 */ /* 0x0001e80008000405 */
[----:B------:R-:W4:Y:S04]  /*1f7c0*/  LDL.LU R16, [R1+0xac] ;  /* 0x0000ac0001107983 */ /* 0x000f280000300800 */
[----:B---3--:R1:W-:Y:S04]  /*1f7d0*/  STS.U16 [R0+UR5+0xab80], R24 ;  /* 0x00ab801800007988 */ /* 0x0083e80008000405 */
[----:B0-----:R-:W3:Y:S04]  /*1f7e0*/  LDL.LU R22, [R1+0xa8] ;  /* 0x0000a80001167983 */ /* 0x001ee80000300800 */
[----:B-1----:R-:W3:Y:S04]  /*1f7f0*/  LDL.LU R24, [R1+0xa4] ;  /* 0x0000a40001187983 */ /* 0x002ee80000300800 */
        /* <DEDUP_REMOVED lines=18> */
[----:B------:R-:W3:Y:S04]  /*1f920*/  LDL.LU R28, [R1] ;  /* 0x00000000011c7983 */ /* 0x000ee80000300800 */
[----:B--2---:R0:W-:Y:S04]  /*1f930*/  STS.U16 [R0+UR5+0xaf80], R2 ;  /* 0x00af800200007988 */ /* 0x0041e80008000405 */
[----:B0-----:R-:W2:Y:S04]  /*1f940*/  LDL.LU R2, [R1+0x2618] ;  /* 0x0026180001027983 */ /* 0x001ea80000300800 */
[----:B--2---:R0:W-:Y:S04]  /*1f950*/  STS.U16 [R0+UR5+0xb380], R2 ;  /* 0x00b3800200007988 */ /* 0x0041e80008000405 */
[----:B----4-:R1:W-:Y:S04]  /*1f960*/  STS.U16 [R0+UR5+0xb780], R7 ;  /* 0x00b7800700007988 */ /* 0x0103e80008000405 */
[----:B------:R2:W-:Y:S04]  /*1f970*/  STS.U16 [R0+UR5+0xbb80], R6 ;  /* 0x00bb800600007988 */ /* 0x0005e80008000405 */
[----:B------:R4:W-:Y:S04]  /*1f980*/  STS.U16 [R0+UR5+0xbf80], R5 ;  /* 0x00bf800500007988 */ /* 0x0009e80008000405 */
[----:B0-----:R-:W3:Y:S04]  /*1f990*/  LDL.LU R2, [R1+0x2614] ;  /* 0x0026140001027983 */ /* 0x001ee80000300800 */
[----:B-1----:R-:W3:Y:S04]  /*1f9a0*/  LDL.LU R7, [R1+0x2610] ;  /* 0x0026100001077983 */ /* 0x002ee80000300800 */
[----:B--2---:R-:W2:Y:S04]  /*1f9b0*/  LDL.LU R6, [R1+0x260c] ;  /* 0x00260c0001067983 */ /* 0x004ea80000300800 */
[----:B----4-:R-:W4:Y:S04]  /*1f9c0*/  LDL.LU R5, [R1+0x2608] ;  /* 0x0026080001057983 */ /* 0x010f280000300800 */
[----:B------:R0:W-:Y:S02]  /*1f9d0*/  STL [R1+0x22d8], R0 ;  /* 0x0022d80001007387 */ /* 0x0001e40000100800 */
[----:B0-----:R-:W0:Y:S02]  /*1f9e0*/  S2R R0, SR_TID.X ;  /* 0x0000000000007919 */ /* 0x001e240000002100 */
[----:B0-----:R-:W-:-:S05]  /*1f9f0*/  LOP3.LUT R0, R0, 0x3f, RZ, 0xc0, !PT ;  /* 0x0000003f00007812 */ /* 0x001fca00078ec0ff */
[----:B------:R-:W-:-:S05]  /*1fa00*/  IMAD.SHL.U32 R0, R0, 0x2, RZ ;  /* 0x0000000200007824 */ /* 0x000fca00078e00ff */
[----:B------:R0:W-:Y:S04]  /*1fa10*/  STS.U16 [R0+UR5], R4 ;  /* 0x0000000400007988 */ /* 0x0001e80008000405 */
[----:B------:R1:W-:Y:S04]  /*1fa20*/  STS.U16 [R0+UR5+0x80], R3 ;  /* 0x0000800300007988 */ /* 0x0003e80008000405 */
[----:B------:R0:W-:Y:S04]  /*1fa30*/  STS.U16 [R0+UR5+0x800], R16 ;  /* 0x0008001000007988 */ /* 0x0001e80008000405 */
[----:B---3--:R3:W-:Y:S04]  /*1fa40*/  STS.U16 [R0+UR5+0x880], R22 ;  /* 0x0008801600007988 */ /* 0x0087e80008000405 */
[----:B------:R1:W-:Y:S04]  /*1fa50*/  STS.U16 [R0+UR5+0x1000], R24 ;  /* 0x0010001800007988 */ /* 0x0003e80008000405 */
[----:B------:R3:W-:Y:S04]  /*1fa60*/  STS.U16 [R0+UR5+0x1080], R15 ;  /* 0x0010800f00007988 */ /* 0x0007e80008000405 */
[----:B0-----:R-:W2:Y:S04]  /*1fa70*/  LDL.LU R4, [R1+0x2604] ;  /* 0x0026040001047983 */ /* 0x001ea80000300800 */
[----:B-1----:R-:W2:Y:S04]  /*1fa80*/  LDL.LU R3, [R1+0x2600] ;  /* 0x0026000001037983 */ /* 0x002ea80000300800 */
[----:B------:R-:W2:Y:S04]  /*1fa90*/  LDL.LU R16, [R1+0x25fc] ;  /* 0x0025fc0001107983 */ /* 0x000ea80000300800 */
[----:B---3--:R-:W3:Y:S04]  /*1faa0*/  LDL.LU R22, [R1+0x25f8] ;  /* 0x0025f80001167983 */ /* 0x008ee80000300800 */
[----:B------:R-:W2:Y:S04]  /*1fab0*/  LDL.LU R24, [R1+0x25f4] ;  /* 0x0025f40001187983 */ /* 0x000ea80000300800 */
[----:B------:R-:W2:Y:S04]  /*1fac0*/  LDL.LU R15, [R1+0x58] ;  /* 0x00005800010f7983 */ /* 0x000ea80000300800 */
        /* <DEDUP_REMOVED lines=33> */
[----:B------:R-:W-:Y:S04]  /*1fce0*/  STS.U16 [R0+UR5+0x6000], R24 ;  /* 0x0060001800007988 */ /* 0x000fe80008000405 */
[----:B0-----:R-:W2:Y:S04]  /*1fcf0*/  LDL.LU R8, [R1+0x20] ;  /* 0x0000200001087983 */ /* 0x001ea80000300800 */
[----:B-1----:R-:W2:Y:S04]  /*1fd00*/  LDL.LU R18, [R1+0x1c] ;  /* 0x00001c0001127983 */ /* 0x002ea80000300800 */
[----:B---3--:R-:W-:Y:S04]  /*1fd10*/  STS.U16 [R0+UR5+0x6080], R22 ;  /* 0x0060801600007988 */ /* 0x008fe80008000405 */
[----:B------:R-:W-:Y:S04]  /*1fd20*/  STS.U16 [R0+UR5+0x6800], R16 ;  /* 0x0068001000007988 */ /* 0x000fe80008000405 */
[----:B------:R-:W3:Y:S04]  /*1fd30*/  LDL.LU R20, [R1+0x18] ;  /* 0x0000180001147983 */ /* 0x000ee80000300800 */
[----:B------:R-:W3:Y:S04]  /*1fd40*/  LDL.LU R26, [R1+0x14] ;  /* 0x00001400011a7983 */ /* 0x000ee80000300800 */
[----:B------:R-:W-:Y:S04]  /*1fd50*/  STS.U16 [R0+UR5+0x6880], R3 ;  /* 0x0068800300007988 */ /* 0x000fe80008000405 */
[----:B------:R-:W3:Y:S04]  /*1fd60*/  LDL.LU R28, [R1+0x10] ;  /* 0x00001000011c7983 */ /* 0x000ee80000300800 */
[----:B------:R-:W-:Y:S04]  /*1fd70*/  STL [R1+0x234c], R24 ;  /* 0x00234c1801007387 */ /* 0x000fe80000100800 */
[----:B------:R0:W-:Y:S04]  /*1fd80*/  STS.U16 [R0+UR5+0x7000], R4 ;  /* 0x0070000400007988 */ /* 0x0001e80008000405 */
[----:B------:R-:W-:Y:S04]  /*1fd90*/  STL [R1+0x2350], R24 ;  /* 0x0023501801007387 */ /* 0x000fe80000100800 */
[----:B----4-:R1:W-:Y:S04]  /*1fda0*/  STS.U16 [R0+UR5+0x7080], R5 ;  /* 0x0070800500007988 */ /* 0x0103e80008000405 */
[----:B------:R-:W-:Y:S04]  /*1fdb0*/  STS.U16 [R0+UR5+0x7800], R6 ;  /* 0x0078000600007988 */ /* 0x000fe80008000405 */
[----:B------:R-:W-:Y:S04]  /*1fdc0*/  STS.U16 [R0+UR5+0x7880], R7 ;  /* 0x0078800700007988 */ /* 0x000fe80008000405 */
[----:B0-----:R-:W4:Y:S04]  /*1fdd0*/  LDL.LU R4, [R1+0x8] ;  /* 0x0000080001047983 */ /* 0x001f280000300800 */
[----:B-1----:R-:W3:Y:S04]  /*1fde0*/  LDL.LU R5, [R1+0xc] ;  /* 0x00000c0001057983 */ /* 0x002ee80000300800 */
[----:B------:R-:W-:Y:S04]  /*1fdf0*/  STL [R1+0x2318], R0 ;  /* 0x0023180001007387 */ /* 0x000fe80000100800 */
[----:B--2---:R0:W-:Y:S04]  /*1fe00*/  STS.U16 [R2+UR5+0x100], R15 ;  /* 0x0001000f02007988 */ /* 0x0041e80008000405 */
[----:B0-----:R-:W2:Y:S04]  /*1fe10*/  LDL.LU R15, [R1+0x25f0] ;  /* 0x0025f000010f7983 */ /* 0x001ea80000300800 */
[----:B--2---:R0:W-:Y:S04]  /*1fe20*/  STS.U16 [R2+UR5+0x180], R15 ;  /* 0x0001800f02007988 */ /* 0x0041e80008000405 */
[----:B------:R1:W-:Y:S04]  /*1fe30*/  STS.U16 [R2+UR5+0x900], R14 ;  /* 0x0009000e02007988 */ /* 0x0003e80008000405 */
[----:B------:R2:W-:Y:S04]  /*1fe40*/  STS.U16 [R2+UR5+0x980], R29 ;  /* 0x0009801d02007988 */ /* 0x0005e80008000405 */
[----:B------:R0:W-:Y:S04]  /*1fe50*/  STS.U16 [R2+UR5+0x1100], R27 ;  /* 0x0011001b02007988 */ /* 0x0001e80008000405 */
[----:B------:R1:W-:Y:S04]  /*1fe60*/  STS.U16 [R2+UR5+0x1180], R25 ;  /* 0x0011801902007988 */ /* 0x0003e80008000405 */
[----:B------:R2:W-:Y:S04]  /*1fe70*/  STS.U16 [R2+UR5+0x1900], R23 ;  /* 0x0019001702007988 */ /* 0x0005e80008000405 */
[----:B0-----:R-:W4:Y:S04]  /*1fe80*/  LDL.LU R15, [R1+0x25ec] ;  /* 0x0025ec00010f7983 */ /* 0x001f280000300800 */
[----:B-1----:R-:W4:Y:S04]  /*1fe90*/  LDL.LU R14, [R1+0x25e8] ;  /* 0x0025e800010e7983 */ /* 0x002f280000300800 */
[----:B--2---:R-:W2:Y:S04]  /*1fea0*/  LDL.LU R29, [R1+0x25e4] ;  /* 0x0025e400011d7983 */ /* 0x004ea80000300800 */
[----:B------:R-:W2:Y:S04]  /*1feb0*/  LDL.LU R27, [R1+0x25e0] ;  /* 0x0025e000011b7983 */ /* 0x000ea80000300800 */
[----:B------:R-:W2:Y:S04]  /*1fec0*/  LDL.LU R25, [R1+0x25dc] ;  /* 0x0025dc0001197983 */ /* 0x000ea80000300800 */
[----:B------:R-:W2:Y:S04]  /*1fed0*/  LDL.LU R23, [R1+0x25d8] ;  /* 0x0025d80001177983 */ /* 0x000ea80000300800 */
[----:B------:R0:W-:Y:S04]  /*1fee0*/  STS.U16 [R2+UR5+0x1980], R21 ;  /* 0x0019801502007988 */ /* 0x0001e80008000405 */
[----:B------:R1:W-:Y:S04]  /*1fef0*/  STS.U16 [R2+UR5+0x2100], R19 ;  /* 0x0021001302007988 */ /* 0x0003e80008000405 */
[----:B------:R0:W-:Y:S04]  /*1ff00*/  STS.U16 [R2+UR5+0x2180], R17 ;  /* 0x0021801102007988 */ /* 0x0001e80008000405 */
[----:B------:R0:W-:Y:S04]  /*1ff10*/  STS.U16 [R2+UR5+0x2900], R13 ;  /* 0x0029000d02007988 */ /* 0x0001e80008000405 */
[----:B------:R1:W-:Y:S04]  /*1ff20*/  STS.U16 [R2+UR5+0x2980], R12 ;  /* 0x0029800c02007988 */ /* 0x0003e80008000405 */
[----:B------:R3:W-:Y:S04]  /*1ff30*/  STS.U16 [R2+UR5+0x3100], R11 ;  /* 0x0031000b02007988 */ /* 0x0007e80008000405 */
[----:B0-----:R-:W2:Y:S04]  /*1ff40*/  LDL.LU R21, [R1+0x25d4] ;  /* 0x0025d40001157983 */ /* 0x001ea80000300800 */
[----:B-1----:R-:W2:Y:S04]  /*1ff50*/  LDL.LU R19, [R1+0x25d0] ;  /* 0x0025d00001137983 */ /* 0x002ea80000300800 */
[----:B------:R-:W2:Y:S04]  /*1ff60*/  LDL.LU R17, [R1+0x25cc] ;  /* 0x0025cc0001117983 */ /* 0x000ea80000300800 */
[----:B------:R-:W2:Y:S04]  /*1ff70*/  LDL.LU R13, [R1+0x25c8] ;  /* 0x0025c800010d7983 */ /* 0x000ea80000300800 */
[----:B------:R-:W2:Y:S04]  /*1ff80*/  LDL.LU R12, [R1+0x25c4] ;  /* 0x0025c400010c7983 */ /* 0x000ea80000300800 */
[----:B---3--:R-:W3:Y:S04]  /*1ff90*/  LDL.LU R11, [R1+0x25c0] ;  /* 0x0025c000010b7983 */ /* 0x008ee80000300800 */
        /* <DEDUP_REMOVED lines=11> */
[----:B------:R-:W2:Y:S04]  /*20050*/  LDL.LU R26, [R1+0x25a8] ;  /* 0x0025a800011a7983 */ /* 0x000ea80000300800 */
[----:B------:R0:W-:Y:S04]  /*20060*/  STS.U16 [R2+UR5+0x4980], R28 ;  /* 0x0049801c02007988 */ /* 0x0001e80008000405 */
[----:B0-----:R-:W2:Y:S04]  /*20070*/  LDL.LU R28, [R1+0x25a4] ;  /* 0x0025a400011c7983 */ /* 0x001ea80000300800 */
[----:B------:R0:W-:Y:S04]  /*20080*/  STS.U16 [R2+UR5+0x5100], R5 ;  /* 0x0051000502007988 */ /* 0x0001e80008000405 */
[----:B----4-:R1:W-:Y:S04]  /*20090*/  STS.U16 [R2+UR5+0x5180], R4 ;  /* 0x0051800402007988 */ /* 0x0103e80008000405 */
[----:B0-----:R-:W4:Y:S04]  /*200a0*/  LDL R5, [R1+0xb50] ;  /* 0x000b500001057983 */ /* 0x001f280000100800 */
[----:B-1----:R-:W4:Y:S04]  /*200b0*/  LDL R4, [R1+0xb54] ;  /* 0x000b540001047983 */ /* 0x002f280000100800 */
[----:B--2---:R-:W-:Y:S04]  /*200c0*/  STS.U16 [R2+UR5+0x5900], R28 ;  /* 0x0059001c02007988 */ /* 0x004fe80008000405 */
[----:B------:R-:W-:Y:S04]  /*200d0*/  STS.U16 [R2+UR5+0x5980], R26 ;  /* 0x0059801a02007988 */ /* 0x000fe80008000405 */
[----:B------:R-:W-:Y:S04]  /*200e0*/  STS.U16 [R2+UR5+0x6100], R20 ;  /* 0x0061001402007988 */ /* 0x000fe80008000405 */
[----:B------:R-:W-:Y:S04]  /*200f0*/  STS.U16 [R2+UR5+0x6180], R18 ;  /* 0x0061801202007988 */ /* 0x000fe80008000405 */
[----:B------:R-:W-:Y:S04]  /*20100*/  STS.U16 [R2+UR5+0x6900], R8 ;  /* 0x0069000802007988 */ /* 0x000fe80008000405 */
[----:B------:R-:W-:Y:S04]  /*20110*/  STS.U16 [R2+UR5+0x6980], R9 ;  /* 0x0069800902007988 */ /* 0x000fe80008000405 */
[----:B------:R-:W-:Y:S04]  /*20120*/  STS.U16 [R2+UR5+0x7100], R10 ;  /* 0x0071000a02007988 */ /* 0x000fe80008000405 */
[----:B---3--:R-:W-:Y:S04]  /*20130*/  STS.U16 [R2+UR5+0x7180], R11 ;  /* 0x0071800b02007988 */ /* 0x008fe80008000405 */
[----:B------:R-:W-:Y:S04]  /*20140*/  STS.U16 [R2+UR5+0x7900], R12 ;  /* 0x0079000c02007988 */ /* 0x000fe80008000405 */
[----:B------:R0:W-:Y:S04]  /*20150*/  STS.U16 [R2+UR5+0x7980], R13 ;  /* 0x0079800d02007988 */ /* 0x0001e80008000405 */
[----:B0-----:R-:W2:Y:S04]  /*20160*/  LDL.LU R2, [R1+0x25a0] ;  /* 0x0025a00001027983 */ /* 0x001ea80000300800 */
[----:B------:R-:W-:Y:S01]  /*20170*/  STS.U16 [R15+UR5+0x200], R17 ;  /* 0x000200110f007988 */ /* 0x000fe20008000405 */
[----:B--2---:R-:W-:-:S06]  /*20180*/  PRMT R2, RZ, 0x7610, R2 ;  /* 0x00007610ff027816 */ /* 0x004fcc0000000002 */
[----:B----4-:R-:W2:Y:S04]  /*20190*/  @!P0 LDG.E.U16 R2, desc[UR8][R4.64] ;  /* 0x0000000804028981 */ /* 0x010ea8000c1e1500 */
[----:B------:R-:W-:Y:S04]  /*201a0*/  STS.U16 [R15+UR5+0x280], R19 ;  /* 0x000280130f007988 */ /* 0x000fe80008000405 */
[----:B------:R-:W-:Y:S04]  /*201b0*/  STS.U16 [R15+UR5+0xa00], R21 ;  /* 0x000a00150f007988 */ /* 0x000fe80008000405 */
[----:B------:R-:W-:Y:S04]  /*201c0*/  STS.U16 [R15+UR5+0xa80], R23 ;  /* 0x000a80170f007988 */ /* 0x000fe80008000405 */
[----:B------:R-:W-:Y:S04]  /*201d0*/  STS.U16 [R15+UR5+0x1200], R25 ;  /* 0x001200190f007988 */ /* 0x000fe80008000405 */
[----:B------:R-:W-:Y:S04]  /*201e0*/  STS.U16 [R15+UR5+0x1280], R27 ;  /* 0x0012801b0f007988 */ /* 0x000fe80008000405 */
[----:B------:R0:W-:Y:S04]  /*201f0*/  STS.U16 [R15+UR5+0x1a00], R29 ;  /* 0x001a001d0f007988 */ /* 0x0001e80008000405 */
[----:B0-----:R-:W3:Y:S04]  /*20200*/  LDL.LU R15, [R1+0x259c] ;  /* 0x00259c00010f7983 */ /* 0x001ee80000300800 */
        /* <DEDUP_REMOVED lines=1101> */
[----:B------:R-:W4:Y:S02]  /*246e0*/  LDL R5, [R1+0x614] ;  /* 0x0006140001057983 */ /* 0x000f240000100800 */
[----:B----4-:R-:W-:-:S02]  /*246f0*/  @!P0 LOP3.LUT R5, R5, R4, RZ, 0x3c, !PT ;  /* 0x0000000405058212 */ /* 0x010fc400078e3cff */
[----:B--2---:R-:W-:Y:S02]  /*24700*/  PRMT R2, RZ, 0x7610, R2 ;  /* 0x00007610ff027816 */ /* 0x004fe40000000002 */
        /* <DEDUP_REMOVED lines=114> */
[----:B------:R-:W4:Y:S01]  /*24e30*/  LDL R5, [R1+0x58c] ;  /* 0x00058c0001057983 */ /* 0x000f220000100800 */
[----:B------:R-:W-:-:S02]  /*24e40*/  PRMT R11, RZ, 0x7610, R11 ;  /* 0x00007610ff0b7816 */ /* 0x000fc4000000000b */
[----:B----4-:R-:W-:-:S04]  /*24e50*/  @!P1 LOP3.LUT R5, R5, R4, RZ, 0x3c, !PT ;  /* 0x0000000405059212 */ /* 0x010fc800078e3cff */
[----:B------:R-:W-:-:S04]  /*24e60*/  @!P1 LOP3.LUT R4, R5, R4, RZ, 0x3c, !PT ;  /* 0x0000000405049212 */ /* 0x000fc800078e3cff */
[----:B------:R-:W-:-:S05]  /*24e70*/  @!P1 LOP3.LUT R5, R5, R4, RZ, 0x3c, !PT ;  /* 0x0000000405059212 */ /* 0x000fca00078e3cff */
[----:B------:R0:W4:Y:S04]  /*24e80*/  @!P1 LDG.E.U16 R11, desc[UR8][R4.64] ;  /* 0x00000008040b9981 */ /* 0x000128000c1e1500 */
[----:B------:R-:W0:Y:S04]  /*24e90*/  LDL R4, [R1+0x560] ;  /* 0x0005600001047983 */ /* 0x000e280000100800 */
[----:B------:R-:W0:Y:S01]  /*24ea0*/  LDL R5, [R1+0x564] ;  /* 0x0005640001057983 */ /* 0x000e220000100800 */
[----:B--2---:R-:W-:Y:S02]  /*24eb0*/  PRMT R2, RZ, 0x7610, R2 ;  /* 0x00007610ff027816 */ /* 0x004fe40000000002 */
        /* <DEDUP_REMOVED lines=9> */
[----:B------:R-:W2:Y:S02]  /*24f50*/  LDL R5, [R1+0x55c] ;  /* 0x00055c0001057983 */ /* 0x000ea40000100800 */
[----:B--2---:R-:W-:-:S02]  /*24f60*/  @!P1 LOP3.LUT R5, R5, R4, RZ, 0x3c, !PT ;  /* 0x0000000405059212 */ /* 0x004fc400078e3cff */
[----:B------:R-:W-:Y:S02]  /*24f70*/  PRMT R2, RZ, 0x7610, R2 ;  /* 0x00007610ff027816 */ /* 0x000fe40000000002 */
[----:B------:R-:W-:-:S04]  /*24f80*/  @!P1 LOP3.LUT R4, R5, R4, RZ, 0x3c, !PT ;  /* 0x0000000405049212 */ /* 0x000fc800078e3cff */
[----:B------:R-:W-:-:S05]  /*24f90*/  @!P1 LOP3.LUT R5, R5, R4, RZ, 0x3c, !PT ;  /* 0x0000000405059212 */ /* 0x000fca00078e3cff */
[----:B------:R-:W2:Y:S04]  /*24fa0*/  @!P1 LDG.E.U16 R2, desc[UR8][R4.64] ;  /* 0x0000000804029981 */ /* 0x000ea8000c1e1500 */
        /* <DEDUP_REMOVED lines=29> */
[----:B------:R-:W3:Y:S01]  /*25180*/  LDL R5, [R1+0x538] ;  /* 0x0005380001057983 */ /* 0x000ee20000100800 */
[----:B----4-:R-:W-:-:S03]  /*25190*/  @!P1 IMAD.MOV.U32 R4, RZ, RZ, R11 ;  /* 0x000000ffff049224 */ /* 0x010fc600078e000b */
[----:B------:R-:W4:Y:S01]  /*251a0*/  LDL R11, [R1+0x514] ;  /* 0x00051400010b7983 */ /* 0x000f220000100800 */
[----:B--2---:R-:W-:-:S06]  /*251b0*/  PRMT R2, RZ, 0x7610, R2 ;  /* 0x00007610ff027816 */ /* 0x004fcc0000000002 */
[----:B---3--:R-:W2:Y:S04]  /*251c0*/  @!P1 LDG.E.U16 R2, desc[UR8][R4.64] ;  /* 0x0000000804029981 */ /* 0x008ea8000c1e1500 */
[----:B--2---:R0:W-:Y:S04]  /*251d0*/  STL [R1+0x40], R2 ;  /* 0x0000400201007387 */ /* 0x0041e80000100800 */
[----:B0-----:R-:W2:Y:S04]  /*251e0*/  LDL.LU R2, [R1+0x2364] ;  /* 0x0023640001027983 */ /* 0x001ea80000300800 */
[----:B------:R-:W3:Y:S04]  /*251f0*/  LDL R4, [R1+0x530] ;  /* 0x0005300001047983 */ /* 0x000ee80000100800 */
[----:B------:R-:W3:Y:S02]  /*25200*/  LDL R5, [R1+0x534] ;  /* 0x0005340001057983 */ /* 0x000ee40000100800 */
[----:B---3--:R-:W-:-:S02]  /*25210*/  @!P0 LOP3.LUT R5, R5, R4, RZ, 0x3c, !PT ;  /* 0x0000000405058212 */ /* 0x008fc400078e3cff */
[----:B--2---:R-:W-:Y:S02]  /*25220*/  PRMT R2, RZ, 0x7610, R2 ;  /* 0x00007610ff027816 */ /* 0x004fe40000000002 */
[----:B------:R-:W-:-:S04]  /*25230*/  @!P0 LOP3.LUT R4, R5, R4, RZ, 0x3c, !PT ;  /* 0x0000000405048212 */ /* 0x000fc800078e3cff */
[----:B------:R-:W-:-:S05]  /*25240*/  @!P0 LOP3.LUT R5, R5, R4, RZ, 0x3c, !PT ;  /* 0x0000000405058212 */ /* 0x000fca00078e3cff */
[----:B------:R-:W2:Y:S04]  /*25250*/  @!P0 LDG.E.U16 R2, desc[UR8][R4.64] ;  /* 0x0000000804028981 */ /* 0x000ea8000c1e1500 */
        /* <DEDUP_REMOVED lines=12> */
[----:B------:R-:W3:Y:S01]  /*25320*/  LDL R5, [R1+0x524] ;  /* 0x0005240001057983 */ /* 0x000ee20000100800 */
[----:B------:R-:W-:-:S02]  /*25330*/  PRMT R15, RZ, 0x7610, R15 ;  /* 0x00007610ff0f7816 */ /* 0x000fc4000000000f */
[----:B---3--:R-:W-:-:S04]  /*25340*/  @!P0 LOP3.LUT R5, R5, R4, RZ, 0x3c, !PT ;  /* 0x0000000405058212 */ /* 0x008fc800078e3cff */
[----:B------:R-:W-:-:S04]  /*25350*/  @!P0 LOP3.LUT R4, R5, R4, RZ, 0x3c, !PT ;  /* 0x0000000405048212 */ /* 0x000fc800078e3cff */
[----:B------:R-:W-:-:S05]  /*25360*/  @!P0 LOP3.LUT R5, R5, R4, RZ, 0x3c, !PT ;  /* 0x0000000405058212 */ /* 0x000fca00078e3cff */
[----:B------:R0:W3:Y:S04]  /*25370*/  @!P0 LDG.E.U16 R15, desc[UR8][R4.64] ;  /* 0x00000008040f8981 */ /* 0x0000e8000c1e1500 */
[----:B------:R-:W0:Y:S04]  /*25380*/  LDL R4, [R1+0x518] ;  /* 0x0005180001047983 */ /* 0x000e280000100800 */
[----:B------:R-:W0:Y:S01]  /*25390*/  LDL R5, [R1+0x51c] ;  /* 0x00051c0001057983 */ /* 0x000e220000100800 */
[----:B------:R-:W-:Y:S02]  /*253a0*/  PRMT R13, RZ, 0x7610, R13 ;  /* 0x00007610ff0d7816 */ /* 0x000fe4000000000d */
[----:B0-----:R-:W-:-:S04]  /*253b0*/  @!P1 LOP3.LUT R5, R5, R4, RZ, 0x3c, !PT ;  /* 0x0000000405059212 */ /* 0x001fc800078e3cff */
[----:B------:R-:W-:-:S04]  /*253c0*/  @!P1 LOP3.LUT R4, R5, R4, RZ, 0x3c, !PT ;  /* 0x0000000405049212 */ /* 0x000fc800078e3cff */
[----:B------:R-:W-:Y:S01]  /*253d0*/  @!P1 LOP3.LUT R5, R5, R4, RZ, 0x3c, !PT ;  /* 0x0000000405059212 */ /* 0x000fe200078e3cff */
[----:B---3--:R0:W-:Y:S04]  /*253e0*/  STL [R1+0x34], R15 ;  /* 0x0000340f01007387 */ /* 0x0081e80000100800 */
[----:B------:R4:W3:Y:S01]  /*253f0*/  @!P1 LDG.E.U16 R13, desc[UR8][R4.64] ;  /* 0x00000008040d9981 */ /* 0x0008e2000c1e1500 */
[----:B--2---:R-:W-:-:S03]  /*25400*/  PRMT R2, RZ, 0x7610, R2 ;  /* 0x00007610ff027816 */ /* 0x004fc60000000002 */
[----:B0-----:R-:W2:Y:S04]  /*25410*/  LDL R15, [R1+0x4d4] ;  /* 0x0004d400010f7983 */ /* 0x001ea80000100800 */
[----:B------:R-:W2:Y:S01]  /*25420*/  LDL R5, [R1+0x510] ;  /* 0x0005100001057983 */ /* 0x000ea20000100800 */
[----:B----4-:R-:W-:-:S03]  /*25430*/  @!P0 IMAD.MOV.U32 R4, RZ, RZ, R11 ;  /* 0x000000ffff048224 */ /* 0x010fc600078e000b */
[----:B---3--:R0:W-:Y:S01]  /*25440*/  STL [R1+0x30], R13 ;  /* 0x0000300d01007387 */ /* 0x0081e20000100800 */
[----:B------:R-:W-:-:S03]  /*25450*/  PRMT R14, RZ, 0x7610, R14 ;  /* 0x00007610ff0e7816 */ /* 0x000fc6000000000e */
[----:B------:R-:W3:Y:S04]  /*25460*/  LDL R11, [R1+0xf84] ;  /* 0x000f8400010b7983 */ /* 0x000ee80000100800 */
[----:B--2---:R1:W2:Y:S04]  /*25470*/  @!P0 LDG.E.U16 R2, desc[UR8][R4.64] ;  /* 0x0000000804028981 */ /* 0x0042a8000c1e1500 */
[----:B0-----:R-:W4:Y:S04]  /*25480*/  LDL R13, [R1+0x4cc] ;  /* 0x0004cc00010d7983 */ /* 0x001f280000100800 */
[----:B------:R-:W1:Y:S04]  /*25490*/  LDL R4, [R1+0x4e0] ;  /* 0x0004e00001047983 */ /* 0x000e680000100800 */
[----:B------:R-:W1:Y:S02]  /*254a0*/  LDL R5, [R1+0x4e4] ;  /* 0x0004e40001057983 */ /* 0x000e640000100800 */
[----:B-1----:R-:W-:-:S04]  /*254b0*/  @!P0 LOP3.LUT R5, R5, R4, RZ, 0x3c, !PT ;  /* 0x0000000405058212 */ /* 0x002fc800078e3cff */
[----:B------:R-:W-:-:S04]  /*254c0*/  @!P0 LOP3.LUT R4, R5, R4, RZ, 0x3c, !PT ;  /* 0x0000000405048212 */ /* 0x000fc800078e3cff */
[----:B------:R-:W-:-:S05]  /*254d0*/  @!P0 LOP3.LUT R5, R5, R4, RZ, 0x3c, !PT ;  /* 0x0000000405058212 */ /* 0x000fca00078e3cff */
[----:B------:R-:W3:Y:S04]  /*254e0*/  @!P0 LDG.E.U16 R14, desc[UR8][R4.64] ;  /* 0x00000008040e8981 */ /* 0x000ee8000c1e1500 */
[----:B--2---:R-:W-:Y:S04]  /*254f0*/  STL [R1+0x22cc], R2 ;  /* 0x0022cc0201007387 */ /* 0x004fe80000100800 */
[----:B---3--:R0:W-:Y:S04]  /*25500*/  STL [R1+0x28], R14 ;  /* 0x0000280e01007387 */ /* 0x0081e80000100800 */
        /* <DEDUP_REMOVED lines=10> */
[----:B------:R-:W3:Y:S01]  /*255b0*/  LDL R5, [R1+0x4d0] ;  /* 0x0004d00001057983 */ /* 0x000ee20000100800 */
[----:B------:R-:W-:Y:S01]  /*255c0*/  @!P0 IMAD.MOV.U32 R4, RZ, RZ, R15 ;  /* 0x000000ffff048224 */ /* 0x000fe200078e000f */
[----:B------:R-:W-:-:S02]  /*255d0*/  PRMT R12, RZ, 0x7610, R12 ;  /* 0x00007610ff0c7816 */ /* 0x000fc4000000000c */
[----:B------:R-:W4:Y:S01]  /*255e0*/  LDL R15, [R1+0x1058] ;  /* 0x00105800010f7983 */ /* 0x000f220000100800 */
[----:B--2---:R-:W-:-:S06]  /*255f0*/  PRMT R14, RZ, 0x7610, R14 ;  /* 0x00007610ff0e7816 */ /* 0x004fcc000000000e */
[----:B---3--:R4:W2:Y:S04]  /*25600*/  @!P0 LDG.E.U16 R14, desc[UR8][R4.64] ;  /* 0x00000008040e8981 */ /* 0x0088a8000c1e1500 */
[----:B------:R-:W3:Y:S01]  /*25610*/  LDL R5, [R1+0x4c8] ;  /* 0x0004c80001057983 */ /* 0x000ee20000100800 */
[----:B----4-:R-:W-:-:S03]  /*25620*/  @!P1 IMAD.MOV.U32 R4, RZ, RZ, R13 ;  /* 0x000000ffff049224 */ /* 0x010fc600078e000d */
[----:B--2---:R0:W-:Y:S01]  /*25630*/  STL [R1+0x20], R14 ;  /* 0x0000200e01007387 */ /* 0x0041e20000100800 */
[----:B------:R-:W-:-:S03]  /*25640*/  PRMT R10, RZ, 0x7610, R10 ;  /* 0x00007610ff0a7816 */ /* 0x000fc6000000000a */
[----:B------:R-:W2:Y:S04]  /*25650*/  LDL R13, [R1+0x1060] ;  /* 0x00106000010d7983 */ /* 0x000ea80000100800 */
[----:B---3--:R1:W3:Y:S04]  /*25660*/  @!P1 LDG.E.U16 R12, desc[UR8][R4.64] ;  /* 0x00000008040c9981 */ /* 0x0082e8000c1e1500 */
[----:B0-----:R-:W4:Y:S04]  /*25670*/  LDL R14, [R1+0x1064] ;  /* 0x00106400010e7983 */ /* 0x001f280000100800 */
[----:B------:R-:W2:Y:S01]  /*25680*/  LDL R5, [R1+0x4c4] ;  /* 0x0004c40001057983 */ /* 0x000ea20000100800 */
[----:B-1----:R-:W-:-:S03]  /*25690*/  @!P0 IMAD.MOV.U32 R4, RZ, RZ, R11 ;  /* 0x000000ffff048224 */ /* 0x002fc600078e000b */
[----:B---3--:R0:W-:Y:S01]  /*256a0*/  STL [R1+0x1c], R12 ;  /* 0x00001c0c01007387 */ /* 0x0081e20000100800 */
[----:B------:R-:W-:-:S03]  /*256b0*/  PRMT R24, RZ, 0x7610, R24 ;  /* 0x00007610ff187816 */ /* 0x000fc60000000018 */
[----:B------:R-:W3:Y:S04]  /*256c0*/  LDL R11, [R1+0xf80] ;  /* 0x000f8000010b7983 */ /* 0x000ee80000100800 */
[----:B--2---:R1:W2:Y:S04]  /*256d0*/  @!P0 LDG.E.U16 R10, desc[UR8][R4.64] ;  /* 0x00000008040a8981 */ /* 0x0042a8000c1e1500 */
[----:B0-----:R-:W2:Y:S04]  /*256e0*/  LDL R12, [R1+0x106c] ;  /* 0x00106c00010c7983 */ /* 0x001ea80000100800 */
[----:B------:R-:W1:Y:S04]  /*256f0*/  LDL R4, [R1+0xfd8] ;  /* 0x000fd80001047983 */ /* 0x000e680000100800 */
[----:B------:R-:W1:Y:S02]  /*25700*/  LDL R5, [R1+0xfe4] ;  /* 0x000fe40001057983 */ /* 0x000e640000100800 */
[----:B-1----:R-:W-:-:S04]  /*25710*/  @!P0 LOP3.LUT R5, R5, R4, RZ, 0x3c, !PT ;  /* 0x0000000405058212 */ /* 0x002fc800078e3cff */
[----:B------:R-:W-:-:S04]  /*25720*/  @!P0 LOP3.LUT R4, R5, R4, RZ, 0x3c, !PT ;  /* 0x0000000405048212 */ /* 0x000fc800078e3cff */
[----:B------:R-:W-:-:S05]  /*25730*/  @!P0 LOP3.LUT R5, R5, R4, RZ, 0x3c, !PT ;  /* 0x0000000405058212 */ /* 0x000fca00078e3cff */
[----:B------:R-:W3:Y:S04]  /*25740*/  @!P0 LDG.E.U16 R24, desc[UR8][R4.64] ;  /* 0x0000000804188981 */ /* 0x000ee8000c1e1500 */
[----:B--2---:R0:W-:Y:S04]  /*25750*/  STL [R1+0x18], R10 ;  /* 0x0000180a01007387 */ /* 0x0041e80000100800 */
[----:B0-----:R-:W2:Y:S04]  /*25760*/  LDL R10, [R1+0xf8c] ;  /* 0x000f8c00010a7983 */ /* 0x001ea80000100800 */
[----:B---3--:R0:W-:Y:S04]  /*25770*/  STL [R1+0x8], R24 ;  /* 0x0000081801007387 */ /* 0x0081e80000100800 */
[----:B0-----:R-:W3:Y:S04]  /*25780*/  LDL.LU R24, [R1+0x2350] ;  /* 0x0023500001187983 */ /* 0x001ee80000300800 */
[----:B------:R-:W2:Y:S04]  /*25790*/  LDL R4, [R1+0xfe0] ;  /* 0x000fe00001047983 */ /* 0x000ea80000100800 */
[----:B------:R-:W2:Y:S01]  /*257a0*/  LDL R5, [R1+0xfec] ;  /* 0x000fec0001057983 */ /* 0x000ea20000100800 */
[----:B------:R-:W-:-:S02]  /*257b0*/  PRMT R8, RZ, 0x7610, R8 ;  /* 0x00007610ff087816 */ /* 0x000fc40000000008 */
[-C--:B--2---:R-:W-:Y:S02]  /*257c0*/  @!P1 LOP3.LUT R5, R5, R4.reuse, RZ, 0x3c, !PT ;  /* 0x0000000405059212 */ /* 0x084fe400078e3cff */
[----:B---3--:R-:W-:Y:S02]  /*257d0*/  PRMT R24, RZ, 0x7610, R24 ;  /* 0x00007610ff187816 */ /* 0x008fe40000000018 */
[----:B------:R-:W-:-:S04]  /*257e0*/  @!P1 LOP3.LUT R4, R5, R4, RZ, 0x3c, !PT ;  /* 0x0000000405049212 */ /* 0x000fc800078e3cff */
[----:B------:R-:W-:-:S05]  /*257f0*/  @!P1 LOP3.LUT R5, R5, R4, RZ, 0x3c, !PT ;  /* 0x0000000405059212 */ /* 0x000fca00078e3cff */
[----:B------:R4:W2:Y:S02]  /*25800*/  @!P1 LDG.E.U16 R24, desc[UR8][R4.64] ;  /* 0x0000000804189981 */ /* 0x0008a4000c1e1500 */
[----:B----4-:R-:W-:Y:S02]  /*25810*/  @!P0 IMAD.MOV.U32 R4, RZ, RZ, R14 ;  /* 0x000000ffff048224 */ /* 0x010fe400078e000e */
[----:B------:R-:W-:-:S05]  /*25820*/  @!P0 IMAD.MOV.U32 R5, RZ, RZ, R15 ;  /* 0x000000ffff058224 */ /* 0x000fca00078e000f */
[----:B------:R0:W3:Y:S01]  /*25830*/  @!P0 LDG.E.U16 R8, desc[UR8][R4.64] ;  /* 0x0000000804088981 */ /* 0x0000e2000c1e1500 */
[----:B------:R-:W-:Y:S02]  /*25840*/  PRMT R7, RZ, 0x7610, R7 ;  /* 0x00007610ff077816 */ /* 0x000fe40000000007 */
[----:B------:R-:W-:Y:S01]  /*25850*/  PRMT R0, RZ, 0x7610, R0 ;  /* 0x00007610ff007816 */ /* 0x000fe20000000000 */
[----:B0-----:R-:W-:Y:S02]  /*25860*/  @!P1 IMAD.MOV.U32 R4, RZ, RZ, R12 ;  /* 0x000000ffff049224 */ /* 0x001fe400078e000c */
[----:B------:R-:W-:-:S05]  /*25870*/  @!P1 IMAD.MOV.U32 R5, RZ, RZ, R13 ;  /* 0x000000ffff059224 */ /* 0x000fca00078e000d */
[----:B------:R0:W4:Y:S02]  /*25880*/  @!P1 LDG.E.U16 R7, desc[UR8][R4.64] ;  /* 0x0000000804079981 */ /* 0x000124000c1e1500 */
[----:B0-----:R-:W-:Y:S02]  /*25890*/  @!P1 IMAD.MOV.U32 R4, RZ, RZ, R10 ;  /* 0x000000ffff049224 */ /* 0x001fe400078e000a */
[----:B------:R-:W-:-:S05]  /*258a0*/  @!P1 IMAD.MOV.U32 R5, RZ, RZ, R11 ;  /* 0x000000ffff059224 */ /* 0x000fca00078e000b */
[----:B------:R0:W4:Y:S04]  /*258b0*/  @!P1 LDG.E.U16 R0, desc[UR8][R4.64] ;  /* 0x0000000804009981 */ /* 0x000128000c1e1500 */
[----:B--2---:R1:W-:Y:S04]  /*258c0*/  STL [R1], R24 ;  /* 0x0000001801007387 */ /* 0x0043e80000100800 */
[----:B-1----:R-:W2:Y:S04]  /*258d0*/  LDL.LU R24, [R1+0x234c] ;  /* 0x00234c0001187983 */ /* 0x002ea80000300800 */
[----:B---3--:R-:W-:Y:S04]  /*258e0*/  STL [R1+0x2348], R8 ;  /* 0x0023480801007387 */ /* 0x008fe80000100800 */
[----:B------:R-:W0:Y:S04]  /*258f0*/  LDL R4, [R1+0xfe8] ;  /* 0x000fe80001047983 */ /* 0x000e280000100800 */
[----:B------:R-:W0:Y:S04]  /*25900*/  LDL R5, [R1+0xff4] ;  /* 0x000ff40001057983 */ /* 0x000e280000100800 */
[----:B------:R-:W3:Y:S04]  /*25910*/  LDL R15, [R1+0xff0] ;  /* 0x000ff000010f7983 */ /* 0x000ee80000100800 */
[----:B------:R-:W2:Y:S04]  /*25920*/  LDL R14, [R1+0xffc] ;  /* 0x000ffc00010e7983 */ /* 0x000ea80000100800 */
[----:B------:R-:W2:Y:S04]  /*25930*/  LDL R13, [R1+0x1068] ;  /* 0x00106800010d7983 */ /* 0x000ea80000100800 */
[----:B------:R-:W2:Y:S01]  /*25940*/  LDL R12, [R1+0x1074] ;  /* 0x00107400010c7983 */ /* 0x000ea20000100800 */
[----:B------:R-:W-:-:S03]  /*25950*/  PRMT R28, RZ, 0x7610, R28 ;  /* 0x00007610ff1c7816 */ /* 0x000fc6000000001c */
[----:B------:R-:W2:Y:S04]  /*25960*/  LDL R11, [R1+0x1070] ;  /* 0x00107000010b7983 */ /* 0x000ea80000100800 */
[----:B------:R-:W3:Y:S01]  /*25970*/  LDL R10, [R1+0x107c] ;  /* 0x00107c00010a7983 */ /* 0x000ee20000100800 */
[----:B0-----:R-:W-:-:S04]  /*25980*/  @!P0 LOP3.LUT R5, R5, R4, RZ, 0x3c, !PT ;  /* 0x0000000405058212 */ /* 0x001fc800078e3cff */
[----:B------:R-:W-:-:S04]  /*25990*/  @!P0 LOP3.LUT R4, R5, R4, RZ, 0x3c, !PT ;  /* 0x0000000405048212 */ /* 0x000fc800078e3cff */
[----:B------:R-:W-:-:S05]  /*259a0*/  @!P0 LOP3.LUT R5, R5, R4, RZ, 0x3c, !PT ;  /* 0x0000000405058212 */ /* 0x000fca00078e3cff */
[----:B------:R2:W4:Y:S01]  /*259b0*/  @!P0 LDG.E.U16 R28, desc[UR8][R4.64] ;  /* 0x00000008041c8981 */ /* 0x000522000c1e1500 */
[----:B------:R-:W-:Y:S02]  /*259c0*/  PRMT R26, RZ, 0x7610, R26 ;  /* 0x00007610ff1a7816 */ /* 0x000fe4000000001a */
[----:B------:R-:W-:Y:S01]  /*259d0*/  PRMT R6, RZ, 0x7610, R6 ;  /* 0x00007610ff067816 */ /* 0x000fe20000000006 */
[----:B--2---:R-:W-:Y:S02]  /*259e0*/  @!P1 IMAD.MOV.U32 R4, RZ, RZ, R14 ;  /* 0x000000ffff049224 */ /* 0x004fe400078e000e */
[----:B---3--:R-:W-:-:S05]  /*259f0*/  @!P1 IMAD.MOV.U32 R5, RZ, RZ, R15 ;  /* 0x000000ffff059224 */ /* 0x008fca00078e000f */
[----:B------:R0:W2:Y:S04]  /*25a00*/  @!P1 LDG.E.U16 R26, desc[UR8][R4.64] ;  /* 0x00000008041a9981 */ /* 0x0000a8000c1e1500 */
[----:B----4-:R1:W-:Y:S01]  /*25a10*/  STL [R1+0x231c], R0 ;  /* 0x00231c0001007387 */ /* 0x0103e20000100800 */
[----:B0-----:R-:W-:Y:S02]  /*25a20*/  @!P0 IMAD.MOV.U32 R4, RZ, RZ, R12 ;  /* 0x000000ffff048224 */ /* 0x001fe400078e000c */
[----:B------:R-:W-:Y:S01]  /*25a30*/  @!P0 IMAD.MOV.U32 R5, RZ, RZ, R13 ;  /* 0x000000ffff058224 */ /* 0x000fe200078e000d */
[----:B-1----:R-:W3:Y:S04]  /*25a40*/  LDL R0, [R1+0xf94] ;  /* 0x000f940001007983 */ /* 0x002ee80000100800 */
[----:B------:R0:W4:Y:S02]  /*25a50*/  @!P0 LDG.E.U16 R6, desc[UR8][R4.64] ;  /* 0x0000000804068981 */ /* 0x000124000c1e1500 */
[----:B0-----:R-:W-:-:S06]  /*25a60*/  PRMT R5, RZ, 0x7610, R5 ;  /* 0x00007610ff057816 */ /* 0x001fcc0000000005 */
[----:B------:R3:W3:Y:S04]  /*25a70*/  @!P1 LDG.E.U16 R5, desc[UR8][R10.64] ;  /* 0x000000080a059981 */ /* 0x0006e8000c1e1500 */
[----:B------:R0:W-:Y:S04]  /*25a80*/  STL [R1+0x2330], R28 ;  /* 0x0023301c01007387 */ /* 0x0001e80000100800 */
[----:B------:R-:W3:Y:S04]  /*25a90*/  LDL R15, [R1+0xf90] ;  /* 0x000f9000010f7983 */ /* 0x000ee80000100800 */
[----:B------:R-:W3:Y:S04]  /*25aa0*/  LDL R14, [R1+0xf9c] ;  /* 0x000f9c00010e7983 */ /* 0x000ee80000100800 */
[----:B0-----:R-:W3:Y:S04]  /*25ab0*/  LDL R28, [R1+0xf88] ;  /* 0x000f8800011c7983 */ /* 0x001ee80000100800 */
[----:B--2---:R-:W-:Y:S04]  /*25ac0*/  STL [R1+0x2334], R26 ;  /* 0x0023341a01007387 */ /* 0x004fe80000100800 */
[----:B----4-:R0:W-:Y:S04]  /*25ad0*/  STL [R1+0x2338], R6 ;  /* 0x0023380601007387 */ /* 0x0101e80000100800 */
[----:B------:R-:W2:Y:S04]  /*25ae0*/  LDL R13, [R1+0xff8] ;  /* 0x000ff800010d7983 */ /* 0x000ea80000100800 */
[----:B------:R-:W4:Y:S01]  /*25af0*/  LDL R12, [R1+0x1004] ;  /* 0x00100400010c7983 */ /* 0x000f220000100800 */
[----:B---3--:R-:W-:Y:S01]  /*25b00*/  @!P0 IMAD.MOV.U32 R10, RZ, RZ, R0 ;  /* 0x000000ffff0a8224 */ /* 0x008fe200078e0000 */
[----:B0-----:R-:W-:-:S02]  /*25b10*/  PRMT R6, RZ, 0x7610, R6 ;  /* 0x00007610ff067816 */ /* 0x001fc40000000006 */
[----:B------:R0:W-:Y:S04]  /*25b20*/  STL [R1+0x233c], R5 ;  /* 0x00233c0501007387 */ /* 0x0001e80000100800 */
[----:B------:R-:W3:Y:S04]  /*25b30*/  LDL R26, [R1+0x1000] ;  /* 0x00100000011a7983 */ /* 0x000ee80000100800 */
[----:B------:R-:W3:Y:S01]  /*25b40*/  LDL R0, [R1+0x100c] ;  /* 0x00100c0001007983 */ /* 0x000ee20000100800 */
[----:B------:R-:W-:-:S05]  /*25b50*/  @!P0 IMAD.MOV.U32 R11, RZ, RZ, R28 ;  /* 0x000000ffff0b8224 */ /* 0x000fca00078e001c */
[----:B------:R1:W3:Y:S02]  /*25b60*/  @!P0 LDG.E.U16 R6, desc[UR8][R10.64] ;  /* 0x000000080a068981 */ /* 0x0002e4000c1e1500 */
[----:B-1----:R-:W-:Y:S02]  /*25b70*/  @!P1 IMAD.MOV.U32 R10, RZ, RZ, R14 ;  /* 0x000000ffff0a9224 */ /* 0x002fe400078e000e */
[----:B------:R-:W-:Y:S01]  /*25b80*/  @!P1 IMAD.MOV.U32 R11, RZ, RZ, R15 ;  /* 0x000000ffff0b9224 */ /* 0x000fe200078e000f */
[----:B------:R-:W3:Y:S04]  /*25b90*/  LDL R14, [R1+0x1084] ;  /* 0x00108400010e7983 */ /* 0x000ee80000100800 */
[----:B------:R-:W3:Y:S01]  /*25ba0*/  LDL R15, [R1+0x1078] ;  /* 0x00107800010f7983 */ /* 0x000ee20000100800 */
[----:B------:R-:W-:-:S06]  /*25bb0*/  PRMT R2, RZ, 0x7610, R2 ;  /* 0x00007610ff027816 */ /* 0x000fcc0000000002 */
[----:B------:R4:W3:Y:S01]  /*25bc0*/  @!P1 LDG.E.U16 R2, desc[UR8][R10.64] ;  /* 0x000000080a029981 */ /* 0x0008e2000c1e1500 */
[----:B------:R-:W-:Y:S02]  /*25bd0*/  PRMT R24, RZ, 0x7610, R24 ;  /* 0x00007610ff187816 */ /* 0x000fe40000000018 */
[----:B------:R-:W-:Y:S01]  /*25be0*/  PRMT R20, RZ, 0x7610, R20 ;  /* 0x00007610ff147816 */ /* 0x000fe20000000014 */
[----:B----4-:R-:W-:Y:S02]  /*25bf0*/  @!P0 IMAD.MOV.U32 R10, RZ, RZ, R12 ;  /* 0x000000ffff0a8224 */ /* 0x010fe400078e000c */
[----:B--2---:R-:W-:-:S05]  /*25c00*/  @!P0 IMAD.MOV.U32 R11, RZ, RZ, R13 ;  /* 0x000000ffff0b8224 */ /* 0x004fca00078e000d */
[----:B------:R3:W2:Y:S01]  /*25c10*/  @!P0 LDG.E.U16 R24, desc[UR8][R10.64] ;  /* 0x000000080a188981 */ /* 0x0006a2000c1e1500 */
[----:B------:R-:W-:Y:S01]  /*25c20*/  PRMT R4, RZ, 0x7610, R4 ;  /* 0x00007610ff047816 */ /* 0x000fe20000000004 */
[----:B---3--:R-:W-:Y:S02]  /*25c30*/  @!P1 IMAD.MOV.U32 R10, RZ, RZ, R0 ;  /* 0x000000ffff0a9224 */ /* 0x008fe400078e0000 */
[----:B------:R-:W-:-:S05]  /*25c40*/  @!P1 IMAD.MOV.U32 R11, RZ, RZ, R26 ;  /* 0x000000ffff0b9224 */ /* 0x000fca00078e001a */
[----:B------:R1:W3:Y:S04]  /*25c50*/  @!P1 LDG.E.U16 R20, desc[UR8][R10.64] ;  /* 0x000000080a149981 */ /* 0x0002e8000c1e1500 */
[----:B------:R4:W-:Y:S04]  /*25c60*/  STL [R1+0x10], R6 ;  /* 0x0000100601007387 */ /* 0x0009e80000100800 */
[----:B0-----:R-:W3:Y:S04]  /*25c70*/  LDL R5, [R1+0x108c] ;  /* 0x00108c0001057983 */ /* 0x001ee80000100800 */
[----:B----4-:R-:W4:Y:S01]  /*25c80*/  LDL R6, [R1+0x1080] ;  /* 0x0010800001067983 */ /* 0x010f220000100800 */
[----:B-1----:R-:W-:-:S02]  /*25c90*/  @!P0 IMAD.MOV.U32 R10, RZ, RZ, R14 ;  /* 0x000000ffff0a8224 */ /* 0x002fc400078e000e */
[----:B------:R-:W-:-:S05]  /*25ca0*/  @!P0 IMAD.MOV.U32 R11, RZ, RZ, R15 ;  /* 0x000000ffff0b8224 */ /* 0x000fca00078e000f */
[----:B------:R0:W4:Y:S04]  /*25cb0*/  @!P0 LDG.E.U16 R4, desc[UR8][R10.64] ;  /* 0x000000080a048981 */ /* 0x000128000c1e1500 */
[----:B------:R1:W-:Y:S04]  /*25cc0*/  STL [R1+0x22f8], R2 ;  /* 0x0022f80201007387 */ /* 0x0003e80000100800 */
[----:B------:R-:W4:Y:S04]  /*25cd0*/  LDL R13, [R1+0xf98] ;  /* 0x000f9800010d7983 */ /* 0x000f280000100800 */
[----:B------:R-:W4:Y:S01]  /*25ce0*/  LDL R12, [R1+0xfa4] ;  /* 0x000fa400010c7983 */ /* 0x000f220000100800 */
[----:B------:R-:W-:-:S03]  /*25cf0*/  PRMT R3, RZ, 0x7610, R3 ;  /* 0x00007610ff037816 */ /* 0x000fc60000000003 */
[----:B--2---:R-:W-:Y:S04]  /*25d00*/  STL [R1+0x2320], R24 ;  /* 0x0023201801007387 */ /* 0x004fe80000100800 */
[----:B-1----:R-:W2:Y:S04]  /*25d10*/  LDL R2, [R1+0x1008] ;  /* 0x0010080001027983 */ /* 0x002ea80000100800 */
[----:B------:R-:W2:Y:S04]  /*25d20*/  LDL R0, [R1+0x1014] ;  /* 0x0010140001007983 */ /* 0x000ea80000100800 */
[----:B---3--:R-:W-:Y:S01]  /*25d30*/  STL [R1+0x2324], R20 ;  /* 0x0023241401007387 */ /* 0x008fe20000100800 */
[----:B0-----:R-:W-:-:S02]  /*25d40*/  @!P1 IMAD.MOV.U32 R10, RZ, RZ, R5 ;  /* 0x000000ffff0a9224 */ /* 0x001fc400078e0005 */
[----:B----4-:R-:W-:-:S05]  /*25d50*/  @!P1 IMAD.MOV.U32 R11, RZ, RZ, R6 ;  /* 0x000000ffff0b9224 */ /* 0x010fca00078e0006 */
[----:B------:R0:W3:Y:S04]  /*25d60*/  @!P1 LDG.E.U16 R3, desc[UR8][R10.64] ;  /* 0x000000080a039981 */ /* 0x0000e8000c1e1500 */
[----:B------:R1:W-:Y:S04]  /*25d70*/  STL [R1+0x2328], R4 ;  /* 0x0023280401007387 */ /* 0x0003e80000100800 */
[----:B------:R-:W4:Y:S04]  /*25d80*/  LDL R6, [R1+0x1010] ;  /* 0x0010100001067983 */ /* 0x000f280000100800 */
[----:B------:R-:W3:Y:S01]  /*25d90*/  LDL R5, [R1+0x101c] ;  /* 0x00101c0001057983 */ /* 0x000ee20000100800 */
[----:B------:R-:W-:Y:S01]  /*25da0*/  PRMT R8, RZ, 0x7610, R8 ;  /* 0x00007610ff087816 */ /* 0x000fe20000000008 */
[----:B0-----:R-:W-:-:S02]  /*25db0*/  @!P0 IMAD.MOV.U32 R10, RZ, RZ, R12 ;  /* 0x000000ffff0a8224 */ /* 0x001fc400078e000c */
[----:B------:R-:W-:-:S05]  /*25dc0*/  @!P0 IMAD.MOV.U32 R11, RZ, RZ, R13 ;  /* 0x000000ffff0b8224 */ /* 0x000fca00078e000d */
[----:B------:R2:W3:Y:S01]  /*25dd0*/  @!P0 LDG.E.U16 R8, desc[UR8][R10.64] ;  /* 0x000000080a088981 */ /* 0x0004e2000c1e1500 */
[----:B------:R-:W-:Y:S01]  /*25de0*/  PRMT R18, RZ, 0x7610, R18 ;  /* 0x00007610ff127816 */ /* 0x000fe20000000012 */
[----:B--2---:R-:W-:Y:S02]  /*25df0*/  @!P0 IMAD.MOV.U32 R10, RZ, RZ, R0 ;  /* 0x000000ffff0a8224 */ /* 0x004fe400078e0000 */
[----:B------:R-:W-:-:S05]  /*25e00*/  @!P0 IMAD.MOV.U32 R11, RZ, RZ, R2 ;  /* 0x000000ffff0b8224 */ /* 0x000fca00078e0002 */
[----:B------:R4:W2:Y:S01]  /*25e10*/  @!P0 LDG.E.U16 R18, desc[UR8][R10.64] ;  /* 0x000000080a128981 */ /* 0x0008a2000c1e1500 */
[----:B------:R-:W-:Y:S01]  /*25e20*/  PRMT R16, RZ, 0x7610, R16 ;  /* 0x00007610ff107816 */ /* 0x000fe20000000010 */
[----:B----4-:R-:W-:Y:S02]  /*25e30*/  @!P1 IMAD.MOV.U32 R11, RZ, RZ, R6 ;  /* 0x000000ffff0b9224 */ /* 0x010fe400078e0006 */
[----:B---3--:R-:W-:Y:S01]  /*25e40*/  @!P1 IMAD.MOV.U32 R10, RZ, RZ, R5 ;  /* 0x000000ffff0a9224 */ /* 0x008fe200078e0005 */
[----:B------:R0:W-:Y:S04]  /*25e50*/  STL [R1+0x232c], R3 ;  /* 0x00232c0301007387 */ /* 0x0001e80000100800 */
[----:B-1----:R-:W3:Y:S04]  /*25e60*/  LDL R4, [R1+0x1088] ;  /* 0x0010880001047983 */ /* 0x002ee80000100800 */
[----:B------:R-:W4:Y:S04]  /*25e70*/  LDL R12, [R1+0x1090] ;  /* 0x00109000010c7983 */ /* 0x000f280000100800 */
[----:B------:R3:W4:Y:S04]  /*25e80*/  @!P1 LDG.E.U16 R16, desc[UR8][R10.64] ;  /* 0x000000080a109981 */ /* 0x000728000c1e1500 */
[----:B0-----:R-:W4:Y:S04]  /*25e90*/  LDL R3, [R1+0x1094] ;  /* 0x0010940001037983 */ /* 0x001f280000100800 */
[----:B------:R0:W-:Y:S04]  /*25ea0*/  STL [R1+0x4], R8 ;  /* 0x0000040801007387 */ /* 0x0001e80000100800 */
[----:B------:R-:W4:Y:S04]  /*25eb0*/  LDL R2, [R1+0xfa0] ;  /* 0x000fa00001027983 */ /* 0x000f280000100800 */
[----:B------:R-:W4:Y:S04]  /*25ec0*/  LDL R0, [R1+0xfac] ;  /* 0x000fac0001007983 */ /* 0x000f280000100800 */
[----:B0-----:R-:W4:Y:S04]  /*25ed0*/  LDL R8, [R1+0x109c] ;  /* 0x00109c0001087983 */ /* 0x001f280000100800 */
[----:B--2---:R-:W-:Y:S04]  /*25ee0*/  STL [R1+0x22fc], R18 ;  /* 0x0022fc1201007387 */ /* 0x004fe80000100800 */
[----:B------:R-:W2:Y:S04]  /*25ef0*/  LDL R6, [R1+0x1018] ;  /* 0x0010180001067983 */ /* 0x000ea80000100800 */
[----:B------:R-:W2:Y:S01]  /*25f00*/  LDL R5, [R1+0x1024] ;  /* 0x0010240001057983 */ /* 0x000ea20000100800 */
[----:B------:R-:W-:Y:S01]  /*25f10*/  PRMT R9, RZ, 0x7610, R9 ;  /* 0x00007610ff097816 */ /* 0x000fe20000000009 */
[----:B---3--:R-:W-:-:S02]  /*25f20*/  @!P0 IMAD.MOV.U32 R11, RZ, RZ, R4 ;  /* 0x000000ffff0b8224 */ /* 0x008fc400078e0004 */
[----:B----4-:R0:W-:Y:S04]  /*25f30*/  STL [R1+0x2300], R16 ;  /* 0x0023001001007387 */ /* 0x0101e80000100800 */
[----:B------:R-:W3:Y:S01]  /*25f40*/  LDL R4, [R1+0x1020] ;  /* 0x0010200001047983 */ /* 0x000ee20000100800 */
[----:B------:R-:W-:-:S03]  /*25f50*/  @!P0 IMAD.MOV.U32 R10, RZ, RZ, R3 ;  /* 0x000000ffff0a8224 */ /* 0x000fc600078e0003 */
[----:B------:R-:W4:Y:S04]  /*25f60*/  LDL R3, [R1+0x102c] ;  /* 0x00102c0001037983 */ /* 0x000f280000100800 */
[----:B------:R1:W4:Y:S01]  /*25f70*/  @!P0 LDG.E.U16 R9, desc[UR8][R10.64] ;  /* 0x000000080a098981 */ /* 0x000322000c1e1500 */
[----:B------:R-:W-:Y:S01]  /*25f80*/  @!P1 IMAD.MOV.U32 R13, RZ, RZ, R12 ;  /* 0x000000ffff0d9224 */ /* 0x000fe200078e000c */
[----:B------:R-:W-:Y:S01]  /*25f90*/  PRMT R22, RZ, 0x7610, R22 ;  /* 0x00007610ff167816 */ /* 0x000fe20000000016 */
[----:B------:R-:W-:Y:S01]  /*25fa0*/  @!P1 IMAD.MOV.U32 R12, RZ, RZ, R8 ;  /* 0x000000ffff0c9224 */ /* 0x000fe200078e0008 */
[----:B-1----:R-:W-:-:S06]  /*25fb0*/  PRMT R10, RZ, 0x7610, R10 ;  /* 0x00007610ff0a7816 */ /* 0x002fcc000000000a */
[----:B------:R1:W4:Y:S01]  /*25fc0*/  @!P1 LDG.E.U16 R10, desc[UR8][R12.64] ;  /* 0x000000080c0a9981 */ /* 0x000322000c1e1500 */
[----:B------:R-:W-:Y:S01]  /*25fd0*/  PRMT R11, RZ, 0x7610, R11 ;  /* 0x00007610ff0b7816 */ /* 0x000fe2000000000b */
[----:B-1----:R-:W-:Y:S02]  /*25fe0*/  @!P1 IMAD.MOV.U32 R12, RZ, RZ, R0 ;  /* 0x000000ffff0c9224 */ /* 0x002fe400078e0000 */
[----:B------:R-:W-:-:S05]  /*25ff0*/  @!P1 IMAD.MOV.U32 R13, RZ, RZ, R2 ;  /* 0x000000ffff0d9224 */ /* 0x000fca00078e0002 */
[----:B------:R2:W4:Y:S02]  /*26000*/  @!P1 LDG.E.U16 R22, desc[UR8][R12.64] ;  /* 0x000000080c169981 */ /* 0x000524000c1e1500 */
[----:B--2---:R-:W-:Y:S02]  /*26010*/  @!P0 IMAD.MOV.U32 R12, RZ, RZ, R5 ;  /* 0x000000ffff0c8224 */ /* 0x004fe400078e0005 */
[----:B------:R-:W-:-:S05]  /*26020*/  @!P0 IMAD.MOV.U32 R13, RZ, RZ, R6 ;  /* 0x000000ffff0d8224 */ /* 0x000fca00078e0006 */
[----:B------:R1:W2:Y:S02]  /*26030*/  @!P0 LDG.E.U16 R11, desc[UR8][R12.64] ;  /* 0x000000080c0b8981 */ /* 0x0002a4000c1e1500 */
[----:B-1----:R-:W-:Y:S01]  /*26040*/  PRMT R12, RZ, 0x7610, R12 ;  /* 0x00007610ff0c7816 */ /* 0x002fe2000000000c */
[----:B---3--:R-:W-:Y:S02]  /*26050*/  @!P1 IMAD.MOV.U32 R15, RZ, RZ, R4 ;  /* 0x000000ffff0f9224 */ /* 0x008fe400078e0004 */
[----:B----4-:R-:W-:-:S05]  /*26060*/  @!P1 IMAD.MOV.U32 R14, RZ, RZ, R3 ;  /* 0x000000ffff0e9224 */ /* 0x010fca00078e0003 */
[----:B------:R-:W3:Y:S04]  /*26070*/  @!P1 LDG.E.U16 R12, desc[UR8][R14.64] ;  /* 0x000000080e0c9981 */ /* 0x000ee8000c1e1500 */
[----:B------:R-:W-:Y:S04]  /*26080*/  STL [R1+0x2304], R9 ;  /* 0x0023040901007387 */ /* 0x000fe80000100800 */
[----:B------:R1:W-:Y:S04]  /*26090*/  STL [R1+0x2308], R10 ;  /* 0x0023080a01007387 */ /* 0x0003e80000100800 */
[----:B------:R-:W4:Y:S04]  /*260a0*/  LDL R2, [R1+0x1098] ;  /* 0x0010980001027983 */ /* 0x000f280000100800 */
[----:B------:R-:W4:Y:S04]  /*260b0*/  LDL R0, [R1+0x10a4] ;  /* 0x0010a40001007983 */ /* 0x000f280000100800 */
[----:B------:R-:W-:Y:S04]  /*260c0*/  STL [R1+0x22dc], R22 ;  /* 0x0022dc1601007387 */ /* 0x000fe80000100800 */
[----:B0-----:R-:W4:Y:S04]  /*260d0*/  LDL R16, [R1+0x10a0] ;  /* 0x0010a00001107983 */ /* 0x001f280000100800 */
[----:B-1----:R-:W4:Y:S04]  /*260e0*/  LDL R10, [R1+0x10ac] ;  /* 0x0010ac00010a7983 */ /* 0x002f280000100800 */
[----:B--2---:R-:W-:Y:S04]  /*260f0*/  STL [R1+0x22e0], R11 ;  /* 0x0022e00b01007387 */ /* 0x004fe80000100800 */
[----:B------:R-:W2:Y:S04]  /*26100*/  LDL R9, [R1+0x508] ;  /* 0x0005080001097983 */ /* 0x000ea80000100800 */
[----:B------:R-:W2:Y:S04]  /*26110*/  LDL R8, [R1+0x50c] ;  /* 0x00050c0001087983 */ /* 0x000ea80000100800 */
[----:B------:R-:W2:Y:S04]  /*26120*/  LDL R6, [R1+0xfa8] ;  /* 0x000fa80001067983 */ /* 0x000ea80000100800 */
[----:B------:R-:W2:Y:S04]  /*26130*/  LDL R5, [R1+0xfb4] ;  /* 0x000fb40001057983 */ /* 0x000ea80000100800 */
[----:B---3--:R-:W-:Y:S04]  /*26140*/  STL [R1+0x22e4], R12 ;  /* 0x0022e40c01007387 */ /* 0x008fe80000100800 */
[----:B------:R-:W3:Y:S04]  /*26150*/  LDL R4, [R1+0xfb0] ;  /* 0x000fb00001047983 */ /* 0x000ee80000100800 */
[----:B------:R-:W3:Y:S01]  /*26160*/  LDL R3, [R1+0xfbc] ;  /* 0x000fbc0001037983 */ /* 0x000ee20000100800 */
[----:B------:R-:W-:-:S02]  /*26170*/  PRMT R13, RZ, 0x7610, R13 ;  /* 0x00007610ff0d7816 */ /* 0x000fc4000000000d */
[----:B------:R-:W-:Y:S01]  /*26180*/  PRMT R17, RZ, 0x7610, R17 ;  /* 0x00007610ff117816 */ /* 0x000fe20000000011 */
[----:B----4-:R-:W-:Y:S02]  /*26190*/  @!P0 IMAD.MOV.U32 R15, RZ, RZ, R2 ;  /* 0x000000ffff0f8224 */ /* 0x010fe400078e0002 */
[----:B------:R-:W-:Y:S01]  /*261a0*/  @!P0 IMAD.MOV.U32 R14, RZ, RZ, R0 ;  /* 0x000000ffff0e8224 */ /* 0x000fe200078e0000 */
[----:B------:R-:W-:Y:S02]  /*261b0*/  PRMT R19, RZ, 0x7610, R19 ;  /* 0x00007610ff137816 */ /* 0x000fe40000000013 */
[----:B------:R-:W-:Y:S02]  /*261c0*/  PRMT R21, RZ, 0x7610, R21 ;  /* 0x00007610ff157816 */ /* 0x000fe40000000015 */
[----:B------:R-:W-:Y:S01]  /*261d0*/  PRMT R23, RZ, 0x7610, R23 ;  /* 0x00007610ff177816 */ /* 0x000fe20000000017 */
[----:B------:R-:W4:Y:S04]  /*261e0*/  LDL R0, [R1+0x1034] ;  /* 0x0010340001007983 */ /* 0x000f280000100800 */
[----:B------:R0:W4:Y:S04]  /*261f0*/  @!P0 LDG.E.U16 R13, desc[UR8][R14.64] ;  /* 0x000000080e0d8981 */ /* 0x000128000c1e1500 */
[----:B------:R-:W4:Y:S01]  /*26200*/  LDL R2, [R1+0x1028] ;  /* 0x0010280001027983 */ /* 0x000f220000100800 */
[----:B0-----:R-:W-:-:S02]  /*26210*/  @!P1 IMAD.MOV.U32 R15, RZ, RZ, R16 ;  /* 0x000000ffff0f9224 */ /* 0x001fc400078e0010 */
[----:B------:R-:W-:-:S05]  /*26220*/  @!P1 IMAD.MOV.U32 R14, RZ, RZ, R10 ;  /* 0x000000ffff0e9224 */ /* 0x000fca00078e000a */
[----:B------:R2:W4:Y:S02]  /*26230*/  @!P1 LDG.E.U16 R17, desc[UR8][R14.64] ;  /* 0x000000080e119981 */ /* 0x000524000c1e1500 */
[----:B--2---:R-:W-:Y:S02]  /*26240*/  @!P1 IMAD.MOV.U32 R15, RZ, RZ, R9 ;  /* 0x000000ffff0f9224 */ /* 0x004fe400078e0009 */
[----:B------:R-:W-:-:S05]  /*26250*/  @!P1 IMAD.MOV.U32 R14, RZ, RZ, R8 ;  /* 0x000000ffff0e9224 */ /* 0x000fca00078e0008 */
[----:B------:R0:W2:Y:S02]  /*26260*/  @!P1 LDG.E.U16 R19, desc[UR8][R14.64] ;  /* 0x000000080e139981 */ /* 0x0000a4000c1e1500 */
[----:B0-----:R-:W-:Y:S02]  /*26270*/  @!P0 IMAD.MOV.U32 R14, RZ, RZ, R5 ;  /* 0x000000ffff0e8224 */ /* 0x001fe400078e0005 */
[----:B------:R-:W-:-:S05]  /*26280*/  @!P0 IMAD.MOV.U32 R15, RZ, RZ, R6 ;  /* 0x000000ffff0f8224 */ /* 0x000fca00078e0006 */
[----:B------:R3:W2:Y:S02]  /*26290*/  @!P0 LDG.E.U16 R21, desc[UR8][R14.64] ;  /* 0x000000080e158981 */ /* 0x0006a4000c1e1500 */
[----:B---3--:R-:W-:Y:S02]  /*262a0*/  @!P1 IMAD.MOV.U32 R15, RZ, RZ, R4 ;  /* 0x000000ffff0f9224 */ /* 0x008fe400078e0004 */
[----:B------:R-:W-:-:S05]  /*262b0*/  @!P1 IMAD.MOV.U32 R14, RZ, RZ, R3 ;  /* 0x000000ffff0e9224 */ /* 0x000fca00078e0003 */
[----:B------:R0:W3:Y:S04]  /*262c0*/  @!P1 LDG.E.U16 R23, desc[UR8][R14.64] ;  /* 0x000000080e179981 */ /* 0x0000e8000c1e1500 */
[----:B----4-:R-:W-:Y:S01]  /*262d0*/  STL [R1+0x22e8], R13 ;  /* 0x0022e80d01007387 */ /* 0x010fe20000100800 */
[----:B0-----:R-:W-:-:S03]  /*262e0*/  @!P0 IMAD.MOV.U32 R14, RZ, RZ, R0 ;  /* 0x000000ffff0e8224 */ /* 0x001fc600078e0000 */
[----:B------:R-:W-:Y:S04]  /*262f0*/  STL [R1+0x22ec], R17 ;  /* 0x0022ec1101007387 */ /* 0x000fe80000100800 */
[----:B--2---:R-:W-:Y:S04]  /*26300*/  STL [R1+0x22d0], R19 ;  /* 0x0022d01301007387 */ /* 0x004fe80000100800 */
[----:B------:R-:W-:Y:S01]  /*26310*/  STL [R1+0x22d4], R21 ;  /* 0x0022d41501007387 */ /* 0x000fe20000100800 */
[----:B------:R-:W-:Y:S01]  /*26320*/  PRMT R25, RZ, 0x7610, R25 ;  /* 0x00007610ff197816 */ /* 0x000fe20000000019 */
[----:B------:R-:W-:-:S05]  /*26330*/  @!P0 IMAD.MOV.U32 R15, RZ, RZ, R2 ;  /* 0x000000ffff0f8224 */ /* 0x000fca00078e0002 */
[----:B------:R-:W2:Y:S04]  /*26340*/  @!P0 LDG.E.U16 R25, desc[UR8][R14.64] ;  /* 0x000000080e198981 */ /* 0x000ea8000c1e1500 */
[----:B---3--:R0:W-:Y:S04]  /*26350*/  STL [R1+0x22f0], R23 ;  /* 0x0022f01701007387 */ /* 0x0081e80000100800 */
[----:B0-----:R-:W3:Y:S04]  /*26360*/  LDL.LU R23, [R1+0x418] ;  /* 0x0004180001177983 */ /* 0x001ee80000300800 */
        /* <DEDUP_REMOVED lines=21> */
[----:B------:R-:W3:Y:S04]  /*264c0*/  LDL R14, [R1+0x1030] ;  /* 0x00103000010e7983 */ /* 0x000ee80000100800 */
[----:B------:R-:W3:Y:S01]  /*264d0*/  LDL R15, [R1+0x103c] ;  /* 0x00103c00010f7983 */ /* 0x000ee20000100800 */
[----:B------:R-:W-:-:S03]  /*264e0*/  PRMT R27, RZ, 0x7610, R27 ;  /* 0x00007610ff1b7816 */ /* 0x000fc6000000001b */
[----:B--2---:R0:W-:Y:S04]  /*264f0*/  STL [R1+0x22f4], R25 ;  /* 0x0022f41901007387 */ /* 0x0041e80000100800 */
[----:B0-----:R-:W2:Y:S01]  /*26500*/  LDL R25, [R1+0x10b8] ;  /* 0x0010b80001197983 */ /* 0x001ea20000100800 */
[----:B---3--:R-:W-:-:S04]  /*26510*/  @!P1 LOP3.LUT R15, R15, R14, RZ, 0x3c, !PT ;  /* 0x0000000e0f0f9212 */ /* 0x008fc800078e3cff */
[----:B------:R-:W-:-:S04]  /*26520*/  @!P1 LOP3.LUT R14, R15, R14, RZ, 0x3c, !PT ;  /* 0x0000000e0f0e9212 */ /* 0x000fc800078e3cff */
[----:B------:R-:W-:-:S05]  /*26530*/  @!P1 LOP3.LUT R15, R15, R14, RZ, 0x3c, !PT ;  /* 0x0000000e0f0f9212 */ /* 0x000fca00078e3cff */
[----:B------:R2:W3:Y:S04]  /*26540*/  @!P1 LDG.E.U16 R27, desc[UR8][R14.64] ;  /* 0x000000080e1b9981 */ /* 0x0004e8000c1e1500 */
[----:B------:R-:W3:Y:S01]  /*26550*/  LDL R15, [R1+0x10b0] ;  /* 0x0010b000010f7983 */ /* 0x000ee20000100800 */
[----:B------:R-:W-:Y:S01]  /*26560*/  PRMT R29, RZ, 0x7610, R29 ;  /* 0x00007610ff1d7816 */ /* 0x000fe2000000001d */
[----:B--2---:R-:W-:Y:S01]  /*26570*/  @!P1 IMAD.MOV.U32 R14, RZ, RZ, R25 ;  /* 0x000000ffff0e9224 */ /* 0x004fe200078e0019 */
[----:B------:R-:W0:Y:S04]  /*26580*/  S2R R28, SR_TID.X ;  /* 0x00000000001c7919 */ /* 0x000e280000002100 */
[----:B---3--:R-:W2:Y:S01]  /*26590*/  @!P1 LDG.E.U16 R29, desc[UR8][R14.64] ;  /* 0x000000080e1d9981 */ /* 0x008ea2000c1e1500 */
[----:B0-----:R-:W-:-:S05]  /*265a0*/  LOP3.LUT R28, R28, 0x3f, RZ, 0xc0, !PT ;  /* 0x0000003f1c1c7812 */ /* 0x001fca00078ec0ff */
[----:B------:R-:W-:-:S05]  /*265b0*/  IMAD.SHL.U32 R28, R28, 0x2, RZ ;  /* 0x000000021c1c7824 */ /* 0x000fca00078e00ff */
[----:B------:R-:W-:-:S05]  /*265c0*/  LOP3.LUT R28, R28, 0x20, RZ, 0x3c, !PT ;  /* 0x000000201c1c7812 */ /* 0x000fca00078e3cff */
[----:B------:R-:W-:Y:S04]  /*265d0*/  STS.U16 [R28+UR5+0x1a80], R23 ;  /* 0x001a80171c007988 */ /* 0x000fe80008000405 */
[----:B----4-:R-:W-:Y:S04]  /*265e0*/  STS.U16 [R28+UR5+0x2200], R21 ;  /* 0x002200151c007988 */ /* 0x010fe80008000405 */
        /* <DEDUP_REMOVED lines=18> */
[----:B------:R-:W-:Y:S04]  /*26710*/  STL [R1+0x230c], R27 ;  /* 0x00230c1b01007387 */ /* 0x000fe80000100800 */
[----:B------:R-:W-:Y:S04]  /*26720*/  STS.U16 [R28+UR5+0x6a80], R26 ;  /* 0x006a801a1c007988 */ /* 0x000fe80008000405 */
[----:B------:R0:W-:Y:S04]  /*26730*/  STS.U16 [R28+UR5+0x7200], R8 ;  /* 0x007200081c007988 */ /* 0x0001e80008000405 */
[----:B--2---:R-:W-:Y:S04]  /*26740*/  STL [R1+0x2310], R29 ;  /* 0x0023101d01007387 */ /* 0x004fe80000100800 */
[----:B0-----:R-:W2:Y:S04]  /*26750*/  LDL.LU R8, [R1] ;  /* 0x0000000001087983 */ /* 0x001ea80000300800 */
[----:B------:R-:W3:Y:S01]  /*26760*/  LDL.LU R5, [R1+0x494] ;  /* 0x0004940001057983 */ /* 0x000ee20000300800 */
[----:B------:R-:W0:Y:S03]  /*26770*/  S2R R0, SR_TID.X ;  /* 0x0000000000007919 */ /* 0x000e260000002100 */
[----:B---3--:R1:W-:Y:S04]  /*26780*/  STL [R1+0x2340], R5 ;  /* 0x0023400501007387 */ /* 0x0083e80000100800 */
[----:B-1----:R-:W3:Y:S01]  /*26790*/  LDL.LU R5, [R1+0x498] ;  /* 0x0004980001057983 */ /* 0x002ee20000300800 */
[----:B0-----:R-:W-:-:S05]  /*267a0*/  LOP3.LUT R0, R0, 0x3f, RZ, 0xc0, !PT ;  /* 0x0000003f00007812 */ /* 0x001fca00078ec0ff */
[C---:B------:R-:W-:Y:S02]  /*267b0*/  IMAD.SHL.U32 R2, R0.reuse, 0x2, RZ ;  /* 0x0000000200027824 */ /* 0x040fe400078e00ff */
[----:B------:R-:W-:Y:S01]  /*267c0*/  IMAD.SHL.U32 R0, R0, 0x2, RZ ;  /* 0x0000000200007824 */ /* 0x000fe200078e00ff */
[----:B---3--:R0:W-:Y:S04]  /*267d0*/  STL [R1+0x2344], R5 ;  /* 0x0023440501007387 */ /* 0x0081e80000100800 */
        /* <DEDUP_REMOVED lines=19> */
[----:B0-----:R-:W-:-:S03]  /*26910*/  LOP3.LUT R5, R0, 0x20, RZ, 0x3c, !PT ;  /* 0x0000002000057812 */ /* 0x001fc600078e3cff */
[----:B------:R-:W3:Y:S04]  /*26920*/  LDL.LU R18, [R1+0x78] ;  /* 0x0000780001127983 */ /* 0x000ee80000300800 */
[----:B------:R-:W3:Y:S04]  /*26930*/  LDL.LU R4, [R1+0x4c] ;  /* 0x00004c0001047983 */ /* 0x000ee80000300800 */
[----:B------:R-:W3:Y:S04]  /*26940*/  LDL.LU R20, [R1+0x48] ;  /* 0x0000480001147983 */ /* 0x000ee80000300800 */
[----:B------:R-:W3:Y:S04]  /*26950*/  LDL.LU R24, [R1+0x20] ;  /* 0x0000200001187983 */ /* 0x000ee80000300800 */
[----:B------:R-:W3:Y:S04]  /*26960*/  LDL.LU R0, [R1+0x1c] ;  /* 0x00001c0001007983 */ /* 0x000ee80000300800 */
[----:B--2---:R0:W-:Y:S04]  /*26970*/  STS.U16 [R5+UR5+0x7280], R8 ;  /* 0x0072800805007988 */ /* 0x0041e80008000405 */
[----:B0-----:R-:W2:Y:S01]  /*26980*/  LDL.LU R8, [R1+0x2348] ;  /* 0x0023480001087983 */ /* 0x001ea20000300800 */
[----:B------:R-:W-:-:S03]  /*26990*/  LOP3.LUT R3, R2, 0x30, RZ, 0x3c, !PT ;  /* 0x0000003002037812 */ /* 0x000fc600078e3cff */
[----:B--2---:R0:W-:Y:S04]  /*269a0*/  STS.U16 [R5+UR5+0x7a00], R8 ;  /* 0x007a000805007988 */ /* 0x0041e80008000405 */
[----:B------:R1:W-:Y:S04]  /*269b0*/  STS.U16 [R5+UR5+0x7a80], R7 ;  /* 0x007a800705007988 */ /* 0x0003e80008000405 */
[----:B0-----:R-:W2:Y:S04]  /*269c0*/  LDL.LU R8, [R1+0x414] ;  /* 0x0004140001087983 */ /* 0x001ea80000300800 */
[----:B-1----:R-:W2:Y:S04]  /*269d0*/  LDL.LU R5, [R1+0x2344] ;  /* 0x0023440001057983 */ /* 0x002ea80000300800 */
[----:B------:R-:W3:Y:S04]  /*269e0*/  LDL.LU R7, [R1+0x43c] ;  /* 0x00043c0001077983 */ /* 0x000ee80000300800 */
[----:B--2---:R0:W-:Y:S04]  /*269f0*/  STS.U16 [R3+UR5+0x300], R5 ;  /* 0x0003000503007988 */ /* 0x0041e80008000405 */
[----:B0-----:R-:W2:Y:S04]  /*26a00*/  LDL.LU R5, [R1+0x2340] ;  /* 0x0023400001057983 */ /* 0x001ea80000300800 */
[----:B--2---:R0:W-:Y:S04]  /*26a10*/  STS.U16 [R3+UR5+0x380], R5 ;  /* 0x0003800503007988 */ /* 0x0041e80008000405 */
[----:B---3--:R1:W-:Y:S04]  /*26a20*/  STS.U16 [R3+UR5+0xb00], R6 ;  /* 0x000b000603007988 */ /* 0x0083e80008000405 */
[----:B----4-:R2:W-:Y:S04]  /*26a30*/  STS.U16 [R3+UR5+0xb80], R26 ;  /* 0x000b801a03007988 */ /* 0x0105e80008000405 */
[----:B------:R3:W-:Y:S04]  /*26a40*/  STS.U16 [R3+UR5+0x1300], R28 ;  /* 0x0013001c03007988 */ /* 0x0007e80008000405 */
[----:B0-----:R-:W4:Y:S04]  /*26a50*/  LDL.LU R5, [R1+0x233c] ;  /* 0x00233c0001057983 */ /* 0x001f280000300800 */
[----:B-1----:R-:W4:Y:S04]  /*26a60*/  LDL.LU R6, [R1+0x2338] ;  /* 0x0023380001067983 */ /* 0x002f280000300800 */
[----:B--2---:R-:W2:Y:S04]  /*26a70*/  LDL.LU R26, [R1+0x2334] ;  /* 0x00233400011a7983 */ /* 0x004ea80000300800 */
[----:B---3--:R-:W3:Y:S04]  /*26a80*/  LDL.LU R28, [R1+0x2330] ;  /* 0x00233000011c7983 */ /* 0x008ee80000300800 */
        /* <DEDUP_REMOVED lines=19> */
[----:B------:R0:W-:Y:S04]  /*26bc0*/  STS.U16 [R3+UR5+0x6300], R4 ;  /* 0x0063000403007988 */ /* 0x0001e80008000405 */
[----:B------:R1:W-:Y:S04]  /*26bd0*/  STS.U16 [R3+UR5+0x6380], R20 ;  /* 0x0063801403007988 */ /* 0x0003e80008000405 */
[----:B------:R1:W-:Y:S04]  /*26be0*/  STS.U16 [R3+UR5+0x6b00], R24 ;  /* 0x006b001803007988 */ /* 0x0003e80008000405 */
[----:B------:R1:W-:Y:S04]  /*26bf0*/  STS.U16 [R3+UR5+0x6b80], R0 ;  /* 0x006b800003007988 */ /* 0x0003e80008000405 */
[----:B0-----:R-:W4:Y:S04]  /*26c00*/  LDL.LU R4, [R1+0x490] ;  /* 0x0004900001047983 */ /* 0x001f280000300800 */
[----:B-1----:R-:W4:Y:S04]  /*26c10*/  LDL.LU R20, [R1+0x48c] ;  /* 0x00048c0001147983 */ /* 0x002f280000300800 */
        /* <DEDUP_REMOVED lines=20> */
[----:B------:R-:W4:Y:S01]  /*26d60*/  LDL.LU R18, [R1+0x18] ;  /* 0x0000180001127983 */ /* 0x000f220000300800 */
[----:B------:R-:W-:-:S03]  /*26d70*/  LOP3.LUT R2, R2, 0x40, RZ, 0x3c, !PT ;  /* 0x0000004002027812 */ /* 0x000fc600078e3cff */
[----:B---3--:R0:W-:Y:S04]  /*26d80*/  STS.U16 [R3+UR5+0x7300], R28 ;  /* 0x0073001c03007988 */ /* 0x0081e80008000405 */
[----:B--2---:R1:W-:Y:S04]  /*26d90*/  STS.U16 [R3+UR5+0x7380], R26 ;  /* 0x0073801a03007988 */ /* 0x0043e80008000405 */
[----:B----4-:R2:W-:Y:S04]  /*26da0*/  STS.U16 [R3+UR5+0x7b00], R6 ;  /* 0x007b000603007988 */ /* 0x0105e80008000405 */
[----:B------:R3:W-:Y:S04]  /*26db0*/  STS.U16 [R3+UR5+0x7b80], R5 ;  /* 0x007b800503007988 */ /* 0x0007e80008000405 */
[----:B0-----:R-:W4:Y:S04]  /*26dc0*/  LDL.LU R28, [R1+0x408] ;  /* 0x00040800011c7983 */ /* 0x001f280000300800 */
[----:B-1----:R-:W4:Y:S04]  /*26dd0*/  LDL.LU R26, [R1+0x40c] ;  /* 0x00040c00011a7983 */ /* 0x002f280000300800 */
[----:B--2---:R-:W2:Y:S04]  /*26de0*/  LDL.LU R6, [R1+0x434] ;  /* 0x0004340001067983 */ /* 0x004ea80000300800 */
[----:B---3--:R-:W3:Y:S04]  /*26df0*/  LDL.LU R3, [R1+0x232c] ;  /* 0x00232c0001037983 */ /* 0x008ee80000300800 */
[----:B------:R-:W2:Y:S04]  /*26e00*/  LDL.LU R5, [R1+0x438] ;  /* 0x0004380001057983 */ /* 0x000ea80000300800 */
[----:B------:R0:W-:Y:S04]  /*26e10*/  STS.U16 [R2+UR5+0x400], R4 ;  /* 0x0004000402007988 */ /* 0x0001e80008000405 */
[----:B------:R1:W-:Y:S04]  /*26e20*/  STS.U16 [R2+UR5+0x480], R20 ;  /* 0x0004801402007988 */ /* 0x0003e80008000405 */
[----:B------:R1:W-:Y:S04]  /*26e30*/  STS.U16 [R2+UR5+0xc00], R24 ;  /* 0x000c001802007988 */ /* 0x0003e80008000405 */
[----:B------:R1:W-:Y:S04]  /*26e40*/  STS.U16 [R2+UR5+0xc80], R0 ;  /* 0x000c800002007988 */ /* 0x0003e80008000405 */
[----:B0-----:R-:W3:Y:S04]  /*26e50*/  LDL.LU R4, [R1+0x2328] ;  /* 0x0023280001047983 */ /* 0x001ee80000300800 */
[----:B-1----:R-:W3:Y:S04]  /*26e60*/  LDL.LU R20, [R1+0x2324] ;  /* 0x0023240001147983 */ /* 0x002ee80000300800 */
[----:B------:R-:W3:Y:S04]  /*26e70*/  LDL.LU R24, [R1+0x2320] ;  /* 0x0023200001187983 */ /* 0x000ee80000300800 */
[----:B------:R-:W3:Y:S04]  /*26e80*/  LDL.LU R0, [R1+0x231c] ;  /* 0x00231c0001007983 */ /* 0x000ee80000300800 */
[----:B--2---:R-:W-:Y:S04]  /*26e90*/  STS.U16 [R2+UR5+0x1400], R5 ;  /* 0x0014000502007988 */ /* 0x004fe80008000405 */
        /* <DEDUP_REMOVED lines=22> */
[----:B---3--:R0:W-:Y:S04]  /*27000*/  STS.U16 [R2+UR5+0x6c80], R0 ;  /* 0x006c800002007988 */ /* 0x0081e80008000405 */
[----:B0-----:R-:W2:Y:S04]  /*27010*/  LDL.LU R0, [R1+0x2318] ;  /* 0x0023180001007983 */ /* 0x001ea80000300800 */
[----:B------:R-:W3:Y:S01]  /*27020*/  LDL.LU R29, [R1+0x488] ;  /* 0x00048800011d7983 */ /* 0x000ee20000300800 */
[----:B------:R-:W0:Y:S02]  /*27030*/  S2R R22, SR_TID.X ;  /* 0x0000000000167919 */ /* 0x000e240000002100 */
[----:B0-----:R-:W-:-:S05]  /*27040*/  LOP3.LUT R22, R22, 0x3f, RZ, 0xc0, !PT ;  /* 0x0000003f16167812 */ /* 0x001fca00078ec0ff */
        /* <DEDUP_REMOVED lines=25> */
[----:B------:R0:W-:Y:S04]  /*271e0*/  STS.U16 [R29+UR5+0x7400], R24 ;  /* 0x007400181d007988 */ /* 0x0001e80008000405 */
[----:B------:R1:W-:Y:S04]  /*271f0*/  STS.U16 [R29+UR5+0x7480], R20 ;  /* 0x007480141d007988 */ /* 0x0003e80008000405 */
[----:B------:R1:W-:Y:S04]  /*27200*/  STS.U16 [R29+UR5+0x7c00], R4 ;  /* 0x007c00041d007988 */ /* 0x0003e80008000405 */
[----:B------:R2:W-:Y:S04]  /*27210*/  STS.U16 [R29+UR5+0x7c80], R3 ;  /* 0x007c80031d007988 */ /* 0x0005e80008000405 */
[----:B0-----:R-:W3:Y:S04]  /*27220*/  LDL.LU R24, [R1+0x18c] ;  /* 0x00018c0001187983 */ /* 0x001ee80000300800 */
[----:B-1----:R-:W3:Y:S04]  /*27230*/  LDL.LU R20, [R1+0x3d0] ;  /* 0x0003d00001147983 */ /* 0x002ee80000300800 */
[----:B------:R-:W3:Y:S04]  /*27240*/  LDL.LU R4, [R1+0x3d4] ;  /* 0x0003d40001047983 */ /* 0x000ee80000300800 */
[----:B--2---:R-:W2:Y:S04]  /*27250*/  LDL.LU R29, [R1+0x2314] ;  /* 0x00231400011d7983 */ /* 0x004ea80000300800 */
[----:B------:R-:W3:Y:S01]  /*27260*/  LDL.LU R3, [R1+0x400] ;  /* 0x0004000001037983 */ /* 0x000ee20000300800 */
[----:B------:R-:W-:-:S05]  /*27270*/  LOP3.LUT R25, R0, 0x50, RZ, 0x3c, !PT ;  /* 0x0000005000197812 */ /* 0x000fca00078e3cff */
[----:B--2---:R0:W-:Y:S04]  /*27280*/  STS.U16 [R25+UR5+0x500], R29 ;  /* 0x0005001d19007988 */ /* 0x0041e80008000405 */
[----:B---3--:R1:W-:Y:S04]  /*27290*/  STS.U16 [R25+UR5+0x580], R27 ;  /* 0x0005801b19007988 */ /* 0x0083e80008000405 */
[----:B----4-:R2:W-:Y:S04]  /*272a0*/  STS.U16 [R25+UR5+0xd00], R10 ;  /* 0x000d000a19007988 */ /* 0x0105e80008000405 */
[----:B------:R3:W-:Y:S04]  /*272b0*/  STS.U16 [R25+UR5+0xd80], R9 ;  /* 0x000d800919007988 */ /* 0x0007e80008000405 */
[----:B------:R4:W-:Y:S04]  /*272c0*/  STS.U16 [R25+UR5+0x1500], R16 ;  /* 0x0015001019007988 */ /* 0x0009e80008000405 */
[----:B------:R2:W-:Y:S04]  /*272d0*/  STS.U16 [R25+UR5+0x1580], R18 ;  /* 0x0015801219007988 */ /* 0x0005e80008000405 */
[----:B0-----:R-:W4:Y:S04]  /*272e0*/  LDL.LU R29, [R1+0x2310] ;  /* 0x00231000011d7983 */ /* 0x001f280000300800 */
[----:B-1----:R-:W4:Y:S04]  /*272f0*/  LDL.LU R27, [R1+0x230c] ;  /* 0x00230c00011b7983 */ /* 0x002f280000300800 */
[----:B--2---:R-:W2:Y:S04]  /*27300*/  LDL.LU R10, [R1+0x2308] ;  /* 0x00230800010a7983 */ /* 0x004ea80000300800 */
[----:B---3--:R-:W3:Y:S04]  /*27310*/  LDL.LU R9, [R1+0x2304] ;  /* 0x0023040001097983 */ /* 0x008ee80000300800 */
[----:B----4-:R-:W4:Y:S04]  /*27320*/  LDL.LU R16, [R1+0x2300] ;  /* 0x0023000001107983 */ /* 0x010f280000300800 */
[----:B------:R-:W2:Y:S04]  /*27330*/  LDL.LU R18, [R1+0x22fc] ;  /* 0x0022fc0001127983 */ /* 0x000ea80000300800 */
[----:B------:R0:W-:Y:S04]  /*27340*/  STS.U16 [R25+UR5+0x1d00], R2 ;  /* 0x001d000219007988 */ /* 0x0001e80008000405 */
[----:B0-----:R-:W2:Y:S04]  /*27350*/  LDL.LU R2, [R1+0x22f8] ;  /* 0x0022f80001027983 */ /* 0x001ea80000300800 */
        /* <DEDUP_REMOVED lines=15> */
[----:B------:R1:W-:Y:S04]  /*27450*/  STS.U16 [R25+UR5+0x5d00], R17 ;  /* 0x005d001119007988 */ /* 0x0003e80008000405 */
[----:B------:R1:W-:Y:S04]  /*27460*/  STS.U16 [R25+UR5+0x5d80], R13 ;  /* 0x005d800d19007988 */ /* 0x0003e80008000405 */
[----:B------:R1:W-:Y:S04]  /*27470*/  STS.U16 [R25+UR5+0x6500], R12 ;  /* 0x0065000c19007988 */ /* 0x0003e80008000405 */
        /* <DEDUP_REMOVED lines=8> */
[----:B------:R0:W-:Y:S04]  /*27500*/  STS.U16 [R25+UR5+0x6580], R11 ;  /* 0x0065800b19007988 */ /* 0x0001e80008000405 */
[----:B------:R-:W3:Y:S04]  /*27510*/  LDL.LU R5, [R1+0x154] ;  /* 0x0001540001057983 */ /* 0x000ee80000300800 */
        /* <DEDUP_REMOVED lines=12> */
[----:B--2---:R0:W-:Y:S04]  /*275e0*/  STS.U16 [R25+UR5+0x6d80], R2 ;  /* 0x006d800219007988 */ /* 0x0041e80008000405 */
[----:B------:R1:W-:Y:S04]  /*275f0*/  STS.U16 [R25+UR5+0x7500], R18 ;  /* 0x0075001219007988 */ /* 0x0003e80008000405 */
[----:B----4-:R2:W-:Y:S04]  /*27600*/  STS.U16 [R25+UR5+0x7580], R16 ;  /* 0x0075801019007988 */ /* 0x0105e80008000405 */
[----:B---3--:R3:W-:Y:S04]  /*27610*/  STS.U16 [R25+UR5+0x7d00], R9 ;  /* 0x007d000919007988 */ /* 0x0087e80008000405 */
[----:B------:R4:W-:Y:S04]  /*27620*/  STS.U16 [R25+UR5+0x7d80], R10 ;  /* 0x007d800a19007988 */ /* 0x0009e80008000405 */
[----:B0-----:R-:W3:Y:S04]  /*27630*/  LDL.LU R2, [R1+0x34] ;  /* 0x0000340001027983 */ /* 0x001ee80000300800 */
[----:B-1----:R-:W3:Y:S04]  /*27640*/  LDL.LU R18, [R1+0x3f8] ;  /* 0x0003f80001127983 */ /* 0x002ee80000300800 */
[----:B--2---:R-:W2:Y:S04]  /*27650*/  LDL.LU R16, [R1+0x3fc] ;  /* 0x0003fc0001107983 */ /* 0x004ea80000300800 */
[----:B---3--:R-:W3:Y:S04]  /*27660*/  LDL.LU R9, [R1+0x424] ;  /* 0x0004240001097983 */ /* 0x008ee80000300800 */
[----:B----4-:R-:W4:Y:S04]  /*27670*/  LDL.LU R25, [R1+0x22f4] ;  /* 0x0022f40001197983 */ /* 0x010f280000300800 */
[----:B------:R-:W2:Y:S01]  /*27680*/  LDL.LU R10, [R1+0x428] ;  /* 0x00042800010a7983 */ /* 0x000ea20000300800 */
[----:B------:R-:W-:-:S05]  /*27690*/  LOP3.LUT R0, R0, 0x60, RZ, 0x3c, !PT ;  /* 0x0000006000007812 */ /* 0x000fca00078e3cff */
        /* <DEDUP_REMOVED lines=8> */
[----:B--2---:R-:W-:Y:S04]  /*27720*/  STS.U16 [R0+UR5+0x1600], R10 ;  /* 0x0016000a00007988 */ /* 0x004fe80008000405 */
[----:B---3--:R-:W-:Y:S04]  /*27730*/  STS.U16 [R0+UR5+0x1680], R9 ;  /* 0x0016800900007988 */ /* 0x008fe80008000405 */
        /* <DEDUP_REMOVED lines=9> */
[----:B0-----:R-:W2:Y:S04]  /*277d0*/  LDL.LU R11, [R1+0x30] ;  /* 0x00003000010b7983 */ /* 0x001ea80000300800 */
        /* <DEDUP_REMOVED lines=11> */
[----:B0-----:R-:W3:Y:S04]  /*27890*/  LDL.LU R21, [R1+0x470] ;  /* 0x0004700001157983 */ /* 0x001ee80000300800 */
[----:B-1----:R-:W3:Y:S04]  /*278a0*/  LDL.LU R19, [R1+0x46c] ;  /* 0x00046c0001137983 */ /* 0x002ee80000300800 */
[----:B----4-:R-:W4:Y:S04]  /*278b0*/  LDL.LU R2, [R1+0x448] ;  /* 0x0004480001027983 */ /* 0x010f280000300800 */
        /* <DEDUP_REMOVED lines=17> */
[----:B---3--:R1:W-:Y:S04]  /*279d0*/  STS.U16 [R0+UR5+0x6e00], R22 ;  /* 0x006e001600007988 */ /* 0x0083e80008000405 */
[----:B0-----:R-:W2:Y:S04]  /*279e0*/  LDL.LU R11, [R1+0x22e0] ;  /* 0x0022e000010b7983 */ /* 0x001ea80000300800 */
[----:B-1----:R-:W3:Y:S04]  /*279f0*/  LDL.LU R22, [R1+0x22dc] ;  /* 0x0022dc0001167983 */ /* 0x002ee80000300800 */
[----:B---3--:R0:W-:Y:S04]  /*27a00*/  STS.U16 [R0+UR5+0x6e80], R22 ;  /* 0x006e801600007988 */ /* 0x0081e80008000405 */
[----:B--2---:R1:W-:Y:S04]  /*27a10*/  STS.U16 [R0+UR5+0x7600], R11 ;  /* 0x0076000b00007988 */ /* 0x0043e80008000405 */
[----:B------:R2:W-:Y:S04]  /*27a20*/  STS.U16 [R0+UR5+0x7680], R12 ;  /* 0x0076800c00007988 */ /* 0x0005e80008000405 */
[----:B------:R3:W-:Y:S04]  /*27a30*/  STS.U16 [R0+UR5+0x7e00], R13 ;  /* 0x007e000d00007988 */ /* 0x0007e80008000405 */
[----:B------:R2:W-:Y:S04]  /*27a40*/  STS.U16 [R0+UR5+0x7e80], R17 ;  /* 0x007e801100007988 */ /* 0x0005e80008000405 */
[----:B0-----:R-:W4:Y:S04]  /*27a50*/  LDL.LU R22, [R1+0x3f0] ;  /* 0x0003f00001167983 */ /* 0x001f280000300800 */
[----:B-1----:R-:W4:Y:S04]  /*27a60*/  LDL.LU R11, [R1+0x3f4] ;  /* 0x0003f400010b7983 */ /* 0x002f280000300800 */
[----:B--2---:R-:W2:Y:S04]  /*27a70*/  LDL.LU R12, [R1+0x41c] ;  /* 0x00041c00010c7983 */ /* 0x004ea80000300800 */
[----:B---3--:R-:W3:Y:S04]  /*27a80*/  LDL.LU R13, [R1+0x420] ;  /* 0x00042000010d7983 */ /* 0x008ee80000300800 */
[----:B------:R-:W2:Y:S04]  /*27a90*/  LDL.LU R0, [R1+0x22d8] ;  /* 0x0022d80001007983 */ /* 0x000ea80000300800 */
[----:B------:R-:W3:Y:S04]  /*27aa0*/  LDL.LU R17, [R1+0x444] ;  /* 0x0004440001117983 */ /* 0x000ee80000300800 */
[----:B--2---:R0:W-:Y:S04]  /*27ab0*/  STS.U16 [R0+UR5+0x700], R21 ;  /* 0x0007001500007988 */ /* 0x0041e80008000405 */
[----:B------:R1:W-:Y:S04]  /*27ac0*/  STS.U16 [R0+UR5+0x780], R19 ;  /* 0x0007801300007988 */ /* 0x0003e80008000405 */
[----:B----4-:R2:W-:Y:S04]  /*27ad0*/  STS.U16 [R0+UR5+0xf00], R2 ;  /* 0x000f000200007988 */ /* 0x0105e80008000405 */
[----:B0-----:R-:W4:Y:S04]  /*27ae0*/  LDL.LU R21, [R1+0x22d4] ;  /* 0x0022d40001157983 */ /* 0x001f280000300800 */
[----:B-1----:R-:W4:Y:S04]  /*27af0*/  LDL.LU R19, [R1+0x22d0] ;  /* 0x0022d00001137983 */ /* 0x002f280000300800 */
[----:B--2---:R-:W2:Y:S04]  /*27b00*/  LDL.LU R2, [R1+0x22cc] ;  /* 0x0022cc0001027983 */ /* 0x004ea80000300800 */
        /* <DEDUP_REMOVED lines=21> */
[----:B--2---:R0:W-:Y:S04]  /*27c60*/  STS.U16 [R0+UR5+0x6700], R2 ;  /* 0x0067000200007988 */ /* 0x0041e80008000405 */
[----:B0-----:R-:W2:Y:S04]  /*27c70*/  LDL.LU R2, [R1+0x22c8] ;  /* 0x0022c80001027983 */ /* 0x001ea80000300800 */
[----:B------:R-:W3:Y:S04]  /*27c80*/  LDL R12, [R1+0x388] ;  /* 0x00038800010c7983 */ /* 0x000ee80000100800 */
[----:B----4-:R-:W-:Y:S04]  /*27c90*/  STS.U16 [R0+UR5+0x6780], R19 ;  /* 0x0067801300007988 */ /* 0x010fe80008000405 */
[----:B------:R-:W-:Y:S04]  /*27ca0*/  STS.U16 [R0+UR5+0x6f00], R21 ;  /* 0x006f001500007988 */ /* 0x000fe80008000405 */
[----:B------:R-:W-:Y:S04]  /*27cb0*/  STS.U16 [R0+UR5+0x6f80], R23 ;  /* 0x006f801700007988 */ /* 0x000fe80008000405 */
[----:B------:R-:W-:Y:S04]  /*27cc0*/  STS.U16 [R0+UR5+0x7700], R25 ;  /* 0x0077001900007988 */ /* 0x000fe80008000405 */
[----:B------:R-:W-:Y:S01]  /*27cd0*/  STS.U16 [R0+UR5+0x7780], R27 ;  /* 0x0077801b00007988 */ /* 0x000fe20008000405 */
[----:B------:R-:W0:Y:S02]  /*27ce0*/  S2R R14, SR_TID.X ;  /* 0x00000000000e7919 */ /* 0x000e240000002100 */
[C---:B0-----:R-:W-:Y:S01]  /*27cf0*/  LOP3.LUT R15, R14.reuse, 0x7, RZ, 0xc0, !PT ;  /* 0x000000070e0f7812 */ /* 0x041fe200078ec0ff */
[----:B------:R-:W-:-:S04]  /*27d00*/  IMAD.SHL.U32 R3, R14, 0x2, RZ ;  /* 0x000000020e037824 */ /* 0x000fc800078e00ff */
[----:B------:R-:W-:Y:S02]  /*27d10*/  IMAD R15, R15, 0x90, RZ ;  /* 0x000000900f0f7824 */ /* 0x000fe400078e02ff */
[----:B------:R-:W-:-:S03]  /*27d20*/  IMAD.SHL.U32 R28, R14, 0x40, RZ ;  /* 0x000000400e1c7824 */ /* 0x000fc600078e00ff */
[----:B------:R-:W-:Y:S01]  /*27d30*/  LOP3.LUT R3, R15, 0x10, R3, 0x78, !PT ;  /* 0x000000100f037812 */ /* 0x000fe200078e7803 */
[----:B------:R-:W-:Y:S03]  /*27d40*/  STL [R1+0x22b0], R14 ;  /* 0x0022b00e01007387 */ /* 0x000fe60000100800 */
[----:B------:R-:W-:Y:S02]  /*27d50*/  LOP3.LUT R3, R3, 0x400, R28, 0xf8, !PT ;  /* 0x0000040003037812 */ /* 0x000fe400078ef81c */
[----:B------:R-:W4:Y:S04]  /*27d60*/  LDL R28, [R1+0x10dc] ;  /* 0x0010dc00011c7983 */ /* 0x000f280000100800 */
[----:B--2---:R-:W-:Y:S04]  /*27d70*/  STS.U16 [R0+UR5+0x7f00], R2 ;  /* 0x007f000200007988 */ /* 0x004fe80008000405 */
[----:B------:R-:W-:Y:S01]  /*27d80*/  STS.U16 [R0+UR5+0x7f80], R29 ;  /* 0x007f801d00007988 */ /* 0x000fe20008000405 */
[----:B------:R-:W-:Y:S06]  /*27d90*/  BAR.SYNC.DEFER_BLOCKING 0x0 ;  /* 0x0000000000007b1d */ /* 0x000fec0000010000 */
[----:B---3--:R-:W0:Y:S04]  /*27da0*/  LDSM.16.M88.4 R16, [R12+UR5] ;  /* 0x000000050c10783b */ /* 0x008e280008000200 */
[----:B------:R-:W-:Y:S04]  /*27db0*/  LDSM.16.M88.4 R24, [R12+UR5+0x1000] ;  /* 0x001000050c18783b */ /* 0x000fe80008000200 */
[----:B------:R-:W-:Y:S04]  /*27dc0*/  LDSM.16.MT88.4 R4, [R3+UR5+0x8000] ;  /* 0x008000050304783b */ /* 0x000fe80008004200 */
[----:B0-----:R-:W-:Y:S01]  /*27dd0*/  STL.64 [R1+0xa0], R16 ;  /* 0x0000a01001007387 */ /* 0x001fe20000100a00 */
[----:B------:R-:W-:-:S03]  /*27de0*/  IMAD.MOV.U32 R9, RZ, RZ, R16 ;  /* 0x000000ffff097224 */ /* 0x000fc600078e0010 */
[----:B------:R-:W-:Y:S01]  /*27df0*/  STL.64 [R1+0xa8], R18 ;  /* 0x0000a81201007387 */ /* 0x000fe20000100a00 */
[----:B------:R-:W-:-:S03]  /*27e00*/  IMAD.MOV.U32 R8, RZ, RZ, R17 ;  /* 0x000000ffff087224 */ /* 0x000fc600078e0011 */
[----:B------:R-:W0:Y:S04]  /*27e10*/  LDSM.16.M88.4 R16, [R12+UR5+0x2000] ;  /* 0x002000050c10783b */ /* 0x000e280008000200 */
[----:B0-----:R-:W-:Y:S04]  /*27e20*/  STL.64 [R1+0x80], R16 ;  /* 0x0000801001007387 */ /* 0x001fe80000100a00 */
[----:B------:R-:W-:Y:S04]  /*27e30*/  STL.64 [R1+0x88], R18 ;  /* 0x0000881201007387 */ /* 0x000fe80000100a00 */
[----:B------:R-:W-:Y:S04]  /*27e40*/  STL.64 [R1+0x90], R24 ;  /* 0x0000901801007387 */ /* 0x000fe80000100a00 */
[----:B------:R-:W-:Y:S04]  /*27e50*/  STL.64 [R1+0x98], R26 ;  /* 0x0000981a01007387 */ /* 0x000fe80000100a00 */
[----:B------:R0:W-:Y:S02]  /*27e60*/  STL.64 [R1+0x22a8], R24 ;  /* 0x0022a81801007387 */ /* 0x0001e40000100a00 */
[----:B0-----:R-:W-:-:S02]  /*27e70*/  IMAD.MOV.U32 R24, RZ, RZ, R9 ;  /* 0x000000ffff187224 */ /* 0x001fc400078e0009 */
[----:B------:R-:W-:Y:S02]  /*27e80*/  IMAD.MOV.U32 R25, RZ, RZ, R8 ;  /* 0x000000ffff197224 */ /* 0x000fe400078e0008 */
[----:B------:R-:W0:Y:S04]  /*27e90*/  LDSM.16.M88.4 R8, [R12+UR5+0x3000] ;  /* 0x003000050c08783b */ /* 0x000e280008000200 */
[----:B0-----:R-:W-:Y:S04]  /*27ea0*/  STL.64 [R1+0x22c0], R10 ;  /* 0x0022c00a01007387 */ /* 0x001fe80000100a00 */
[----:B------:R0:W-:Y:S04]  /*27eb0*/  STL.64 [R1+0x22b8], R8 ;  /* 0x0022b80801007387 */ /* 0x0001e80000100a00 */
[----:B0-----:R-:W2:Y:S04]  /*27ec0*/  LDL.LU.64 R8, [R1+0x340] ;  /* 0x0003400001087983 */ /* 0x001ea80000300a00 */
[----:B------:R-:W2:Y:S01]  /*27ed0*/  LDL.LU.64 R10, [R1+0x348] ;  /* 0x00034800010a7983 */ /* 0x000ea20000300a00 */
[----:B------:R-:W-:-:S02]  /*27ee0*/  IMAD.MOV.U32 R14, RZ, RZ, R16 ;  /* 0x000000ffff0e7224 */ /* 0x000fc400078e0010 */
[----:B------:R-:W-:Y:S02]  /*27ef0*/  IMAD.MOV.U32 R29, RZ, RZ, R17 ;  /* 0x000000ffff1d7224 */ /* 0x000fe400078e0011 */
[----:B------:R-:W-:Y:S02]  /*27f00*/  IMAD.MOV.U32 R2, RZ, RZ, R18 ;  /* 0x000000ffff027224 */ /* 0x000fe400078e0012 */
[----:B------:R-:W-:Y:S02]  /*27f10*/  IMAD.MOV.U32 R0, RZ, RZ, R19 ;  /* 0x000000ffff007224 */ /* 0x000fe400078e0013 */
[----:B------:R-:W0:Y:S02]  /*27f20*/  LDSM.16.M88.4 R16, [R12+UR5+0x4000] ;  /* 0x004000050c10783b */ /* 0x000e240008000200 */
[----:B0-----:R-:W-:Y:S02]  /*27f30*/  IMAD.MOV.U32 R22, RZ, RZ, R16 ;  /* 0x000000ffff167224 */ /* 0x001fe400078e0010 */
[----:B------:R-:W-:Y:S04]  /*27f40*/  STL.64 [R1+0x60], R16 ;  /* 0x0000601001007387 */ /* 0x000fe80000100a00 */
[----:B------:R-:W-:Y:S04]  /*27f50*/  STL.64 [R1+0x68], R18 ;  /* 0x0000681201007387 */ /* 0x000fe80000100a00 */
[----:B------:R0:W-:Y:S04]  /*27f60*/  STL [R1+0x22a0], R22 ;  /* 0x0022a01601007387 */ /* 0x0001e80000100800 */
[----:B------:R-:W3:Y:S04]  /*27f70*/  LDL.LU.64 R20, [R1+0x320] ;  /* 0x0003200001147983 */ /* 0x000ee80000300a00 */
[----:B0-----:R-:W3:Y:S01]  /*27f80*/  LDL.LU.64 R22, [R1+0x328] ;  /* 0x0003280001167983 */ /* 0x001ee20000300a00 */
[----:B--2---:R-:W-:Y:S03]  /*27f90*/  HMMA.16816.F32 R24, R4, R24, R8 ;  /* 0x000000180418723c */ /* 0x004fe60000001808 */
[----:B------:R-:W2:Y:S04]  /*27fa0*/  LDL.LU.64 R10, [R1+0x22c0] ;  /* 0x0022c000010a7983 */ /* 0x000ea80000300a00 */
[----:B------:R-:W2:Y:S04]  /*27fb0*/  LDL.LU.64 R8, [R1+0x22b8] ;  /* 0x0022b80001087983 */ /* 0x000ea80000300a00 */
[----:B--2---:R-:W-:Y:S04]  /*27fc0*/  STL.64 [R1+0x70], R8 ;  /* 0x0000700801007387 */ /* 0x004fe80000100a00 */
[----:B------:R-:W-:Y:S04]  /*27fd0*/  STL.64 [R1+0x78], R10 ;  /* 0x0000780a01007387 */ /* 0x000fe80000100a00 */
[----:B------:R-:W-:Y:S04]  /*27fe0*/  STL.64 [R1+0x130], R24 ;  /* 0x0001301801007387 */ /* 0x000fe80000100a00 */
[----:B------:R-:W-:Y:S04]  /*27ff0*/  STL.64 [R1+0x138], R26 ;  /* 0x0001381a01007387 */ /* 0x000fe80000100a00 */
[----:B------:R-:W0:Y:S04]  /*28000*/  LDSM.16.M88.4 R24, [R12+UR5+0x6000] ;  /* 0x006000050c18783b */ /* 0x000e280008000200 */
[----:B------:R1:W-:Y:S02]  /*28010*/  STL.64 [R1+0x2288], R8 ;  /* 0x0022880801007387 */ /* 0x0003e40000100a00 */
[----:B-1----:R-:W-:-:S02]  /*28020*/  IMAD.MOV.U32 R8, RZ, RZ, R14 ;  /* 0x000000ffff087224 */ /* 0x002fc400078e000e */
[----:B------:R-:W2:Y:S04]  /*28030*/  LDL.LU R14, [R1+0x22b0] ;  /* 0x0022b000010e7983 */ /* 0x000ea80000300800 */
[----:B0-----:R0:W-:Y:S04]  /*28040*/  STL.64 [R1+0x40], R24 ;  /* 0x0000401801007387 */ /* 0x0011e80000100a00 */
[----:B------:R-:W-:Y:S04]  /*28050*/  STL.64 [R1+0x48], R26 ;  /* 0x0000481a01007387 */ /* 0x000fe80000100a00 */
[----:B0-----:R-:W3:Y:S01]  /*28060*/  LDL.LU.64 R24, [R1+0x22a8] ;  /* 0x0022a80001187983 */ /* 0x001ee20000300a00 */
[----:B------:R-:W-:-:S03]  /*28070*/  IMAD.MOV.U32 R13, RZ, RZ, R17 ;  /* 0x000000ffff0d7224 */ /* 0x000fc600078e0011 */
[----:B------:R-:W0:Y:S01]  /*28080*/  LDSM.16.M88.4 R16, [R12+UR5+0x5000] ;  /* 0x005000050c10783b */ /* 0x000e220008000200 */
[----:B---3--:R-:W-:-:S15]  /*28090*/  HMMA.16816.F32 R20, R4, R24, R20 ;  /* 0x000000180414723c */ /* 0x008fde0000001814 */
[----:B------:R-:W-:-:S04]  /*280a0*/  NOP ;  /* 0x0000000000007918 */ /* 0x000fc80000000000 */
[----:B------:R-:W-:Y:S04]  /*280b0*/  STL.64 [R1+0x120], R20 ;  /* 0x0001201401007387 */ /* 0x000fe80000100a00 */
[----:B------:R1:W-:Y:S04]  /*280c0*/  STL.64 [R1+0x128], R22 ;  /* 0x0001281601007387 */ /* 0x0003e80000100a00 */
[----:B-1----:R-:W3:Y:S04]  /*280d0*/  LDL.LU R22, [R1+0x22a0] ;  /* 0x0022a00001167983 */ /* 0x002ee80000300800 */
[----:B0-----:R-:W-:Y:S04]  /*280e0*/  STL.64 [R1+0x50], R16 ;  /* 0x0000501001007387 */ /* 0x001fe80000100a00 */
[----:B------:R-:W-:Y:S04]  /*280f0*/  STL.64 [R1+0x58], R18 ;  /* 0x0000581201007387 */ /* 0x000fe80000100a00 */
[----:B------:R0:W-:Y:S02]  /*28100*/  STL.64 [R1+0x2268], R16 ;  /* 0x0022681001007387 */ /* 0x0001e40000100a00 */
[----:B0-----:R-:W-:-:S02]  /*28110*/  IMAD.MOV.U32 R17, RZ, RZ, R13 ;  /* 0x000000ffff117224 */ /* 0x001fc400078e000d */
[----:B---3--:R-:W-:-:S05]  /*28120*/  IMAD.MOV.U32 R16, RZ, RZ, R22 ;  /* 0x000000ffff107224 */ /* 0x008fca00078e0016 */
[----:B------:R0:W-:Y:S04]  /*28130*/  STL.64 [R1+0x2280], R16 ;  /* 0x0022801001007387 */ /* 0x0001e80000100a00 */
[----:B0-----:R-:W3:Y:S04]  /*28140*/  LDL.LU.64 R16, [R1+0x2c0] ;  /* 0x0002c00001107983 */ /* 0x001ee80000300a00 */
[----:B------:R-:W2:Y:S01]  /*28150*/  LDL.LU.64 R18, [R1+0x2c8] ;  /* 0x0002c80001127983 */ /* 0x000ea20000300a00 */
[----:B------:R-:W-:-:S03]  /*28160*/  IMAD.MOV.U32 R9, RZ, RZ, R29 ;  /* 0x000000ffff097224 */ /* 0x000fc600078e001d */
[----:B--2---:R-:W-:Y:S04]  /*28170*/  STL.64 [R1+0x2298], R18 ;  /* 0x0022981201007387 */ /* 0x004fe80000100a00 */
[----:B---3--:R0:W-:Y:S04]  /*28180*/  STL.64 [R1+0x2290], R16 ;  /* 0x0022901001007387 */ /* 0x0081e80000100a00 */
[----:B0-----:R-:W2:Y:S04]  /*28190*/  LDL.LU.64 R16, [R1+0x300] ;  /* 0x0003000001107983 */ /* 0x001ea80000300a00 */
[----:B------:R-:W2:Y:S02]  /*281a0*/  LDL.LU.64 R18, [R1+0x308] ;  /* 0x0003080001127983 */ /* 0x000ea40000300a00 */
[----:B--2---:R-:W-:Y:S02]  /*281b0*/  HMMA.16816.F32 R8, R4, R8, R16 ;  /* 0x000000080408723c */ /* 0x004fe40000001810 */
[----:B------:R-:W2:Y:S04]  /*281c0*/  LDL.LU.64 R18, [R1+0x2298] ;  /* 0x0022980001127983 */ /* 0x000ea80000300a00 */
[----:B------:R-:W2:-:S13]  /*281d0*/  LDL.LU.64 R16, [R1+0x2290] ;  /* 0x0022900001107983 */ /* 0x000e9a0000300a00 */
[----:B------:R0:W-:Y:S04]  /*281e0*/  STL.64 [R1+0x110], R8 ;  /* 0x0001100801007387 */ /* 0x0001e80000100a00 */
[----:B------:R2:W-:Y:S04]  /*281f0*/  STL.64 [R1+0x118], R10 ;  /* 0x0001180a01007387 */ /* 0x0005e80000100a00 */
[----:B0-----:R-:W2:Y:S01]  /*28200*/  LDL.LU.64 R8, [R1+0x2288] ;  /* 0x0022880001087983 */ /* 0x001ea20000300a00 */
[C---:B------:R-:W-:Y:S02]  /*28210*/  IMAD.SHL.U32 R22, R14.reuse, 0x2, RZ ;  /* 0x000000020e167824 */ /* 0x040fe400078e00ff */
[----:B------:R-:W-:-:S03]  /*28220*/  IMAD.SHL.U32 R23, R14, 0x40, RZ ;  /* 0x000000400e177824 */ /* 0x000fc600078e00ff */
[----:B------:R-:W-:-:S04]  /*28230*/  LOP3.LUT R22, R15, 0x10, R22, 0x78, !PT ;  /* 0x000000100f167812 */ /* 0x000fc800078e7816 */
[----:B------:R-:W-:Y:S01]  /*28240*/  LOP3.LUT R22, R22, 0x400, R23, 0xf8, !PT ;  /* 0x0000040016167812 */ /* 0x000fe200078ef817 */
[----:B------:R-:W-:Y:S02]  /*28250*/  IMAD.MOV.U32 R21, RZ, RZ, R24 ;  /* 0x000000ffff157224 */ /* 0x000fe400078e0018 */
[----:B------:R-:W-:Y:S01]  /*28260*/  IMAD.MOV.U32 R20, RZ, RZ, R25 ;  /* 0x000000ffff147224 */ /* 0x000fe200078e0019 */
[----:B------:R-:W-:Y:S01]  /*28270*/  LOP3.LUT R22, R22, 0x20, RZ, 0x3c, !PT ;  /* 0x0000002016167812 */ /* 0x000fe200078e3cff */
[----:B------:R-:W-:Y:S01]  /*28280*/  LDSM.16.M88.4 R24, [R12+UR5+0x7000] ;  /* 0x007000050c18783b */ /* 0x000fe20008000200 */
[----:B--2---:R-:W-:Y:S03]  /*28290*/  HMMA.16816.F32 R8, R4, R8, R16 ;  /* 0x000000080408723c */ /* 0x004fe60000001810 */
[----:B------:R-:W2:-:S15]  /*282a0*/  LDL.LU.64 R16, [R1+0x2280] ;  /* 0x0022800001107983 */ /* 0x000e9e0000300a00 */
[----:B------:R-:W-:Y:S01]  /*282b0*/  NOP ;  /* 0x0000000000007918 */ /* 0x000fe20000000000 */
[----:B------:R-:W-:Y:S04]  /*282c0*/  STL.64 [R1+0x100], R8 ;  /* 0x0001000801007387 */ /* 0x000fe80000100a00 */
[----:B------:R-:W-:Y:S04]  /*282d0*/  STL.64 [R1+0x108], R10 ;  /* 0x0001080a01007387 */ /* 0x000fe80000100a00 */
[----:B------:R-:W-:Y:S04]  /*282e0*/  STL [R1+0x2278], R22 ;  /* 0x0022781601007387 */ /* 0x000fe80000100800 */
[----:B------:R0:W-:Y:S04]  /*282f0*/  STL.64 [R1+0x2270], R20 ;  /* 0x0022701401007387 */ /* 0x0001e80000100a00 */
[----:B------:R1:W3:Y:S04]  /*28300*/  LDSM.16.MT88.4 R8, [R22+UR5+0x8000] ;  /* 0x008000051608783b */ /* 0x0002e80008004200 */
[----:B0-----:R-:W2:Y:S04]  /*28310*/  LDL.LU.64 R20, [R1+0x250] ;  /* 0x0002500001147983 */ /* 0x001ea80000300a00 */
[----:B-1----:R-:W2:Y:S01]  /*28320*/  LDL.LU.64 R22, [R1+0x258] ;  /* 0x0002580001167983 */ /* 0x002ea20000300a00 */
[----:B------:R-:W-:-:S02]  /*28330*/  IMAD.SHL.U32 R12, R14, 0x2, RZ ;  /* 0x000000020e0c7824 */ /* 0x000fc400078e00ff */
[----:B------:R-:W-:-:S03]  /*28340*/  IMAD.SHL.U32 R13, R14, 0x40, RZ ;  /* 0x000000400e0d7824 */ /* 0x000fc600078e00ff */
[----:B------:R-:W-:-:S04]  /*28350*/  LOP3.LUT R12, R15, 0x10, R12, 0x78, !PT ;  /* 0x000000100f0c7812 */ /* 0x000fc800078e780c */
[----:B------:R-:W-:-:S04]  /*28360*/  LOP3.LUT R12, R12, 0x400, R13, 0xf8, !PT ;  /* 0x000004000c0c7812 */ /* 0x000fc800078ef80d */
[----:B------:R-:W-:-:S06]  /*28370*/  LOP3.LUT R12, R12, 0x40, RZ, 0x3c, !PT ;  /* 0x000000400c0c7812 */ /* 0x000fcc00078e3cff */
[----:B------:R-:W0:Y:S04]  /*28380*/  LDSM.16.MT88.4 R12, [R12+UR5+0x8000] ;  /* 0x008000050c0c783b */ /* 0x000e280008004200 */
[----:B---3--:R-:W-:Y:S04]  /*28390*/  STL.64 [R1+0x2260], R10 ;  /* 0x0022600a01007387 */ /* 0x008fe80000100a00 */
[----:B------:R1:W-:Y:S04]  /*283a0*/  STL.64 [R1+0x2258], R8 ;  /* 0x0022580801007387 */ /* 0x0003e80000100a00 */
[----:B-1----:R-:W3:Y:S04]  /*283b0*/  LDL.LU.64 R8, [R1+0x200] ;  /* 0x0002000001087983 */ /* 0x002ee80000300a00 */
[----:B------:R-:W3:Y:S04]  /*283c0*/  LDL.LU.64 R10, [R1+0x208] ;  /* 0x00020800010a7983 */ /* 0x000ee80000300a00 */
[----:B------:R-:W-:Y:S04]  /*283d0*/  STL.64 [R1+0x30], R24 ;  /* 0x0000301801007387 */ /* 0x000fe80000100a00 */
[----:B------:R-:W-:Y:S01]  /*283e0*/  STL.64 [R1+0x38], R26 ;  /* 0x0000381a01007387 */ /* 0x000fe20000100a00 */
[----:B--2---:R-:W-:Y:S03]  /*283f0*/  HMMA.16816.F32 R16, R4, R16, R20 ;  /* 0x000000100410723c */ /* 0x004fe60000001814 */
[----:B------:R-:W2:Y:S04]  /*28400*/  LDL.LU R22, [R1+0x2278] ;  /* 0x0022780001167983 */ /* 0x000ea80000300800 */
[----:B------:R-:W2:-:S12]  /*28410*/  LDL.LU.64 R20, [R1+0x2270] ;  /* 0x0022700001147983 */ /* 0x000e980000300a00 */
[----:B------:R1:W-:Y:S04]  /*28420*/  STL.64 [R1+0xf0], R16 ;  /* 0x0000f01001007387 */ /* 0x0003e80000100a00 */
[----:B------:R-:W-:Y:S04]  /*28430*/  STL.64 [R1+0xf8], R18 ;  /* 0x0000f81201007387 */ /* 0x000fe80000100a00 */
[----:B-1----:R-:W2:Y:S04]  /*28440*/  LDL.LU.64 R16, [R1+0x2268] ;  /* 0x0022680001107983 */ /* 0x002ea80000300a00 */
[----:B0-----:R-:W-:Y:S04]  /*28450*/  STL.64 [R1+0x21f0], R14 ;  /* 0x0021f00e01007387 */ /* 0x001fe80000100a00 */
[----:B------:R0:W-:Y:S04]  /*28460*/  STL.64 [R1+0x21e8], R12 ;  /* 0x0021e80c01007387 */ /* 0x0001e80000100a00 */
[----:B0-----:R-:W2:Y:S04]  /*28470*/  LDL.LU.64 R12, [R1+0x210] ;  /* 0x00021000010c7983 */ /* 0x001ea80000300a00 */
[----:B------:R-:W2:Y:S02]  /*28480*/  LDL.LU.64 R14, [R1+0x218] ;  /* 0x00021800010e7983 */ /* 0x000ea40000300a00 */
[----:B--2---:R-:W-:Y:S01]  /*28490*/  HMMA.16816.F32 R12, R4, R16, R12 ;  /* 0x00000010040c723c */ /* 0x004fe2000000180c */
[----:B------:R-:W-:-:S15]  /*284a0*/  IMAD.MOV.U32 R29, RZ, RZ, R17 ;  /* 0x000000ffff1d7224 */ /* 0x000fde00078e0011 */
[----:B------:R-:W-:-:S03]  /*284b0*/  NOP ;  /* 0x0000000000007918 */ /* 0x000fc60000000000 */
[----:B------:R0:W-:Y:S02]  /*284c0*/  STL.64 [R1+0xe0], R12 ;  /* 0x0000e00c01007387 */ /* 0x0001e40000100a00 */
[----:B0-----:R-:W-:Y:S02]  /*284d0*/  IMAD.MOV.U32 R12, RZ, RZ, R16 ;  /* 0x000000ffff0c7224 */ /* 0x001fe400078e0010 */
[----:B----4-:R-:W0:Y:S04]  /*284e0*/  LDSM.16.MT88.4 R16, [R28+UR5+0x8000] ;  /* 0x008000051c10783b */ /* 0x010e280008004200 */
[----:B------:R-:W-:Y:S04]  /*284f0*/  STL.64 [R1+0xe8], R14 ;  /* 0x0000e80e01007387 */ /* 0x000fe80000100a00 */
[----:B0-----:R-:W-:Y:S04]  /*28500*/  STL.64 [R1+0x2180], R18 ;  /* 0x0021801201007387 */ /* 0x001fe80000100a00 */
[----:B------:R0:W-:Y:S04]  /*28510*/  STL.64 [R1+0x2178], R16 ;  /* 0x0021781001007387 */ /* 0x0001e80000100a00 */
[----:B0-----:R-:W3:Y:S01]  /*28520*/  LDL.LU.64 R16, [R1+0x40] ;  /* 0x0000400001107983 */ /* 0x001ee20000300a00 */
[----:B------:R-:W-:-:S03]  /*28530*/  IMAD.MOV.U32 R19, RZ, RZ, R12 ;  /* 0x000000ffff137224 */ /* 0x000fc600078e000c */
[----:B------:R-:W-:Y:S01]  /*28540*/  STL [R1+0x2030], R28 ;  /* 0x0020301c01007387 */ /* 0x000fe20000100800 */
[----:B---3--:R-:W-:Y:S03]  /*28550*/  HMMA.16816.F32 R12, R4, R16, R8 ;  /* 0x00000010040c723c */ /* 0x008fe60000001808 */
[----:B------:R-:W2:Y:S04]  /*28560*/  LDL.LU.64 R8, [R1+0x1f0] ;  /* 0x0001f00001087983 */ /* 0x000ea80000300a00 */
[----:B------:R-:W2:-:S12]  /*28570*/  LDL.LU.64 R10, [R1+0x1f8] ;  /* 0x0001f800010a7983 */ /* 0x000e980000300a00 */
[----:B------:R0:W-:Y:S04]  /*28580*/  STL.64 [R1+0xd0], R12 ;  /* 0x0000d00c01007387 */ /* 0x0001e80000100a00 */
[----:B------:R1:W-:Y:S04]  /*28590*/  STL.64 [R1+0xd8], R14 ;  /* 0x0000d80e01007387 */ /* 0x0003e80000100a00 */
[----:B0-----:R-:W3:Y:S04]  /*285a0*/  LDL.LU.64 R12, [R1+0x360] ;  /* 0x00036000010c7983 */ /* 0x001ee80000300a00 */
[----:B-1----:R-:W4:Y:S01]  /*285b0*/  LDL.LU.64 R14, [R1+0x368] ;  /* 0x00036800010e7983 */ /* 0x002f220000300a00 */
[----:B------:R-:W-:-:S03]  /*285c0*/  IMAD.MOV.U32 R18, RZ, RZ, R22 ;  /* 0x000000ffff127224 */ /* 0x000fc600078e0016 */
[----:B----4-:R-:W-:Y:S04]  /*285d0*/  STL.64 [R1+0x2230], R14 ;  /* 0x0022300e01007387 */ /* 0x010fe80000100a00 */
[----:B---3--:R0:W-:Y:S02]  /*285e0*/  STL.64 [R1+0x2228], R12 ;  /* 0x0022280c01007387 */ /* 0x0081e40000100a00 */
[----:B0-----:R-:W-:Y:S02]  /*285f0*/  IMAD.MOV.U32 R12, RZ, RZ, R21 ;  /* 0x000000ffff0c7224 */ /* 0x001fe400078e0015 */
[----:B------:R-:W-:Y:S02]  /*28600*/  IMAD.MOV.U32 R13, RZ, RZ, R20 ;  /* 0x000000ffff0d7224 */ /* 0x000fe400078e0014 */
[----:B------:R-:W0:Y:S04]  /*28610*/  LDSM.16.MT88.4 R20, [R3+UR5+0x8800] ;  /* 0x008800050314783b */ /* 0x000e280008004200 */
[----:B------:R1:W-:Y:S04]  /*28620*/  STL.64 [R1+0x2240], R12 ;  /* 0x0022400c01007387 */ /* 0x0003e80000100a00 */
[----:B-1----:R-:W3:Y:S04]  /*28630*/  LDL.64 R12, [R1+0xa0] ;  /* 0x0000a000010c7983 */ /* 0x002ee80000100a00 */
[----:B------:R-:W-:Y:S04]  /*28640*/  STL.64 [R1+0x2208], R16 ;  /* 0x0022081001007387 */ /* 0x000fe80000100a00 */
[----:B0-----:R-:W-:Y:S04]  /*28650*/  STL.64 [R1+0x20e8], R22 ;  /* 0x0020e81601007387 */ /* 0x001fe80000100a00 */
[----:B------:R0:W-:Y:S04]  /*28660*/  STL.64 [R1+0x20e0], R20 ;  /* 0x0020e01401007387 */ /* 0x0001e80000100a00 */
[----:B0-----:R-:W4:Y:S04]  /*28670*/  LDL.LU.64 R20, [R1+0x60] ;  /* 0x0000600001147983 */ /* 0x001f280000300a00 */
[----:B----4-:R0:W-:Y:S04]  /*28680*/  STL.64 [R1+0x2220], R20 ;  /* 0x0022201401007387 */ /* 0x0101e80000100a00 */
[----:B0-----:R-:W4:Y:S01]  /*28690*/  LDL.LU.64 R20, [R1+0x80] ;  /* 0x0000800001147983 */ /* 0x001f220000300a00 */
[----:B--2---:R-:W-:Y:S03]  /*286a0*/  HMMA.16816.F32 R4, R4, R24, R8 ;  /* 0x000000180404723c */ /* 0x004fe60000001808 */
[----:B----4-:R0:W-:Y:S04]  /*286b0*/  STL.64 [R1+0x2238], R20 ;  /* 0x0022381401007387 */ /* 0x0101e80000100a00 */
[----:B0-----:R-:W2:Y:S04]  /*286c0*/  LDL.LU.64 R20, [R1+0x3a0] ;  /* 0x0003a00001147983 */ /* 0x001ea80000300a00 */
[----:B------:R-:W4:Y:S04]  /*286d0*/  LDL.LU.64 R22, [R1+0x3a8] ;  /* 0x0003a80001167983 */ /* 0x000f280000300a00 */
[----:B----4-:R-:W-:Y:S04]  /*286e0*/  STL.64 [R1+0x2250], R22 ;  /* 0x0022501601007387 */ /* 0x010fe80000100a00 */
[----:B--2---:R0:W-:Y:S04]  /*286f0*/  STL.64 [R1+0x2248], R20 ;  /* 0x0022481401007387 */ /* 0x0041e80000100a00 */
[----:B0-----:R-:W2:Y:S04]  /*28700*/  LDL.LU.64 R20, [R1+0x3c0] ;  /* 0x0003c00001147983 */ /* 0x001ea80000300a00 */
[----:B------:R-:W2:Y:S04]  /*28710*/  LDL.LU.64 R22, [R1+0x3c8] ;  /* 0x0003c80001167983 */ /* 0x000ea80000300a00 */
[----:B------:R-:W-:Y:S04]  /*28720*/  STL [R1+0x202c], R3 ;  /* 0x00202c0301007387 */ /* 0x000fe80000100800 */
[----:B------:R-:W2:Y:S04]  /*28730*/  LDL.LU.64 R10, [R1+0x2260] ;  /* 0x00226000010a7983 */ /* 0x000ea80000300a00 */
[----:B------:R-:W2:Y:S04]  /*28740*/  LDL.LU.64 R8, [R1+0x2258] ;  /* 0x0022580001087983 */ /* 0x000ea80000300a00 */
[----:B------:R-:W4:Y:S04]  /*28750*/  LDL.LU.64 R24, [R1+0x310] ;  /* 0x0003100001187983 */ /* 0x000f280000300a00 */
[----:B------:R-:W4:Y:S04]  /*28760*/  LDL.LU.64 R26, [R1+0x318] ;  /* 0x00031800011a7983 */ /* 0x000f280000300a00 */
[----:B------:R-:W-:Y:S04]  /*28770*/  STL.64 [R1+0xb0], R4 ;  /* 0x0000b00401007387 */ /* 0x000fe80000100a00 */
[----:B------:R-:W-:Y:S04]  /*28780*/  STL.64 [R1+0xb8], R6 ;  /* 0x0000b80601007387 */ /* 0x000fe80000100a00 */
[----:B------:R-:W0:Y:S04]  /*28790*/  LDSM.16.MT88.4 R4, [R18+UR5+0x8800] ;  /* 0x008800051204783b */ /* 0x000e280008004200 */
[----:B0-----:R-:W-:Y:S04]  /*287a0*/  STL.64 [R1+0x2088], R6 ;  /* 0x0020880601007387 */ /* 0x001fe80000100a00 */
[----:B------:R0:W-:Y:S04]  /*287b0*/  STL.64 [R1+0x2080], R4 ;  /* 0x0020800401007387 */ /* 0x0001e80000100a00 */
[----:B0-----:R-:W4:Y:S04]  /*287c0*/  LDL.LU.64 R4, [R1+0x30] ;  /* 0x0000300001047983 */ /* 0x001f280000300a00 */
[----:B------:R-:W4:Y:S01]  /*287d0*/  LDL.64 R6, [R1+0x38] ;  /* 0x0000380001067983 */ /* 0x000f220000100a00 */
[----:B------:R-:W-:-:S02]  /*287e0*/  IMAD.MOV.U32 R17, RZ, RZ, R29 ;  /* 0x000000ffff117224 */ /* 0x000fc400078e001d */
[----:B---3--:R-:W-:Y:S01]  /*287f0*/  IMAD.MOV.U32 R29, RZ, RZ, R13 ;  /* 0x000000ffff1d7224 */ /* 0x008fe200078e000d */
[C---:B--2---:R-:W-:Y:S01]  /*28800*/  HMMA.16816.F32 R20, R8.reuse, R12, R20 ;  /* 0x0000000c0814723c */ /* 0x044fe20000001814 */
[----:B----4-:R-:W-:Y:S04]  /*28810*/  STL.64 [R1+0x2200], R6 ;  /* 0x0022000601007387 */ /* 0x010fe80000100a00 */
[----:B------:R0:W-:Y:S04]  /*28820*/  STL.64 [R1+0x21f8], R4 ;  /* 0x0021f80401007387 */ /* 0x0001e80000100a00 */
[----:B0-----:R-:W2:Y:S10]  /*28830*/  LDL.LU.64 R4, [R1+0x70] ;  /* 0x0000700001047983 */ /* 0x001eb40000300a00 */
[----:B------:R-:W-:Y:S04]  /*28840*/  STL.64 [R1+0x20], R20 ;  /* 0x0000201401007387 */ /* 0x000fe80000100a00 */
[----:B------:R0:W-:Y:S04]  /*28850*/  STL.64 [R1+0x28], R22 ;  /* 0x0000281601007387 */ /* 0x0001e80000100a00 */
[----:B0-----:R-:W3:Y:S04]  /*28860*/  LDL.LU.64 R22, [R1+0x2250] ;  /* 0x0022500001167983 */ /* 0x001ee80000300a00 */
[----:B------:R-:W3:Y:S04]  /*28870*/  LDL.LU.64 R20, [R1+0x2248] ;  /* 0x0022480001147983 */ /* 0x000ee80000300a00 */
[----:B------:R-:W3:Y:S02]  /*28880*/  LDL.LU.64 R12, [R1+0x2240] ;  /* 0x00224000010c7983 */ /* 0x000ee40000300a00 */
[----:B---3--:R-:W-:Y:S02]  /*28890*/  HMMA.16816.F32 R12, R8, R12, R20 ;  /* 0x0000000c080c723c */ /* 0x008fe40000001814 */
[----:B------:R-:W3:-:S15]  /*288a0*/  LDL.LU.64 R20, [R1+0x2238] ;  /* 0x0022380001147983 */ /* 0x000ede0000300a00 */
[----:B------:R-:W-:Y:S02]  /*288b0*/  NOP ;  /* 0x0000000000007918 */ /* 0x000fe40000000000 */
[----:B------:R-:W-:Y:S04]  /*288c0*/  STL.64 [R1+0x10], R12 ;  /* 0x0000100c01007387 */ /* 0x000fe80000100a00 */
[----:B------:R0:W-:Y:S04]  /*288d0*/  STL.64 [R1+0x18], R14 ;  /* 0x0000180e01007387 */ /* 0x0001e80000100a00 */
[----:B0-----:R-:W4:Y:S04]  /*288e0*/  LDL.LU.64 R14, [R1+0x2230] ;  /* 0x00223000010e7983 */ /* 0x001f280000300a00 */
[----:B------:R-:W4:Y:S01]  /*288f0*/  LDL.LU.64 R12, [R1+0x2228] ;  /* 0x00222800010c7983 */ /* 0x000f220000300a00 */
[----:B--2---:R-:W-:Y:S01]  /*28900*/  HMMA.16816.F32 R24, R8, R4, R24 ;  /* 0x000000040818723c */ /* 0x004fe20000001818 */
[----:B------:R-:W-:-:S02]  /*28910*/  IMAD.MOV.U32 R23, RZ, RZ, R4 ;  /* 0x000000ffff177224 */ /* 0x000fc400078e0004 */
[----:B------:R-:W-:Y:S02]  /*28920*/  IMAD.MOV.U32 R22, RZ, RZ, R5 ;  /* 0x000000ffff167224 */ /* 0x000fe400078e0005 */
[----:B---3--:R-:W-:-:S03]  /*28930*/  IMAD.MOV.U32 R3, RZ, RZ, R21 ;  /* 0x000000ffff037224 */ /* 0x008fc600078e0015 */
[----:B----4-:R-:W-:-:S15]  /*28940*/  HMMA.16816.F32 R12, R8, R20, R12 ;  /* 0x00000014080c723c */ /* 0x010fde000000180c */
[----:B------:R-:W-:-:S04]  /*28950*/  NOP ;  /* 0x0000000000007918 */ /* 0x000fc80000000000 */
[----:B------:R0:W-:Y:S04]  /*28960*/  STL.64 [R1], R12 ;  /* 0x0000000c01007387 */ /* 0x0001e80000100a00 */
[----:B------:R-:W-:Y:S01]  /*28970*/  STL.64 [R1+0x8], R14 ;  /* 0x0000080e01007387 */ /* 0x000fe20000100a00 */
[----:B0-----:R-:W-:-:S03]  /*28980*/  IMAD.MOV.U32 R12, RZ, RZ, R20 ;  /* 0x000000ffff0c7224 */ /* 0x001fc600078e0014 */
[----:B------:R-:W2:Y:S04]  /*28990*/  LDL.LU.64 R20, [R1+0x2220] ;  /* 0x0022200001147983 */ /* 0x000ea80000300a00 */
[----:B------:R-:W3:Y:S04]  /*289a0*/  LDL.LU.64 R4, [R1+0x1d0] ;  /* 0x0001d00001047983 */ /* 0x000ee80000300a00 */
[----:B------:R-:W4:Y:S04]  /*289b0*/  LDL.LU.64 R6, [R1+0x1d8] ;  /* 0x0001d80001067983 */ /* 0x000f280000300a00 */
[----:B----4-:R-:W-:Y:S04]  /*289c0*/  STL.64 [R1+0x2218], R6 ;  /* 0x0022180601007387 */ /* 0x010fe80000100a00 */
[----:B---3--:R0:W-:Y:S04]  /*289d0*/  STL.64 [R1+0x2210], R4 ;  /* 0x0022100401007387 */ /* 0x0081e80000100a00 */
[----:B0-----:R-:W3:Y:S04]  /*289e0*/  LDL.LU.64 R4, [R1+0x1e0] ;  /* 0x0001e00001047983 */ /* 0x001ee80000300a00 */
[----:B------:R-:W3:Y:S04]  /*289f0*/  LDL.LU.64 R6, [R1+0x1e8] ;  /* 0x0001e80001067983 */ /* 0x000ee80000300a00 */
[----:B------:R0:W-:Y:S04]  /*28a00*/  STL.64 [R1+0x2040], R26 ;  /* 0x0020401a01007387 */ /* 0x0001e80000100a00 */
[----:B------:R1:W-:Y:S01]  /*28a10*/  STL.64 [R1+0x2038], R24 ;  /* 0x0020381801007387 */ /* 0x0003e20000100a00 */
[----:B0-----:R-:W-:-:S02]  /*28a20*/  IMAD.MOV.U32 R26, RZ, RZ, R2 ;  /* 0x000000ffff1a7224 */ /* 0x001fc400078e0002 */
[----:B------:R-:W-:Y:S02]  /*28a30*/  IMAD.MOV.U32 R27, RZ, RZ, R0 ;  /* 0x000000ffff1b7224 */ /* 0x000fe400078e0000 */
[----:B-1----:R-:W-:Y:S02]  /*28a40*/  IMAD.MOV.U32 R24, RZ, RZ, R12 ;  /* 0x000000ffff187224 */ /* 0x002fe400078e000c */
[----:B------:R-:W-:Y:S01]  /*28a50*/  IMAD.MOV.U32 R25, RZ, RZ, R3 ;  /* 0x000000ffff197224 */ /* 0x000fe200078e0003 */
[----:B------:R-:W4:Y:S04]  /*28a60*/  LDL.LU.64 R12, [R1+0x1c0] ;  /* 0x0001c000010c7983 */ /* 0x000f280000300a00 */
[----:B------:R-:W4:Y:S04]  /*28a70*/  LDL.LU.64 R14, [R1+0x1c8] ;  /* 0x0001c800010e7983 */ /* 0x000f280000300a00 */
[----:B------:R-:W-:Y:S04]  /*28a80*/  STL.64 [R1+0x21e0], R26 ;  /* 0x0021e01a01007387 */ /* 0x000fe80000100a00 */
[----:B------:R0:W-:Y:S04]  /*28a90*/  STL.64 [R1+0x21d8], R24 ;  /* 0x0021d81801007387 */ /* 0x0001e80000100a00 */
[----:B0-----:R-:W2:Y:S04]  /*28aa0*/  LDL.LU.64 R24, [R1+0x2d0] ;  /* 0x0002d00001187983 */ /* 0x001ea80000300a00 */
[----:B------:R-:W2:Y:S01]  /*28ab0*/  LDL.LU.64 R26, [R1+0x2d8] ;  /* 0x0002d800011a7983 */ /* 0x000ea20000300a00 */
[----:B------:R-:W-:-:S07]  /*28ac0*/  IMAD.MOV.U32 R16, RZ, RZ, R19 ;  /* 0x000000ffff107224 */ /* 0x000fce00078e0013 */
[C---:B---3--:R-:W-:Y:S08]  /*28ad0*/  HMMA.16816.F32 R16, R8.reuse, R16, R4 ;  /* 0x000000100810723c */ /* 0x048ff00000001804 */
[----:B--2---:R-:W-:Y:S11]  /*28ae0*/  HMMA.16816.F32 R24, R8, R20, R24 ;  /* 0x000000140818723c */ /* 0x004ff60000001818 */
[----:B------:R-:W-:-:S08]  /*28af0*/  IMAD.MOV.U32 R3, RZ, RZ, R17 ;  /* 0x000000ffff037224 */ /* 0x000fd000078e0011 */
[----:B------:R0:W-:Y:S01]  /*28b00*/  STL.64 [R1+0xc0], R24 ;  /* 0x0000c01801007387 */ /* 0x0001e20000100a00 */
[----:B------:R-:W-:Y:S02]  /*28b10*/  IMAD.MOV.U32 R2, RZ, RZ, R26 ;  /* 0x000000ffff027224 */ /* 0x000fe400078e001a */
[----:B------:R-:W-:Y:S01]  /*28b20*/  IMAD.MOV.U32 R0, RZ, RZ, R27 ;  /* 0x000000ffff007224 */ /* 0x000fe200078e001b */
[----:B0-----:R-:W2:Y:S04]  /*28b30*/  LDL.LU.64 R24, [R1+0x3b0] ;  /* 0x0003b00001187983 */ /* 0x001ea80000300a00 */
[----:B------:R-:W2:Y:S04]  /*28b40*/  LDL.LU.64 R26, [R1+0x3b8] ;  /* 0x0003b800011a7983 */ /* 0x000ea80000300a00 */
[----:B------:R0:W-:Y:S04]  /*28b50*/  STL.64 [R1+0x21c0], R20 ;  /* 0x0021c01401007387 */ /* 0x0001e80000100a00 */
[----:B0-----:R-:W3:Y:S04]  /*28b60*/  LDL.LU.64 R20, [R1+0x90] ;  /* 0x0000900001147983 */ /* 0x001ee80000300a00 */
[----:B------:R-:W2:Y:S04]  /*28b70*/  LDL.LU.64 R6, [R1+0x2218] ;  /* 0x0022180001067983 */ /* 0x000ea80000300a00 */
[----:B------:R-:W2:Y:S04]  /*28b80*/  LDL.LU.64 R4, [R1+0x2210] ;  /* 0x0022100001047983 */ /* 0x000ea80000300a00 */
[----:B------:R0:W-:Y:S04]  /*28b90*/  STL [R1+0x160], R16 ;  /* 0x0001601001007387 */ /* 0x0001e80000100800 */
[----:B------:R-:W-:Y:S04]  /*28ba0*/  STL.64 [R1+0x168], R18 ;  /* 0x0001681201007387 */ /* 0x000fe80000100a00 */
[----:B0-----:R-:W2:Y:S02]  /*28bb0*/  LDL.LU.64 R16, [R1+0x2208] ;  /* 0x0022080001107983 */ /* 0x001ea40000300a00 */
[----:B--2---:R-:W-:-:S15]  /*28bc0*/  HMMA.16816.F32 R4, R8, R16, R4 ;  /* 0x000000100804723c */ /* 0x004fde0000001804 */
[----:B------:R-:W-:-:S04]  /*28bd0*/  NOP ;  /* 0x0000000000007918 */ /* 0x000fc80000000000 */
[----:B------:R-:W-:Y:S04]  /*28be0*/  STL.64 [R1+0x170], R4 ;  /* 0x0001700401007387 */ /* 0x000fe80000100a00 */
[----:B------:R0:W-:Y:S01]  /*28bf0*/  STL [R1+0x178], R6 ;  /* 0x0001780601007387 */ /* 0x0001e20000100800 */
[----:B------:R-:W-:-:S03]  /*28c00*/  IMAD.MOV.U32 R28, RZ, RZ, R7 ;  /* 0x000000ffff1c7224 */ /* 0x000fc600078e0007 */
[----:B0-----:R-:W2:Y:S04]  /*28c10*/  LDL.LU.64 R6, [R1+0x2200] ;  /* 0x0022000001067983 */ /* 0x001ea80000300a00 */
[----:B------:R-:W4:Y:S04]  /*28c20*/  LDL.LU.64 R4, [R1+0x21f8] ;  /* 0x0021f80001047983 */ /* 0x000f280000300a00 */
[----:B------:R0:W-:Y:S04]  /*28c30*/  STL.64 [R1+0x2198], R16 ;  /* 0x0021981001007387 */ /* 0x0001e80000100a00 */
[----:B0-----:R-:W3:Y:S04]  /*28c40*/  LDL.LU.64 R16, [R1+0x370] ;  /* 0x0003700001107983 */ /* 0x001ee80000300a00 */
[----:B------:R-:W3:Y:S01]  /*28c50*/  LDL.LU.64 R18, [R1+0x378] ;  /* 0x0003780001127983 */ /* 0x000ee20000300a00 */
[----:B----4-:R-:W-:Y:S03]  /*28c60*/  HMMA.16816.F32 R8, R8, R4, R12 ;  /* 0x000000040808723c */ /* 0x010fe6000000180c */
[----:B------:R-:W4:Y:S04]  /*28c70*/  LDL.LU.64 R14, [R1+0x21f0] ;  /* 0x0021f000010e7983 */ /* 0x000f280000300a00 */
[----:B------:R-:W4:Y:S04]  /*28c80*/  LDL.LU.64 R12, [R1+0x21e8] ;  /* 0x0021e800010c7983 */ /* 0x000f280000300a00 */
[----:B--2---:R-:W-:Y:S04]  /*28c90*/  STL.64 [R1+0x2190], R6 ;  /* 0x0021900601007387 */ /* 0x004fe80000100a00 */
[----:B------:R0:W-:Y:S04]  /*28ca0*/  STL.64 [R1+0x2188], R4 ;  /* 0x0021880401007387 */ /* 0x0001e80000100a00 */
[----:B------:R1:W-:Y:S04]  /*28cb0*/  STL.64 [R1+0x1c0], R8 ;  /* 0x0001c00801007387 */ /* 0x0003e80000100a00 */
[----:B------:R3:W-:Y:S04]  /*28cc0*/  STL.64 [R1+0x1c8], R10 ;  /* 0x0001c80a01007387 */ /* 0x0007e80000100a00 */
[----:B0-----:R-:W4:Y:S01]  /*28cd0*/  LDL R4, [R1+0xa0] ;  /* 0x0000a00001047983 */ /* 0x001f220000100800 */
[----:B------:R-:W-:-:S02]  /*28ce0*/  IMAD.MOV.U32 R5, RZ, RZ, R29 ;  /* 0x000000ffff057224 */ /* 0x000fc400078e001d */
[----:B-1----:R-:W-:Y:S02]  /*28cf0*/  IMAD.MOV.U32 R8, RZ, RZ, R23 ;  /* 0x000000ffff087224 */ /* 0x002fe400078e0017 */
[----:B---3--:R-:W-:Y:S02]  /*28d00*/  IMAD.MOV.U32 R11, RZ, RZ, R20 ;  /* 0x000000ffff0b7224 */ /* 0x008fe400078e0014 */
[----:B------:R-:W-:Y:S02]  /*28d10*/  IMAD.MOV.U32 R10, RZ, RZ, R21 ;  /* 0x000000ffff0a7224 */ /* 0x000fe400078e0015 */
[----:B------:R-:W-:Y:S01]  /*28d20*/  IMAD.MOV.U32 R9, RZ, RZ, R22 ;  /* 0x000000ffff097224 */ /* 0x000fe200078e0016 */
[----:B----4-:R-:W-:Y:S01]  /*28d30*/  HMMA.16816.F32 R4, R12, R4, R24 ;  /* 0x000000040c04723c */ /* 0x010fe20000001818 */
[----:B------:R-:W2:Y:S04]  /*28d40*/  LDL.LU.64 R26, [R1+0x21e0] ;  /* 0x0021e000011a7983 */ /* 0x000ea80000300a00 */
[----:B------:R-:W3:-:S14]  /*28d50*/  LDL.LU.64 R24, [R1+0x21d8] ;  /* 0x0021d80001187983 */ /* 0x000edc0000300a00 */
[----:B------:R-:W-:Y:S04]  /*28d60*/  STL.64 [R1+0x1d0], R4 ;  /* 0x0001d00401007387 */ /* 0x000fe80000100a00 */
[----:B------:R0:W-:Y:S02]  /*28d70*/  STL.64 [R1+0x1d8], R6 ;  /* 0x0001d80601007387 */ /* 0x0001e40000100a00 */
[----:B0-----:R-:W-:-:S15]  /*28d80*/  HMMA.16816.F32 R4, R12, R20, R16 ;  /* 0x000000140c04723c */ /* 0x001fde0000001810 */
[----:B------:R-:W-:-:S04]  /*28d90*/  NOP ;  /* 0x0000000000007918 */ /* 0x000fc80000000000 */
[----:B------:R-:W-:Y:S04]  /*28da0*/  STL.64 [R1+0x1e0], R4 ;  /* 0x0001e00401007387 */ /* 0x000fe80000100a00 */
[----:B------:R-:W-:Y:S04]  /*28db0*/  STL.64 [R1+0x1e8], R6 ;  /* 0x0001e80601007387 */ /* 0x000fe80000100a00 */
[----:B------:R-:W-:Y:S04]  /*28dc0*/  STL.64 [R1+0x21d0], R10 ;  /* 0x0021d00a01007387 */ /* 0x000fe80000100a00 */
[----:B------:R0:W-:Y:S04]  /*28dd0*/  STL.64 [R1+0x21c8], R8 ;  /* 0x0021c80801007387 */ /* 0x0001e80000100a00 */
[----:B0-----:R-:W3:Y:S04]  /*28de0*/  LDL.LU.64 R8, [R1+0x330] ;  /* 0x0003300001087983 */ /* 0x001ee80000300a00 */
[----:B------:R-:W3:Y:S04]  /*28df0*/  LDL.LU.64 R10, [R1+0x338] ;  /* 0x00033800010a7983 */ /* 0x000ee80000300a00 */
[----:B------:R-:W4:Y:S04]  /*28e00*/  LDL.LU.64 R20, [R1+0x2f0] ;  /* 0x0002f00001147983 */ /* 0x000f280000300a00 */
[----:B------:R-:W4:Y:S04]  /*28e10*/  LDL.LU.64 R22, [R1+0x2f8] ;  /* 0x0002f80001167983 */ /* 0x000f280000300a00 */
[----:B------:R-:W2:Y:S04]  /*28e20*/  LDL.LU.64 R16, [R1+0x240] ;  /* 0x0002400001107983 */ /* 0x000ea80000300a00 */
[----:B------:R-:W2:Y:S04]  /*28e30*/  LDL.LU.64 R18, [R1+0x248] ;  /* 0x0002480001127983 */ /* 0x000ea80000300a00 */
[----:B--2---:R-:W-:Y:S04]  /*28e40*/  STL.64 [R1+0x21b8], R18 ;  /* 0x0021b81201007387 */ /* 0x004fe80000100a00 */
[----:B------:R0:W-:Y:S04]  /*28e50*/  STL.64 [R1+0x21b0], R16 ;  /* 0x0021b01001007387 */ /* 0x0001e80000100a00 */
[----:B0-----:R-:W2:Y:S04]  /*28e60*/  LDL.LU.64 R16, [R1+0x270] ;  /* 0x0002700001107983 */ /* 0x001ea80000300a00 */
[----:B------:R-:W2:Y:S04]  /*28e70*/  LDL.LU.64 R18, [R1+0x278] ;  /* 0x0002780001127983 */ /* 0x000ea80000300a00 */
[----:B------:R-:W2:Y:S04]  /*28e80*/  LDL.LU.64 R4, [R1+0x230] ;  /* 0x0002300001047983 */ /* 0x000ea80000300a00 */
[----:B------:R-:W2:Y:S01]  /*28e90*/  LDL.LU.64 R6, [R1+0x238] ;  /* 0x0002380001067983 */ /* 0x000ea20000300a00 */
[C---:B---3--:R-:W-:Y:S03]  /*28ea0*/  HMMA.16816.F32 R8, R12.reuse, R24, R8 ;  /* 0x000000180c08723c */ /* 0x048fe60000001808 */
[----:B--2---:R-:W-:Y:S04]  /*28eb0*/  STL.64 [R1+0x21a8], R6 ;  /* 0x0021a80601007387 */ /* 0x004fe80000100a00 */
[----:B------:R0:W-:Y:S04]  /*28ec0*/  STL.64 [R1+0x21a0], R4 ;  /* 0x0021a00401007387 */ /* 0x0001e80000100a00 */
[----:B0-----:R-:W2:Y:S08]  /*28ed0*/  LDL.LU.64 R4, [R1+0x50] ;  /* 0x0000500001047983 */ /* 0x001eb00000300a00 */
[----:B------:R-:W-:Y:S04]  /*28ee0*/  STL.64 [R1+0x1f0], R8 ;  /* 0x0001f00801007387 */ /* 0x000fe80000100a00 */
[----:B------:R0:W-:Y:S04]  /*28ef0*/  STL.64 [R1+0x1f8], R10 ;  /* 0x0001f80a01007387 */ /* 0x0001e80000100a00 */
[----:B0-----:R-:W3:Y:S04]  /*28f00*/  LDL.LU.64 R10, [R1+0x21d0] ;  /* 0x0021d000010a7983 */ /* 0x001ee80000300a00 */
[----:B------:R-:W4:Y:S04]  /*28f10*/  LDL.LU.64 R8, [R1+0x21c8] ;  /* 0x0021c80001087983 */ /* 0x000f280000300a00 */
[----:B------:R-:W-:Y:S04]  /*28f20*/  STL.64 [R1+0x2158], R26 ;  /* 0x0021581a01007387 */ /* 0x000fe80000100a00 */
[----:B------:R0:W-:Y:S04]  /*28f30*/  STL.64 [R1+0x2150], R24 ;  /* 0x0021501801007387 */ /* 0x0001e80000100a00 */
[----:B0-----:R-:W2:Y:S04]  /*28f40*/  LDL.LU.64 R24, [R1+0x220] ;  /* 0x0002200001187983 */ /* 0x001ea80000300a00 */
[----:B------:R-:W2:Y:S01]  /*28f50*/  LDL.LU.64 R26, [R1+0x228] ;  /* 0x00022800011a7983 */ /* 0x000ea20000300a00 */
[----:B----4-:R-:W-:-:S15]  /*28f60*/  HMMA.16816.F32 R20, R12, R8, R20 ;  /* 0x000000080c14723c */ /* 0x010fde0000001814 */
[----:B------:R-:W-:-:S04]  /*28f70*/  NOP ;  /* 0x0000000000007918 */ /* 0x000fc80000000000 */
[----:B------:R0:W-:Y:S04]  /*28f80*/  STL.64 [R1+0x200], R20 ;  /* 0x0002001401007387 */ /* 0x0001e80000100a00 */
[----:B------:R-:W-:Y:S04]  /*28f90*/  STL.64 [R1+0x208], R22 ;  /* 0x0002081601007387 */ /* 0x000fe80000100a00 */
[----:B0-----:R-:W4:Y:S04]  /*28fa0*/  LDL.LU.64 R20, [R1+0x21c0] ;  /* 0x0021c00001147983 */ /* 0x001f280000300a00 */
[----:B------:R-:W-:Y:S01]  /*28fb0*/  STL.64 [R1+0x2148], R8 ;  /* 0x0021480801007387 */ /* 0x000fe20000100a00 */
[----:B----4-:R-:W-:-:S15]  /*28fc0*/  HMMA.16816.F32 R16, R12, R20, R16 ;  /* 0x000000140c10723c */ /* 0x010fde0000001810 */
[----:B------:R-:W-:-:S04]  /*28fd0*/  NOP ;  /* 0x0000000000007918 */ /* 0x000fc80000000000 */
[----:B------:R-:W-:Y:S04]  /*28fe0*/  STL.64 [R1+0x210], R16 ;  /* 0x0002101001007387 */ /* 0x000fe80000100a00 */
[----:B------:R0:W-:Y:S04]  /*28ff0*/  STL.64 [R1+0x218], R18 ;  /* 0x0002181201007387 */ /* 0x0001e80000100a00 */
[----:B0-----:R-:W4:Y:S04]  /*29000*/  LDL.LU.64 R18, [R1+0x21b8] ;  /* 0x0021b80001127983 */ /* 0x001f280000300a00 */
[----:B------:R-:W4:Y:S01]  /*29010*/  LDL.LU.64 R16, [R1+0x21b0] ;  /* 0x0021b00001107983 */ /* 0x000f220000300a00 */
[----:B------:R-:W-:-:S02]  /*29020*/  IMAD.MOV.U32 R9, RZ, RZ, R20 ;  /* 0x000000ffff097224 */ /* 0x000fc400078e0014 */
[----:B------:R-:W-:Y:S02]  /*29030*/  IMAD.MOV.U32 R8, RZ, RZ, R21 ;  /* 0x000000ffff087224 */ /* 0x000fe400078e0015 */
[----:B--2---:R-:W-:Y:S02]  /*29040*/  IMAD.MOV.U32 R21, RZ, RZ, R4 ;  /* 0x000000ffff157224 */ /* 0x004fe400078e0004 */
[----:B------:R-:W-:Y:S01]  /*29050*/  IMAD.MOV.U32 R20, RZ, RZ, R5 ;  /* 0x000000ffff147224 */ /* 0x000fe200078e0005 */
[----:B------:R-:W2:Y:S01]  /*29060*/  LDL.LU.64 R6, [R1+0x21a8] ;  /* 0x0021a80001067983 */ /* 0x000ea20000300a00 */
[----:B----4-:R-:W-:Y:S03]  /*29070*/  HMMA.16816.F32 R16, R12, R4, R16 ;  /* 0x000000040c10723c */ /* 0x010fe60000001810 */
[----:B------:R-:W2:-:S15]  /*29080*/  LDL.LU.64 R4, [R1+0x21a0] ;  /* 0x0021a00001047983 */ /* 0x000e9e0000300a00 */
[----:B------:R-:W-:Y:S01]  /*29090*/  NOP ;  /* 0x0000000000007918 */ /* 0x000fe20000000000 */
[----:B------:R0:W-:Y:S04]  /*290a0*/  STL.64 [R1+0x250], R16 ;  /* 0x0002501001007387 */ /* 0x0001e80000100a00 */
[----:B------:R-:W-:Y:S04]  /*290b0*/  STL [R1+0x258], R18 ;  /* 0x0002581201007387 */ /* 0x000fe80000100800 */
[----:B0-----:R-:W2:Y:S01]  /*290c0*/  LDL.LU.64 R16, [R1+0x2198] ;  /* 0x0021980001107983 */ /* 0x001ea20000300a00 */
[----:B------:R-:W-:-:S05]  /*290d0*/  IMAD.MOV.U32 R29, RZ, RZ, R19 ;  /* 0x000000ffff1d7224 */ /* 0x000fca00078e0013 */
[----:B------:R-:W-:Y:S01]  /*290e0*/  STL [R1+0x2028], R29 ;  /* 0x0020281d01007387 */ /* 0x000fe20000100800 */
[----:B--2---:R-:W-:-:S15]  /*290f0*/  HMMA.16816.F32 R4, R12, R16, R4 ;  /* 0x000000100c04723c */ /* 0x004fde0000001804 */
[----:B------:R-:W-:-:S04]  /*29100*/  NOP ;  /* 0x0000000000007918 */ /* 0x000fc80000000000 */
[----:B------:R-:W-:Y:S04]  /*29110*/  STL.64 [R1+0x270], R4 ;  /* 0x0002700401007387 */ /* 0x000fe80000100a00 */
[----:B------:R0:W-:Y:S04]  /*29120*/  STL.64 [R1+0x278], R6 ;  /* 0x0002780601007387 */ /* 0x0001e80000100a00 */
[----:B0-----:R-:W2:Y:S04]  /*29130*/  LDL.LU.64 R6, [R1+0x2190] ;  /* 0x0021900001067983 */ /* 0x001ea80000300a00 */
[----:B------:R-:W4:Y:S01]  /*29140*/  LDL.LU.64 R4, [R1+0x2188] ;  /* 0x0021880001047983 */ /* 0x000f220000300a00 */
[----:B------:R-:W-:-:S02]  /*29150*/  IMAD.MOV.U32 R23, RZ, RZ, R16 ;  /* 0x000000ffff177224 */ /* 0x000fc400078e0010 */
[----:B------:R-:W-:Y:S01]  /*29160*/  IMAD.MOV.U32 R22, RZ, RZ, R17 ;  /* 0x000000ffff167224 */ /* 0x000fe200078e0011 */
[----:B------:R-:W3:Y:S04]  /*29170*/  LDL.LU.64 R18, [R1+0x2180] ;  /* 0x0021800001127983 */ /* 0x000ee80000300a00 */
[----:B------:R-:W3:Y:S01]  /*29180*/  LDL.LU.64 R16, [R1+0x2178] ;  /* 0x0021780001107983 */ /* 0x000ee20000300a00 */
[----:B----4-:R-:W-:Y:S03]  /*29190*/  HMMA.16816.F32 R12, R12, R4, R24 ;  /* 0x000000040c0c723c */ /* 0x010fe60000001818 */
[----:B--2---:R-:W-:Y:S04]  /*291a0*/  STL.64 [R1+0x20f8], R6 ;  /* 0x0020f80601007387 */ /* 0x004fe80000100a00 */
[----:B------:R0:W-:Y:S01]  /*291b0*/  STL.64 [R1+0x20f0], R4 ;  /* 0x0020f00401007387 */ /* 0x0001e20000100a00 */
[----:B---3--:R-:W-:-:S02]  /*291c0*/  IMAD.MOV.U32 R24, RZ, RZ, R11 ;  /* 0x000000ffff187224 */ /* 0x008fc400078e000b */
[----:B------:R-:W-:Y:S02]  /*291d0*/  IMAD.MOV.U32 R25, RZ, RZ, R10 ;  /* 0x000000ffff197224 */ /* 0x000fe400078e000a */
[----:B0-----:R-:W-:Y:S02]  /*291e0*/  IMAD.MOV.U32 R4, RZ, RZ, R23 ;  /* 0x000000ffff047224 */ /* 0x001fe400078e0017 */
[----:B------:R-:W-:-:S05]  /*291f0*/  IMAD.MOV.U32 R5, RZ, RZ, R22 ;  /* 0x000000ffff057224 */ /* 0x000fca00078e0016 */
[----:B------:R-:W-:Y:S04]  /*29200*/  STL.64 [R1+0x240], R12 ;  /* 0x0002400c01007387 */ /* 0x000fe80000100a00 */
[----:B------:R-:W-:Y:S04]  /*29210*/  STL.64 [R1+0x248], R14 ;  /* 0x0002480e01007387 */ /* 0x000fe80000100a00 */
[----:B------:R0:W-:Y:S04]  /*29220*/  STL.64 [R1+0x2110], R4 ;  /* 0x0021100401007387 */ /* 0x0001e80000100a00 */
[----:B------:R1:W-:Y:S01]  /*29230*/  STL.64 [R1+0x2170], R24 ;  /* 0x0021701801007387 */ /* 0x0003e20000100a00 */
[----:B0-----:R-:W-:-:S02]  /*29240*/  IMAD.MOV.U32 R4, RZ, RZ, R21 ;  /* 0x000000ffff047224 */ /* 0x001fc400078e0015 */
[----:B------:R-:W-:-:S05]  /*29250*/  IMAD.MOV.U32 R5, RZ, RZ, R20 ;  /* 0x000000ffff057224 */ /* 0x000fca00078e0014 */
[----:B------:R0:W-:Y:S04]  /*29260*/  STL.64 [R1+0x2128], R4 ;  /* 0x0021280401007387 */ /* 0x0001e80000100a00 */
[----:B-1----:R-:W2:Y:S04]  /*29270*/  LDL.LU.64 R24, [R1+0x350] ;  /* 0x0003500001187983 */ /* 0x002ea80000300a00 */
[----:B------:R-:W2:Y:S01]  /*29280*/  LDL.LU.64 R26, [R1+0x358] ;  /* 0x00035800011a7983 */ /* 0x000ea20000300a00 */
[----:B0-----:R-:W-:Y:S02]  /*29290*/  IMAD.MOV.U32 R4, RZ, RZ, R9 ;  /* 0x000000ffff047224 */ /* 0x001fe400078e0009 */
[----:B------:R-:W-:-:S05]  /*292a0*/  IMAD.MOV.U32 R5, RZ, RZ, R8 ;  /* 0x000000ffff057224 */ /* 0x000fca00078e0008 */
[----:B------:R-:W-:Y:S04]  /*292b0*/  STL.64 [R1+0x2140], R4 ;  /* 0x0021400401007387 */ /* 0x000fe80000100a00 */
[----:B------:R-:W3:Y:S04]  /*292c0*/  LDL.LU R12, [R1+0x110] ;  /* 0x00011000010c7983 */ /* 0x000ee80000300800 */
[----:B------:R-:W3:Y:S04]  /*292d0*/  LDL.LU R13, [R1+0x114] ;  /* 0x00011400010d7983 */ /* 0x000ee80000300800 */
[----:B------:R-:W4:Y:S04]  /*292e0*/  LDL.LU R14, [R1+0x118] ;  /* 0x00011800010e7983 */ /* 0x000f280000300800 */
[----:B------:R-:W4:Y:S04]  /*292f0*/  LDL.LU R15, [R1+0x11c] ;  /* 0x00011c00010f7983 */ /* 0x000f280000300800 */
[----:B------:R-:W2:Y:S04]  /*29300*/  LDL.LU.64 R8, [R1+0x260] ;  /* 0x0002600001087983 */ /* 0x000ea80000300a00 */
[----:B------:R-:W2:Y:S04]  /*29310*/  LDL.LU.64 R10, [R1+0x268] ;  /* 0x00026800010a7983 */ /* 0x000ea80000300a00 */
[----:B--2---:R-:W-:Y:S04]  /*29320*/  STL.64 [R1+0x2168], R10 ;  /* 0x0021680a01007387 */ /* 0x004fe80000100a00 */
[----:B------:R0:W-:Y:S04]  /*29330*/  STL.64 [R1+0x2160], R8 ;  /* 0x0021600801007387 */ /* 0x0001e80000100a00 */
[----:B0-----:R-:W2:Y:S04]  /*29340*/  LDL.LU.64 R8, [R1+0x2e0] ;  /* 0x0002e00001087983 */ /* 0x001ea80000300a00 */
[----:B------:R-:W2:Y:S04]  /*29350*/  LDL.LU.64 R10, [R1+0x2e8] ;  /* 0x0002e800010a7983 */ /* 0x000ea80000300a00 */
[----:B------:R-:W2:Y:S04]  /*29360*/  LDL.LU.64 R4, [R1+0x290] ;  /* 0x0002900001047983 */ /* 0x000ea80000300a00 */
[----:B------:R-:W2:Y:S04]  /*29370*/  LDL.LU.64 R6, [R1+0x298] ;  /* 0x0002980001067983 */ /* 0x000ea80000300a00 */
[----:B------:R-:W2:Y:S04]  /*29380*/  LDL.LU.64 R20, [R1+0x1b0] ;  /* 0x0001b00001147983 */ /* 0x000ea80000300a00 */
[----:B------:R-:W2:Y:S04]  /*29390*/  LDL.LU.64 R22, [R1+0x1b8] ;  /* 0x0001b80001167983 */ /* 0x000ea80000300a00 */
[----:B--2---:R-:W-:Y:S04]  /*293a0*/  STL.64 [R1+0x2108], R22 ;  /* 0x0021081601007387 */ /* 0x004fe80000100a00 */
[----:B------:R0:W-:Y:S04]  /*293b0*/  STL.64 [R1+0x2100], R20 ;  /* 0x0021001401007387 */ /* 0x0001e80000100a00 */
[----:B0-----:R-:W2:Y:S04]  /*293c0*/  LDL.LU.64 R20, [R1+0x280] ;  /* 0x0002800001147983 */ /* 0x001ea80000300a00 */
        /* <DEDUP_REMOVED lines=9> */
[----:B----4-:R-:W-:Y:S04]  /*29460*/  STL.64 [R1+0x20d0], R14 ;  /* 0x0020d00e01007387 */ /* 0x010fe80000100a00 */
[----:B---3--:R0:W-:Y:S04]  /*29470*/  STL.64 [R1+0x20c8], R12 ;  /* 0x0020c80c01007387 */ /* 0x0081e80000100a00 */
[----:B0-----:R-:W3:Y:S04]  /*29480*/  LDL.LU.64 R12, [R1+0xa0] ;  /* 0x0000a000010c7983 */ /* 0x001ee80000300a00 */
[----:B------:R-:W4:Y:S01]  /*29490*/  LDL.64 R14, [R1+0xa8] ;  /* 0x0000a800010e7983 */ /* 0x000f220000100a00 */
[----:B---3--:R-:W-:-:S15]  /*294a0*/  HMMA.16816.F32 R24, R16, R12, R24 ;  /* 0x0000000c1018723c */ /* 0x008fde0000001818 */
[----:B------:R-:W-:-:S04]  /*294b0*/  NOP ;  /* 0x0000000000007918 */ /* 0x000fc80000000000 */
[----:B------:R0:W-:Y:S04]  /*294c0*/  STL.64 [R1+0x230], R24 ;  /* 0x0002301801007387 */ /* 0x0001e80000100a00 */
[----:B------:R1:W-:Y:S04]  /*294d0*/  STL.64 [R1+0x238], R26 ;  /* 0x0002381a01007387 */ /* 0x0003e80000100a00 */
[----:B0-----:R-:W1:Y:S02]  /*294e0*/  LDL.LU.64 R24, [R1+0x2170] ;  /* 0x0021700001187983 */ /* 0x001e640000300a00 */
[----:B-1----:R-:W-:Y:S02]  /*294f0*/  HMMA.16816.F32 R24, R16, R24, R8 ;  /* 0x000000181018723c */ /* 0x002fe40000001808 */
[----:B------:R-:W3:Y:S04]  /*29500*/  LDL.LU.64 R10, [R1+0x2168] ;  /* 0x00216800010a7983 */ /* 0x000ee80000300a00 */
[----:B------:R-:W3:-:S13]  /*29510*/  LDL.LU.64 R8, [R1+0x2160] ;  /* 0x0021600001087983 */ /* 0x000eda0000300a00 */
[----:B------:R-:W-:Y:S04]  /*29520*/  STL.64 [R1+0x220], R24 ;  /* 0x0002201801007387 */ /* 0x000fe80000100a00 */
[----:B------:R0:W-:Y:S04]  /*29530*/  STL.64 [R1+0x228], R26 ;  /* 0x0002281a01007387 */ /* 0x0001e80000100a00 */
[----:B0-----:R-:W2:Y:S04]  /*29540*/  LDL.LU.64 R26, [R1+0x2158] ;  /* 0x00215800011a7983 */ /* 0x001ea80000300a00 */
[----:B------:R-:W3:Y:S02]  /*29550*/  LDL.LU.64 R24, [R1+0x2150] ;  /* 0x0021500001187983 */ /* 0x000ee40000300a00 */
[----:B---3--:R-:W-:-:S15]  /*29560*/  HMMA.16816.F32 R8, R16, R24, R8 ;  /* 0x000000181008723c */ /* 0x008fde0000001808 */
[----:B------:R-:W-:-:S04]  /*29570*/  NOP ;  /* 0x0000000000007918 */ /* 0x000fc80000000000 */
[----:B------:R0:W-:Y:S04]  /*29580*/  STL.64 [R1+0x260], R8 ;  /* 0x0002600801007387 */ /* 0x0001e80000100a00 */
[----:B------:R-:W-:Y:S04]  /*29590*/  STL.64 [R1+0x268], R10 ;  /* 0x0002680a01007387 */ /* 0x000fe80000100a00 */
[----:B0-----:R-:W3:Y:S04]  /*295a0*/  LDL.LU.64 R8, [R1+0x2148] ;  /* 0x0021480001087983 */ /* 0x001ee80000300a00 */
[----:B--2---:R0:W-:Y:S04]  /*295b0*/  STL.64 [R1+0x20d8], R26 ;  /* 0x0020d81a01007387 */ /* 0x0041e80000100a00 */
[----:B------:R-:W2:Y:S04]  /*295c0*/  LDL.LU R24, [R1+0x130] ;  /* 0x0001300001187983 */ /* 0x000ea80000300800 */
[----:B------:R-:W2:Y:S04]  /*295d0*/  LDL.LU R25, [R1+0x134] ;  /* 0x0001340001197983 */ /* 0x000ea80000300800 */
[----:B0-----:R-:W2:Y:S04]  /*295e0*/  LDL.LU R26, [R1+0x138] ;  /* 0x00013800011a7983 */ /* 0x001ea80000300800 */
[----:B------:R-:W2:Y:S01]  /*295f0*/  LDL.LU R27, [R1+0x13c] ;  /* 0x00013c00011b7983 */ /* 0x000ea20000300800 */
[----:B---3--:R-:W-:Y:S03]  /*29600*/  HMMA.16816.F32 R8, R16, R8, R4 ;  /* 0x000000081008723c */ /* 0x008fe60000001804 */
[----:B------:R-:W3:-:S15]  /*29610*/  LDL.LU.64 R4, [R1+0x2140] ;  /* 0x0021400001047983 */ /* 0x000ede0000300a00 */
[----:B------:R-:W-:Y:S01]  /*29620*/  NOP ;  /* 0x0000000000007918 */ /* 0x000fe20000000000 */
[----:B------:R-:W-:Y:S04]  /*29630*/  STL.64 [R1+0x290], R8 ;  /* 0x0002900801007387 */ /* 0x000fe80000100a00 */
[----:B------:R0:W-:Y:S04]  /*29640*/  STL.64 [R1+0x298], R10 ;  /* 0x0002980a01007387 */ /* 0x0001e80000100a00 */
[----:B0-----:R-:W2:Y:S01]  /*29650*/  LDL R11, [R1+0x10e0] ;  /* 0x0010e000010b7983 */ /* 0x001ea20000100800 */
[C---:B---3--:R-:W-:Y:S03]  /*29660*/  HMMA.16816.F32 R4, R16.reuse, R4, R20 ;  /* 0x000000041004723c */ /* 0x048fe60000001814 */
[----:B--2---:R0:W-:Y:S04]  /*29670*/  STL [R1+0x2034], R11 ;  /* 0x0020340b01007387 */ /* 0x0041e80000100800 */
[----:B------:R-:W2:Y:S04]  /*29680*/  LDL R10, [R1+0x78] ;  /* 0x00007800010a7983 */ /* 0x000ea80000100800 */
[----:B0-----:R-:W2:Y:S04]  /*29690*/  LDL R11, [R1+0x7c] ;  /* 0x00007c00010b7983 */ /* 0x001ea80000100800 */
[----:B------:R-:W3:Y:S04]  /*296a0*/  LDL.LU.64 R22, [R1+0x2138] ;  /* 0x0021380001167983 */ /* 0x000ee80000300a00 */
[----:B------:R-:W3:Y:S04]  /*296b0*/  LDL.LU.64 R20, [R1+0x2130] ;  /* 0x0021300001147983 */ /* 0x000ee80000300a00 */
[----:B------:R0:W-:Y:S04]  /*296c0*/  STL.64 [R1+0x2a0], R4 ;  /* 0x0002a00401007387 */ /* 0x0001e80000100a00 */
[----:B------:R3:W-:Y:S04]  /*296d0*/  STL.64 [R1+0x2a8], R6 ;  /* 0x0002a80601007387 */ /* 0x0007e80000100a00 */
[----:B0-----:R-:W3:Y:S02]  /*296e0*/  LDL.LU.64 R4, [R1+0x2128] ;  /* 0x0021280001047983 */ /* 0x001ee40000300a00 */
[----:B---3--:R-:W-:Y:S02]  /*296f0*/  HMMA.16816.F32 R4, R16, R4, R20 ;  /* 0x000000041004723c */ /* 0x008fe40000001814 */
[----:B------:R-:W3:Y:S04]  /*29700*/  LDL.LU.64 R22, [R1+0x2120] ;  /* 0x0021200001167983 */ /* 0x000ee80000300a00 */
[----:B------:R-:W3:-:S13]  /*29710*/  LDL.LU.64 R20, [R1+0x2118] ;  /* 0x0021180001147983 */ /* 0x000eda0000300a00 */
[----:B------:R0:W-:Y:S04]  /*29720*/  STL.64 [R1+0x2c0], R4 ;  /* 0x0002c00401007387 */ /* 0x0001e80000100a00 */
[----:B------:R3:W-:Y:S04]  /*29730*/  STL.64 [R1+0x2c8], R6 ;  /* 0x0002c80601007387 */ /* 0x0007e80000100a00 */
[----:B0-----:R-:W3:Y:S02]  /*29740*/  LDL.LU.64 R4, [R1+0x2110] ;  /* 0x0021100001047983 */ /* 0x001ee40000300a00 */
[----:B---3--:R-:W-:Y:S02]  /*29750*/  HMMA.16816.F32 R4, R16, R4, R20 ;  /* 0x000000041004723c */ /* 0x008fe40000001814 */
[----:B------:R-:W3:Y:S04]  /*29760*/  LDL.LU.64 R22, [R1+0x2108] ;  /* 0x0021080001167983 */ /* 0x000ee80000300a00 */
[----:B------:R-:W3:-:S13]  /*29770*/  LDL.LU.64 R20, [R1+0x2100] ;  /* 0x0021000001147983 */ /* 0x000eda0000300a00 */
[----:B------:R-:W-:Y:S04]  /*29780*/  STL.64 [R1+0x340], R4 ;  /* 0x0003400401007387 */ /* 0x000fe80000100a00 */
[----:B------:R0:W-:Y:S04]  /*29790*/  STL.64 [R1+0x348], R6 ;  /* 0x0003480601007387 */ /* 0x0001e80000100a00 */
[----:B0-----:R-:W2:Y:S04]  /*297a0*/  LDL.LU.64 R6, [R1+0x20f8] ;  /* 0x0020f80001067983 */ /* 0x001ea80000300a00 */
[----:B------:R-:W3:Y:S02]  /*297b0*/  LDL.LU.64 R4, [R1+0x20f0] ;  /* 0x0020f00001047983 */ /* 0x000ee40000300a00 */
[----:B---3--:R-:W-:Y:S02]  /*297c0*/  HMMA.16816.F32 R16, R16, R4, R20 ;  /* 0x000000041010723c */ /* 0x008fe40000001814 */
[----:B------:R-:W3:Y:S04]  /*297d0*/  LDL.LU.64 R22, [R1+0x20e8] ;  /* 0x0020e80001167983 */ /* 0x000ee80000300a00 */
[----:B------:R-:W3:Y:S04]  /*297e0*/  LDL.LU.64 R20, [R1+0x20e0] ;  /* 0x0020e00001147983 */ /* 0x000ee80000300a00 */
[----:B--2---:R0:W-:Y:S04]  /*297f0*/  STL.64 [R1+0x2098], R6 ;  /* 0x0020980601007387 */ /* 0x0041e80000100a00 */
[----:B0-----:R-:W2:Y:S05]  /*29800*/  LDL.64 R6, [R1+0x98] ;  /* 0x0000980001067983 */ /* 0x001eaa0000100a00 */
[----:B------:R-:W-:Y:S04]  /*29810*/  STL.64 [R1+0x330], R16 ;  /* 0x0003301001007387 */ /* 0x000fe80000100a00 */
[----:B------:R0:W-:Y:S04]  /*29820*/  STL.64 [R1+0x338], R18 ;  /* 0x0003381201007387 */ /* 0x0001e80000100a00 */
[----:B0-----:R-:W2:Y:S04]  /*29830*/  LDL R18, [R1+0x68] ;  /* 0x0000680001127983 */ /* 0x001ea80000100800 */
[----:B------:R-:W2:Y:S01]  /*29840*/  LDL R19, [R1+0x6c] ;  /* 0x00006c0001137983 */ /* 0x000ea20000100800 */
[----:B----4-:R-:W-:-:S02]  /*29850*/  IMAD.MOV.U32 R9, RZ, RZ, R14 ;  /* 0x000000ffff097224 */ /* 0x010fc400078e000e */
[----:B------:R-:W-:Y:S01]  /*29860*/  IMAD.MOV.U32 R8, RZ, RZ, R15 ;  /* 0x000000ffff087224 */ /* 0x000fe200078e000f */
[----:B---3--:R-:W-:Y:S01]  /*29870*/  HMMA.16816.F32 R24, R20, R14, R24 ;  /* 0x0000000e1418723c */ /* 0x008fe20000001818 */
[----:B--2---:R0:W-:Y:S04]  /*29880*/  STL.64 [R1+0x20c0], R18 ;  /* 0x0020c01201007387 */ /* 0x0041e80000100a00 */
[----:B------:R-:W2:Y:S04]  /*29890*/  LDL.LU R16, [R1+0x120] ;  /* 0x0001200001107983 */ /* 0x000ea80000300800 */
[----:B------:R-:W2:Y:S04]  /*298a0*/  LDL.LU R17, [R1+0x124] ;  /* 0x0001240001117983 */ /* 0x000ea80000300800 */
[----:B0-----:R-:W2:Y:S04]  /*298b0*/  LDL.LU R18, [R1+0x128] ;  /* 0x0001280001127983 */ /* 0x001ea80000300800 */
[----:B------:R-:W2:Y:S04]  /*298c0*/  LDL.LU R19, [R1+0x12c] ;  /* 0x00012c0001137983 */ /* 0x000ea80000300800 */
[----:B------:R-:W-:Y:S04]  /*298d0*/  STL.64 [R1+0x320], R24 ;  /* 0x0003201801007387 */ /* 0x000fe80000100a00 */
[----:B------:R0:W-:Y:S04]  /*298e0*/  STL.64 [R1+0x328], R26 ;  /* 0x0003281a01007387 */ /* 0x0001e80000100a00 */
[----:B0-----:R-:W3:Y:S04]  /*298f0*/  LDL.LU.64 R26, [R1+0x20d8] ;  /* 0x0020d800011a7983 */ /* 0x001ee80000300a00 */
[----:B------:R-:W3:Y:S04]  /*29900*/  LDL.LU.64 R14, [R1+0x20d0] ;  /* 0x0020d000010e7983 */ /* 0x000ee80000300a00 */
[----:B------:R-:W3:Y:S01]  /*29910*/  LDL.LU.64 R12, [R1+0x20c8] ;  /* 0x0020c800010c7983 */ /* 0x000ee20000300a00 */
[----:B------:R-:W-:-:S02]  /*29920*/  IMAD.MOV.U32 R25, RZ, RZ, R6 ;  /* 0x000000ffff197224 */ /* 0x000fc400078e0006 */
[----:B------:R-:W-:Y:S01]  /*29930*/  IMAD.MOV.U32 R24, RZ, RZ, R7 ;  /* 0x000000ffff187224 */ /* 0x000fe200078e0007 */
[C---:B--2---:R-:W-:Y:S08]  /*29940*/  HMMA.16816.F32 R16, R20.reuse, R6, R16 ;  /* 0x000000061410723c */ /* 0x044ff00000001810 */
[C---:B---3--:R-:W-:Y:S11]  /*29950*/  HMMA.16816.F32 R4, R20.reuse, R26, R12 ;  /* 0x0000001a1404723c */ /* 0x048ff6000000180c */
[----:B------:R0:W-:Y:S04]  /*29960*/  STL.64 [R1+0x310], R16 ;  /* 0x0003101001007387 */ /* 0x0001e80000100a00 */
[----:B------:R1:W-:Y:S04]  /*29970*/  STL.64 [R1+0x318], R18 ;  /* 0x0003181201007387 */ /* 0x0003e80000100a00 */
[----:B0-----:R-:W2:Y:S04]  /*29980*/  LDL.LU R16, [R1+0x100] ;  /* 0x0001000001107983 */ /* 0x001ea80000300800 */
[----:B------:R-:W-:Y:S04]  /*29990*/  STL.64 [R1+0x300], R4 ;  /* 0x0003000401007387 */ /* 0x000fe80000100a00 */
[----:B------:R-:W-:Y:S04]  /*299a0*/  STL.64 [R1+0x308], R6 ;  /* 0x0003080601007387 */ /* 0x000fe80000100a00 */
[----:B------:R-:W2:Y:S04]  /*299b0*/  LDL.LU R17, [R1+0x104] ;  /* 0x0001040001117983 */ /* 0x000ea80000300800 */
[----:B-1----:R-:W2:Y:S04]  /*299c0*/  LDL.LU R18, [R1+0x108] ;  /* 0x0001080001127983 */ /* 0x002ea80000300800 */
[----:B------:R-:W2:Y:S04]  /*299d0*/  LDL.LU R19, [R1+0x10c] ;  /* 0x00010c0001137983 */ /* 0x000ea80000300800 */
[----:B------:R-:W3:Y:S04]  /*299e0*/  LDL.LU R12, [R1+0xd0] ;  /* 0x0000d000010c7983 */ /* 0x000ee80000300800 */
[----:B------:R-:W3:Y:S04]  /*299f0*/  LDL.LU R13, [R1+0xd4] ;  /* 0x0000d400010d7983 */ /* 0x000ee80000300800 */
[----:B------:R-:W4:Y:S04]  /*29a00*/  LDL.LU R14, [R1+0xd8] ;  /* 0x0000d800010e7983 */ /* 0x000f280000300800 */
[----:B------:R-:W4:Y:S04]  /*29a10*/  LDL.LU R15, [R1+0xdc] ;  /* 0x0000dc00010f7983 */ /* 0x000f280000300800 */
[----:B----4-:R0:W-:Y:S04]  /*29a20*/  STL.64 [R1+0x20a8], R14 ;  /* 0x0020a80e01007387 */ /* 0x0101e80000100a00 */
[----:B---3--:R1:W-:Y:S04]  /*29a30*/  STL.64 [R1+0x20a0], R12 ;  /* 0x0020a00c01007387 */ /* 0x0083e80000100a00 */
[----:B0-----:R-:W3:Y:S04]  /*29a40*/  LDL R14, [R1+0x58] ;  /* 0x00005800010e7983 */ /* 0x001ee80000100800 */
[----:B------:R-:W3:Y:S04]  /*29a50*/  LDL R15, [R1+0x5c] ;  /* 0x00005c00010f7983 */ /* 0x000ee80000100800 */
[----:B---3--:R0:W-:Y:S04]  /*29a60*/  STL.64 [R1+0x20b8], R14 ;  /* 0x0020b80e01007387 */ /* 0x0081e80000100a00 */
[----:B-1----:R-:W3:Y:S04]  /*29a70*/  LDL.LU R12, [R1+0xf0] ;  /* 0x0000f000010c7983 */ /* 0x002ee80000300800 */
[----:B------:R-:W3:Y:S04]  /*29a80*/  LDL.LU R13, [R1+0xf4] ;  /* 0x0000f400010d7983 */ /* 0x000ee80000300800 */
[----:B0-----:R-:W3:Y:S04]  /*29a90*/  LDL.LU R14, [R1+0xf8] ;  /* 0x0000f800010e7983 */ /* 0x001ee80000300800 */
[----:B------:R-:W3:Y:S04]  /*29aa0*/  LDL.LU R15, [R1+0xfc] ;  /* 0x0000fc00010f7983 */ /* 0x000ee80000300800 */
[----:B------:R-:W4:Y:S01]  /*29ab0*/  LDL.64 R6, [R1+0x48] ;  /* 0x0000480001067983 */ /* 0x000f220000100a00 */
[----:B--2---:R-:W-:Y:S03]  /*29ac0*/  HMMA.16816.F32 R16, R20, R10, R16 ;  /* 0x0000000a1410723c */ /* 0x004fe60000001810 */
[----:B----4-:R0:W-:Y:S04]  /*29ad0*/  STL.64 [R1+0x20b0], R6 ;  /* 0x0020b00601007387 */ /* 0x0101e80000100a00 */
[----:B------:R-:W2:Y:S04]  /*29ae0*/  LDL.LU R4, [R1+0xe0] ;  /* 0x0000e00001047983 */ /* 0x000ea80000300800 */
[----:B------:R-:W2:Y:S04]  /*29af0*/  LDL.LU R5, [R1+0xe4] ;  /* 0x0000e40001057983 */ /* 0x000ea80000300800 */
[----:B0-----:R-:W2:Y:S04]  /*29b00*/  LDL.LU R6, [R1+0xe8] ;  /* 0x0000e80001067983 */ /* 0x001ea80000300800 */
[----:B------:R-:W2:Y:S04]  /*29b10*/  LDL.LU R7, [R1+0xec] ;  /* 0x0000ec0001077983 */ /* 0x000ea80000300800 */
[----:B------:R0:W-:Y:S02]  /*29b20*/  STL.64 [R1+0x2050], R26 ;  /* 0x0020501a01007387 */ /* 0x0001e40000100a00 */
[----:B0-----:R-:W-:-:S02]  /*29b30*/  IMAD.MOV.U32 R26, RZ, RZ, R25 ;  /* 0x000000ffff1a7224 */ /* 0x001fc400078e0019 */
[----:B------:R-:W-:-:S05]  /*29b40*/  IMAD.MOV.U32 R27, RZ, RZ, R24 ;  /* 0x000000ffff1b7224 */ /* 0x000fca00078e0018 */
[----:B------:R0:W-:Y:S02]  /*29b50*/  STL.64 [R1+0x2068], R26 ;  /* 0x0020681a01007387 */ /* 0x0001e40000100a00 */
[----:B0-----:R-:W-:Y:S02]  /*29b60*/  IMAD.MOV.U32 R26, RZ, RZ, R9 ;  /* 0x000000ffff1a7224 */ /* 0x001fe400078e0009 */
[----:B------:R-:W-:-:S05]  /*29b70*/  IMAD.MOV.U32 R27, RZ, RZ, R8 ;  /* 0x000000ffff1b7224 */ /* 0x000fca00078e0008 */
[----:B------:R0:W-:Y:S04]  /*29b80*/  STL.64 [R1+0x2090], R26 ;  /* 0x0020901a01007387 */ /* 0x0001e80000100a00 */
[----:B------:R-:W4:Y:S04]  /*29b90*/  LDL.LU R24, [R1+0xb0] ;  /* 0x0000b00001187983 */ /* 0x000f280000300800 */
[----:B------:R-:W4:Y:S04]  /*29ba0*/  LDL.LU R25, [R1+0xb4] ;  /* 0x0000b40001197983 */ /* 0x000f280000300800 */
[----:B0-----:R-:W4:Y:S04]  /*29bb0*/  LDL.LU R26, [R1+0xb8] ;  /* 0x0000b800011a7983 */ /* 0x001f280000300800 */
[----:B------:R-:W4:Y:S04]  /*29bc0*/  LDL.LU R27, [R1+0xbc] ;  /* 0x0000bc00011b7983 */ /* 0x000f280000300800 */
[----:B------:R-:W-:Y:S04]  /*29bd0*/  STL.64 [R1+0x2d0], R16 ;  /* 0x0002d01001007387 */ /* 0x000fe80000100a00 */
[----:B------:R0:W-:Y:S04]  /*29be0*/  STL.64 [R1+0x2d8], R18 ;  /* 0x0002d81201007387 */ /* 0x0001e80000100a00 */
[----:B0-----:R-:W3:Y:S04]  /*29bf0*/  LDL.LU.64 R18, [R1+0x20c0] ;  /* 0x0020c00001127983 */ /* 0x001ee80000300a00 */
[----:B------:R0:W-:Y:S04]  /*29c00*/  STL.64 [R1+0x2048], R10 ;  /* 0x0020480a01007387 */ /* 0x0001e80000100a00 */
[----:B------:R-:W2:Y:S04]  /*29c10*/  LDL.LU R8, [R1] ;  /* 0x0000000001087983 */ /* 0x000ea80000300800 */
[----:B------:R-:W2:Y:S04]  /*29c20*/  LDL.LU R9, [R1+0x4] ;  /* 0x0000040001097983 */ /* 0x000ea80000300800 */
[----:B0-----:R-:W2:Y:S04]  /*29c30*/  LDL.LU R10, [R1+0x8] ;  /* 0x00000800010a7983 */ /* 0x001ea80000300800 */
[----:B------:R-:W2:Y:S04]  /*29c40*/  LDL.LU R11, [R1+0xc] ;  /* 0x00000c00010b7983 */ /* 0x000ea80000300800 */
[----:B--2---:R-:W-:Y:S04]  /*29c50*/  STL.64 [R1+0x2060], R10 ;  /* 0x0020600a01007387 */ /* 0x004fe80000100a00 */
[----:B------:R0:W-:Y:S04]  /*29c60*/  STL.64 [R1+0x2058], R8 ;  /* 0x0020580801007387 */ /* 0x0001e80000100a00 */
[----:B0-----:R-:W2:Y:S04]  /*29c70*/  LDL.LU R8, [R1+0x10] ;  /* 0x0000100001087983 */ /* 0x001ea80000300800 */
[----:B------:R-:W2:Y:S04]  /*29c80*/  LDL.LU R9, [R1+0x14] ;  /* 0x0000140001097983 */ /* 0x000ea80000300800 */
[----:B------:R-:W2:Y:S04]  /*29c90*/  LDL.LU R10, [R1+0x18] ;  /* 0x00001800010a7983 */ /* 0x000ea80000300800 */
[----:B------:R-:W2:Y:S01]  /*29ca0*/  LDL.LU R11, [R1+0x1c] ;  /* 0x00001c00010b7983 */ /* 0x000ea20000300800 */
[C---:B---3--:R-:W-:Y:S03]  /*29cb0*/  HMMA.16816.F32 R12, R20.reuse, R18, R12 ;  /* 0x00000012140c723c */ /* 0x048fe6000000180c */
[----:B--2---:R-:W-:Y:S04]  /*29cc0*/  STL.64 [R1+0x2078], R10 ;  /* 0x0020780a01007387 */ /* 0x004fe80000100a00 */
[----:B------:R0:W-:Y:S04]  /*29cd0*/  STL.64 [R1+0x2070], R8 ;  /* 0x0020700801007387 */ /* 0x0001e80000100a00 */
[----:B0-----:R-:W2:Y:S04]  /*29ce0*/  LDL.LU R8, [R1+0x20] ;  /* 0x0000200001087983 */ /* 0x001ea80000300800 */
[----:B------:R-:W2:Y:S04]  /*29cf0*/  LDL.LU R9, [R1+0x24] ;  /* 0x0000240001097983 */ /* 0x000ea80000300800 */
[----:B------:R-:W2:Y:S04]  /*29d00*/  LDL.LU R10, [R1+0x28] ;  /* 0x00002800010a7983 */ /* 0x000ea80000300800 */
[----:B------:R-:W2:Y:S04]  /*29d10*/  LDL.LU R11, [R1+0x2c] ;  /* 0x00002c00010b7983 */ /* 0x000ea80000300800 */
[----:B------:R-:W-:Y:S04]  /*29d20*/  STL.64 [R1+0x2f0], R12 ;  /* 0x0002f00c01007387 */ /* 0x000fe80000100a00 */
[----:B------:R0:W-:Y:S04]  /*29d30*/  STL.64 [R1+0x2f8], R14 ;  /* 0x0002f80e01007387 */ /* 0x0001e80000100a00 */
[----:B0-----:R-:W3:Y:S02]  /*29d40*/  LDL.LU.64 R14, [R1+0x20b8] ;  /* 0x0020b800010e7983 */ /* 0x001ee40000300a00 */
[----:B---3--:R-:W-:Y:S02]  /*29d50*/  HMMA.16816.F32 R12, R20, R14, R4 ;  /* 0x0000000e140c723c */ /* 0x008fe40000001804 */
[----:B------:R-:W3:-:S15]  /*29d60*/  LDL.LU.64 R6, [R1+0x20b0] ;  /* 0x0020b00001067983 */ /* 0x000ede0000300a00 */
[----:B------:R-:W-:Y:S02]  /*29d70*/  NOP ;  /* 0x0000000000007918 */ /* 0x000fe40000000000 */
[----:B------:R-:W-:Y:S04]  /*29d80*/  STL.64 [R1+0x2e0], R12 ;  /* 0x0002e00c01007387 */ /* 0x000fe80000100a00 */
[----:B------:R0:W-:Y:S04]  /*29d90*/  STL.64 [R1+0x2e8], R14 ;  /* 0x0002e80e01007387 */ /* 0x0001e80000100a00 */
[----:B0-----:R-:W3:Y:S04]  /*29da0*/  LDL.LU.64 R14, [R1+0x20a8] ;  /* 0x0020a800010e7983 */ /* 0x001ee80000300a00 */
[----:B------:R-:W3:Y:S02]  /*29db0*/  LDL.LU.64 R12, [R1+0x20a0] ;  /* 0x0020a000010c7983 */ /* 0x000ee40000300a00 */
[----:B---3--:R-:W-:-:S15]  /*29dc0*/  HMMA.16816.F32 R12, R20, R6, R12 ;  /* 0x00000006140c723c */ /* 0x008fde000000180c */
[----:B------:R-:W-:-:S04]  /*29dd0*/  NOP ;  /* 0x0000000000007918 */ /* 0x000fc80000000000 */
[----:B------:R0:W-:Y:S04]  /*29de0*/  STL.64 [R1+0x2b0], R12 ;  /* 0x0002b00c01007387 */ /* 0x0001e80000100a00 */
[----:B------:R-:W-:Y:S01]  /*29df0*/  STL.64 [R1+0x2b8], R14 ;  /* 0x0002b80e01007387 */ /* 0x000fe20000100a00 */
[----:B0-----:R-:W-:Y:S02]  /*29e00*/  IMAD.MOV.U32 R13, RZ, RZ, R6 ;  /* 0x000000ffff0d7224 */ /* 0x001fe400078e0006 */
[----:B------:R-:W-:Y:S02]  /*29e10*/  IMAD.MOV.U32 R12, RZ, RZ, R7 ;  /* 0x000000ffff0c7224 */ /* 0x000fe400078e0007 */
[----:B------:R-:W4:Y:S02]  /*29e20*/  LDL.LU.64 R6, [R1+0x2098] ;  /* 0x0020980001067983 */ /* 0x000f240000300a00 */
[----:B----4-:R-:W-:Y:S02]  /*29e30*/  HMMA.16816.F32 R20, R20, R6, R24 ;  /* 0x000000061414723c */ /* 0x010fe40000001818 */
[----:B------:R-:W2:Y:S01]  /*29e40*/  LDL.LU.64 R26, [R1+0x2090] ;  /* 0x00209000011a7983 */ /* 0x000ea20000300a00 */
[----:B------:R-:W-:-:S03]  /*29e50*/  IMAD.MOV.U32 R29, RZ, RZ, R7 ;  /* 0x000000ffff1d7224 */ /* 0x000fc600078e0007 */
[----:B------:R-:W2:-:S13]  /*29e60*/  LDL.LU.64 R6, [R1+0x2088] ;  /* 0x0020880001067983 */ /* 0x000e9a0000300a00 */
[----:B------:R0:W-:Y:S04]  /*29e70*/  STL.64 [R1+0x1b0], R20 ;  /* 0x0001b01401007387 */ /* 0x0001e80000100a00 */
[----:B------:R1:W-:Y:S04]  /*29e80*/  STL.64 [R1+0x1b8], R22 ;  /* 0x0001b81601007387 */ /* 0x0003e80000100a00 */
[----:B------:R-:W2:Y:S04]  /*29e90*/  LDL.LU.64 R4, [R1+0x2080] ;  /* 0x0020800001047983 */ /* 0x000ea80000300a00 */
[----:B0-----:R-:W3:Y:S04]  /*29ea0*/  LDL.LU R20, [R1+0xc0] ;  /* 0x0000c00001147983 */ /* 0x001ee80000300800 */
[----:B------:R-:W3:Y:S01]  /*29eb0*/  LDL.LU R21, [R1+0xc4] ;  /* 0x0000c40001157983 */ /* 0x000ee20000300800 */
[----:B-1----:R-:W-:-:S02]  /*29ec0*/  IMAD.MOV.U32 R22, RZ, RZ, R2 ;  /* 0x000000ffff167224 */ /* 0x002fc400078e0002 */
[----:B------:R-:W-:Y:S01]  /*29ed0*/  IMAD.MOV.U32 R23, RZ, RZ, R0 ;  /* 0x000000ffff177224 */ /* 0x000fe200078e0000 */
[----:B--2---:R-:W-:Y:S01]  /*29ee0*/  HMMA.16816.F32 R24, R4, R26, R8 ;  /* 0x0000001a0418723c */ /* 0x004fe20000001808 */
[----:B------:R-:W2:Y:S04]  /*29ef0*/  LDL.LU.64 R10, [R1+0x2078] ;  /* 0x00207800010a7983 */ /* 0x000ea80000300a00 */
[----:B------:R-:W2:-:S14]  /*29f00*/  LDL.LU.64 R8, [R1+0x2070] ;  /* 0x0020700001087983 */ /* 0x000e9c0000300a00 */
[----:B------:R-:W-:Y:S01]  /*29f10*/  IMAD.MOV.U32 R2, RZ, RZ, R26 ;  /* 0x000000ffff027224 */ /* 0x000fe200078e001a */
[----:B------:R2:W-:Y:S01]  /*29f20*/  STL.64 [R1+0x1a0], R24 ;  /* 0x0001a01801007387 */ /* 0x0005e20000100a00 */
[----:B------:R-:W-:-:S03]  /*29f30*/  IMAD.MOV.U32 R0, RZ, RZ, R27 ;  /* 0x000000ffff007224 */ /* 0x000fc600078e001b */
[----:B------:R-:W2:Y:S04]  /*29f40*/  LDL.LU.64 R26, [R1+0x2068] ;  /* 0x00206800011a7983 */ /* 0x000ea80000300a00 */
[----:B------:R-:W-:Y:S04]  /*29f50*/  STL [R1+0x1ea4], R0 ;  /* 0x001ea40001007387 */ /* 0x000fe80000100800 */
[----:B------:R-:W-:Y:S01]  /*29f60*/  STL [R1+0x1ea0], R2 ;  /* 0x001ea00201007387 */ /* 0x000fe20000100800 */
[----:B--2---:R-:W-:Y:S03]  /*29f70*/  HMMA.16816.F32 R24, R4, R26, R8 ;  /* 0x0000001a0418723c */ /* 0x004fe60000001808 */
[----:B------:R-:W2:Y:S04]  /*29f80*/  LDL.LU.64 R10, [R1+0x2060] ;  /* 0x00206000010a7983 */ /* 0x000ea80000300a00 */
[----:B------:R-:W2:-:S12]  /*29f90*/  LDL.LU.64 R8, [R1+0x2058] ;  /* 0x0020580001087983 */ /* 0x000e980000300a00 */
[----:B------:R-:W-:Y:S04]  /*29fa0*/  STL.64 [R1+0x190], R24 ;  /* 0x0001901801007387 */ /* 0x000fe80000100a00 */
[----:B------:R0:W-:Y:S04]  /*29fb0*/  STL.64 [R1+0x198], R26 ;  /* 0x0001981a01007387 */ /* 0x0001e80000100a00 */
[----:B0-----:R-:W2:Y:S02]  /*29fc0*/  LDL.LU.64 R26, [R1+0x2050] ;  /* 0x00205000011a7983 */ /* 0x001ea40000300a00 */
[----:B--2---:R-:W-:Y:S02]  /*29fd0*/  HMMA.16816.F32 R24, R4, R26, R8 ;  /* 0x0000001a0418723c */ /* 0x004fe40000001808 */
[----:B------:R-:W2:-:S15]  /*29fe0*/  LDL.LU.64 R10, [R1+0x2048] ;  /* 0x00204800010a7983 */ /* 0x000e9e0000300a00 */
[----:B------:R-:W-:Y:S02]  /*29ff0*/  NOP ;  /* 0x0000000000007918 */ /* 0x000fe40000000000 */
[----:B------:R-:W-:Y:S04]  /*2a000*/  STL.64 [R1+0x180], R24 ;  /* 0x0001801801007387 */ /* 0x000fe80000100a00 */
[----:B------:R0:W-:Y:S04]  /*2a010*/  STL.64 [R1+0x188], R26 ;  /* 0x0001881a01007387 */ /* 0x0001e80000100a00 */
[----:B0-----:R-:W2:Y:S04]  /*2a020*/  LDL.LU.64 R26, [R1+0x2040] ;  /* 0x00204000011a7983 */ /* 0x001ea80000300a00 */
[----:B------:R-:W2:Y:S02]  /*2a030*/  LDL.LU.64 R24, [R1+0x2038] ;  /* 0x0020380001187983 */ /* 0x000ea40000300a00 */
[C---:B--2---:R-:W-:Y:S02]  /*2a040*/  HMMA.16816.F32 R24, R4.reuse, R10, R24 ;  /* 0x0000000a0418723c */ /* 0x044fe40000001818 */
[----:B------:R-:W2:Y:S06]  /*2a050*/  LDL.LU R11, [R1+0x2034] ;  /* 0x00203400010b7983 */ /* 0x000eac0000300800 */
[----:B---3--:R-:W-:Y:S11]  /*2a060*/  HMMA.16816.F32 R16, R4, R18, R20 ;  /* 0x000000120410723c */ /* 0x008ff60000001814 */
[----:B------:R-:W-:Y:S04]  /*2a070*/  STL.64 [R1+0x150], R24 ;  /* 0x0001501801007387 */ /* 0x000fe80000100a00 */
[----:B------:R0:W-:Y:S04]  /*2a080*/  STL.64 [R1+0x158], R26 ;  /* 0x0001581a01007387 */ /* 0x0001e80000100a00 */
[----:B0-----:R-:W3:Y:S04]  /*2a090*/  LDL.LU.64 R26, [R1+0x58] ;  /* 0x00005800011a7983 */ /* 0x001ee80000300a00 */
[----:B--2---:R-:W0:Y:S04]  /*2a0a0*/  LDSM.16.MT88.4 R8, [R11+UR5+0x8800] ;  /* 0x008800050b08783b */ /* 0x004e280008004200 */
[----:B0-----:R0:W-:Y:S04]  /*2a0b0*/  STL.64 [R1+0x2000], R10 ;  /* 0x0020000a01007387 */ /* 0x0011e80000100a00 */
[----:B------:R1:W-:Y:S04]  /*2a0c0*/  STL.64 [R1+0x1ff8], R8 ;  /* 0x001ff80801007387 */ /* 0x0003e80000100a00 */
[----:B------:R-:W-:Y:S04]  /*2a0d0*/  STL.64 [R1+0x140], R16 ;  /* 0x0001401001007387 */ /* 0x000fe80000100a00 */
[----:B------:R-:W-:Y:S01]  /*2a0e0*/  STL.64 [R1+0x148], R18 ;  /* 0x0001481201007387 */ /* 0x000fe20000100a00 */
[----:B0-----:R-:W-:-:S02]  /*2a0f0*/  IMAD.MOV.U32 R10, RZ, RZ, R13 ;  /* 0x000000ffff0a7224 */ /* 0x001fc400078e000d */
[----:B------:R-:W-:Y:S01]  /*2a100*/  IMAD.MOV.U32 R11, RZ, RZ, R12 ;  /* 0x000000ffff0b7224 */ /* 0x000fe200078e000c */
[----:B-1----:R-:W2:Y:S04]  /*2a110*/  LDL R8, [R1+0x10d8] ;  /* 0x0010d80001087983 */ /* 0x002ea80000100800 */
[----:B------:R-:W-:Y:S04]  /*2a120*/  STL.64 [R1+0x2010], R10 ;  /* 0x0020100a01007387 */ /* 0x000fe80000100a00 */
[----:B------:R-:W4:Y:S04]  /*2a130*/  LDL R23, [R1+0x10e4] ;  /* 0x0010e40001177983 */ /* 0x000f280000100800 */
[----:B----4-:R0:W-:Y:S04]  /*2a140*/  STL [R1+0x2008], R23 ;  /* 0x0020081701007387 */ /* 0x0101e80000100800 */
[----:B------:R-:W4:Y:S04]  /*2a150*/  LDL.LU R20, [R1+0x170] ;  /* 0x0001700001147983 */ /* 0x000f280000300800 */
[----:B------:R-:W4:Y:S04]  /*2a160*/  LDL.LU R21, [R1+0x174] ;  /* 0x0001740001157983 */ /* 0x000f280000300800 */
[----:B------:R-:W2:Y:S01]  /*2a170*/  LDL.LU R22, [R1+0x178] ;  /* 0x0001780001167983 */ /* 0x000ea20000300800 */
[----:B0-----:R-:W-:-:S03]  /*2a180*/  IMAD.MOV.U32 R23, RZ, RZ, R28 ;  /* 0x000000ffff177224 */ /* 0x001fc600078e001c */
[----:B------:R-:W3:Y:S04]  /*2a190*/  LDL.LU R28, [R1+0x2030] ;  /* 0x00203000011c7983 */ /* 0x000ee80000300800 */
[----:B--2---:R-:W-:Y:S04]  /*2a1a0*/  STL.64 [R1+0x2020], R22 ;  /* 0x0020201601007387 */ /* 0x004fe80000100a00 */
[----:B----4-:R0:W-:Y:S04]  /*2a1b0*/  STL.64 [R1+0x2018], R20 ;  /* 0x0020181401007387 */ /* 0x0101e80000100a00 */
[----:B---3--:R-:W1:Y:S04]  /*2a1c0*/  LDSM.16.MT88.4 R12, [R28+UR5+0x8800] ;  /* 0x008800051c0c783b */ /* 0x008e680008004200 */
[----:B0-----:R-:W2:Y:S01]  /*2a1d0*/  LDL.LU R20, [R1+0x160] ;  /* 0x0001600001147983 */ /* 0x001ea20000300800 */
[----:B------:R-:W-:-:S03]  /*2a1e0*/  IMAD.MOV.U32 R21, RZ, RZ, R3 ;  /* 0x000000ffff157224 */ /* 0x000fc600078e0003 */
[----:B------:R-:W3:Y:S04]  /*2a1f0*/  LDL.LU R3, [R1+0x202c] ;  /* 0x00202c0001037983 */ /* 0x000ee80000300800 */
[----:B------:R-:W2:Y:S04]  /*2a200*/  LDL.LU R22, [R1+0x168] ;  /* 0x0001680001167983 */ /* 0x000ea80000300800 */
[----:B------:R-:W2:Y:S04]  /*2a210*/  LDL.LU R23, [R1+0x16c] ;  /* 0x00016c0001177983 */ /* 0x000ea80000300800 */
[----:B-1----:R-:W-:Y:S04]  /*2a220*/  STL [R1+0x1f6c], R12 ;  /* 0x001f6c0c01007387 */ /* 0x002fe80000100800 */
[----:B------:R-:W-:Y:S04]  /*2a230*/  STL [R1+0x1f68], R13 ;  /* 0x001f680d01007387 */ /* 0x000fe80000100800 */
[----:B------:R-:W-:Y:S04]  /*2a240*/  STL [R1+0x1f64], R14 ;  /* 0x001f640e01007387 */ /* 0x000fe80000100800 */
[----:B------:R-:W-:Y:S04]  /*2a250*/  STL [R1+0x1f60], R15 ;  /* 0x001f600f01007387 */ /* 0x000fe80000100800 */
[----:B------:R-:W-:Y:S04]  /*2a260*/  LDSM.16.M88.4 R12, [R8+UR5] ;  /* 0x00000005080c783b */ /* 0x000fe80008000200 */
[----:B------:R-:W-:Y:S04]  /*2a270*/  STL [R1+0x1d68], R28 ;  /* 0x001d681c01007387 */ /* 0x000fe80000100800 */
[----:B---3--:R-:W0:Y:S01]  /*2a280*/  LDSM.16.MT88.4 R16, [R3+UR5+0x9000] ;  /* 0x009000050310783b */ /* 0x008e220008004200 */
[----:B--2---:R-:W-:Y:S03]  /*2a290*/  HMMA.16816.F32 R20, R4, R26, R20 ;  /* 0x0000001a0414723c */ /* 0x004fe60000001814 */
[----:B0-----:R0:W-:Y:S04]  /*2a2a0*/  STL.64 [R1+0x1eb0], R18 ;  /* 0x001eb01201007387 */ /* 0x0011e80000100a00 */
[----:B------:R-:W-:Y:S04]  /*2a2b0*/  STL.64 [R1+0x1ea8], R16 ;  /* 0x001ea81001007387 */ /* 0x000fe80000100a00 */
[----:B0-----:R-:W2:Y:S01]  /*2a2c0*/  LDL.LU R18, [R1+0x38] ;  /* 0x0000380001127983 */ /* 0x001ea20000300800 */
[----:B------:R-:W-:-:S03]  /*2a2d0*/  IMAD.MOV.U32 R19, RZ, RZ, R29 ;  /* 0x000000ffff137224 */ /* 0x000fc600078e001d */
[----:B------:R-:W3:Y:S04]  /*2a2e0*/  LDL.LU R29, [R1+0x2028] ;  /* 0x00202800011d7983 */ /* 0x000ee80000300800 */
[----:B------:R0:W-:Y:S04]  /*2a2f0*/  STL [R1+0x1d5c], R3 ;  /* 0x001d5c0301007387 */ /* 0x0001e80000100800 */
[----:B------:R1:W-:Y:S04]  /*2a300*/  STL.64 [R1+0x20], R12 ;  /* 0x0000200c01007387 */ /* 0x0003e80000100a00 */
[----:B------:R-:W-:Y:S04]  /*2a310*/  STL.64 [R1+0x28], R14 ;  /* 0x0000280e01007387 */ /* 0x000fe80000100a00 */
[----:B------:R-:W-:Y:S04]  /*2a320*/  STL.64 [R1+0x130], R20 ;  /* 0x0001301401007387 */ /* 0x000fe80000100a00 */
[----:B------:R-:W-:Y:S04]  /*2a330*/  STL.64 [R1+0x138], R22 ;  /* 0x0001381601007387 */ /* 0x000fe80000100a00 */
[----:B------:R-:W4:Y:S01]  /*2a340*/  LDSM.16.M88.4 R20, [R8+UR5+0x2000] ;  /* 0x002000050814783b */ /* 0x000f220008000200 */
[----:B0-----:R-:W-:-:S02]  /*2a350*/  IMAD.MOV.U32 R3, RZ, RZ, R27 ;  /* 0x000000ffff037224 */ /* 0x001fc400078e001b */
[----:B-1----:R-:W-:Y:S01]  /*2a360*/  IMAD.MOV.U32 R13, RZ, RZ, R26 ;  /* 0x000000ffff0d7224 */ /* 0x002fe200078e001a */
[----:B------:R-:W2:Y:S04]  /*2a370*/  LDL R12, [R1+0x10e0] ;  /* 0x0010e000010c7983 */ /* 0x000ea80000100800 */
[----:B------:R-:W0:Y:S01]  /*2a380*/  LDSM.16.M88.4 R24, [R8+UR5+0x1000] ;  /* 0x001000050818783b */ /* 0x000e220008000200 */
[----:B----4-:R-:W-:Y:S02]  /*2a390*/  IMAD.MOV.U32 R14, RZ, RZ, R20 ;  /* 0x000000ffff0e7224 */ /* 0x010fe400078e0014 */
[----:B------:R-:W-:Y:S01]  /*2a3a0*/  IMAD.MOV.U32 R15, RZ, RZ, R21 ;  /* 0x000000ffff0f7224 */ /* 0x000fe200078e0015 */
[----:B0-----:R-:W-:Y:S04]  /*2a3b0*/  STL.64 [R1+0x10], R24 ;  /* 0x0000101801007387 */ /* 0x001fe80000100a00 */
[----:B------:R-:W-:Y:S04]  /*2a3c0*/  STL.64 [R1+0x18], R26 ;  /* 0x0000181a01007387 */ /* 0x000fe80000100a00 */
[----:B------:R-:W-:Y:S04]  /*2a3d0*/  STL.64 [R1], R20 ;  /* 0x0000001401007387 */ /* 0x000fe80000100a00 */
[----:B------:R-:W0:Y:S04]  /*2a3e0*/  LDSM.16.M88.4 R24, [R8+UR5+0x3000] ;  /* 0x003000050818783b */ /* 0x000e280008000200 */
[----:B------:R-:W-:Y:S04]  /*2a3f0*/  STL.64 [R1+0x8], R22 ;  /* 0x0000081601007387 */ /* 0x000fe80000100a00 */
[----:B------:R-:W1:Y:S04]  /*2a400*/  LDSM.16.M88.4 R20, [R8+UR5+0x4000] ;  /* 0x004000050814783b */ /* 0x000e680008000200 */
[----:B------:R-:W-:Y:S04]  /*2a410*/  STL [R1+0x1f74], R15 ;  /* 0x001f740f01007387 */ /* 0x000fe80000100800 */
[----:B------:R-:W-:Y:S04]  /*2a420*/  STL [R1+0x1f70], R14 ;  /* 0x001f700e01007387 */ /* 0x000fe80000100800 */
[----:B0-----:R-:W-:Y:S04]  /*2a430*/  STL [R1+0x1df8], R26 ;  /* 0x001df81a01007387 */ /* 0x001fe80000100800 */
[----:B------:R-:W-:Y:S04]  /*2a440*/  STL [R1+0x1d6c], R27 ;  /* 0x001d6c1b01007387 */ /* 0x000fe80000100800 */
[----:B-1----:R-:W-:Y:S04]  /*2a450*/  STL.64 [R1+0xc0], R20 ;  /* 0x0000c01401007387 */ /* 0x002fe80000100a00 */
[----:B------:R-:W-:Y:S04]  /*2a460*/  STL.64 [R1+0xc8], R22 ;  /* 0x0000c81601007387 */ /* 0x000fe80000100a00 */
[----:B------:R-:W0:Y:S04]  /*2a470*/  LDSM.16.M88.4 R20, [R8+UR5+0x5000] ;  /* 0x005000050814783b */ /* 0x000e280008000200 */
[----:B0-----:R-:W-:Y:S04]  /*2a480*/  STL.64 [R1+0xb0], R20 ;  /* 0x0000b01401007387 */ /* 0x001fe80000100a00 */
[----:B------:R-:W-:Y:S04]  /*2a490*/  STL.64 [R1+0xb8], R22 ;  /* 0x0000b81601007387 */ /* 0x000fe80000100a00 */
[----:B------:R-:W0:Y:S04]  /*2a4a0*/  LDSM.16.M88.4 R20, [R8+UR5+0x6000] ;  /* 0x006000050814783b */ /* 0x000e280008000200 */
[----:B------:R-:W1:Y:S04]  /*2a4b0*/  LDSM.16.M88.4 R8, [R8+UR5+0x7000] ;  /* 0x007000050808783b */ /* 0x000e680008000200 */
[----:B0-----:R-:W-:Y:S04]  /*2a4c0*/  STL.64 [R1+0xe0], R20 ;  /* 0x0000e01401007387 */ /* 0x001fe80000100a00 */
[----:B------:R0:W-:Y:S01]  /*2a4d0*/  STL.64 [R1+0xe8], R22 ;  /* 0x0000e81601007387 */ /* 0x0001e20000100a00 */
[----:B------:R-:W-:-:S02]  /*2a4e0*/  IMAD.MOV.U32 R0, RZ, RZ, R20 ;  /* 0x000000ffff007224 */ /* 0x000fc400078e0014 */
[----:B------:R-:W-:Y:S01]  /*2a4f0*/  IMAD.MOV.U32 R2, RZ, RZ, R21 ;  /* 0x000000ffff027224 */ /* 0x000fe200078e0015 */
[----:B0-----:R-:W4:Y:S04]  /*2a500*/  LDL.LU.64 R22, [R1+0x2020] ;  /* 0x0020200001167983 */ /* 0x001f280000300a00 */
[----:B------:R-:W4:Y:S04]  /*2a510*/  LDL.LU.64 R20, [R1+0x2018] ;  /* 0x0020180001147983 */ /* 0x000f280000300a00 */
[----:B-1----:R-:W-:Y:S04]  /*2a520*/  STL.64 [R1+0x100], R8 ;  /* 0x0001000801007387 */ /* 0x002fe80000100a00 */
[----:B------:R0:W-:Y:S04]  /*2a530*/  STL.64 [R1+0x108], R10 ;  /* 0x0001080a01007387 */ /* 0x0001e80000100a00 */
[----:B0-----:R-:W4:Y:S02]  /*2a540*/  LDL.LU.64 R10, [R1+0x2010] ;  /* 0x00201000010a7983 */ /* 0x001f240000300a00 */
[----:B----4-:R-:W-:Y:S02]  /*2a550*/  HMMA.16816.F32 R8, R4, R10, R20 ;  /* 0x0000000a0408723c */ /* 0x010fe40000001814 */
[----:B------:R-:W4:-:S15]  /*2a560*/  LDL.LU R23, [R1+0x2008] ;  /* 0x0020080001177983 */ /* 0x000f1e0000300800 */
[----:B------:R-:W-:Y:S02]  /*2a570*/  NOP ;  /* 0x0000000000007918 */ /* 0x000fe40000000000 */
[----:B------:R-:W-:Y:S01]  /*2a580*/  IMAD.MOV.U32 R26, RZ, RZ, R11 ;  /* 0x000000ffff1a7224 */ /* 0x000fe200078e000b */
[----:B------:R-:W-:Y:S04]  /*2a590*/  STL.64 [R1+0x120], R8 ;  /* 0x0001200801007387 */ /* 0x000fe80000100a00 */
[----:B------:R0:W-:Y:S04]  /*2a5a0*/  STL [R1+0x128], R10 ;  /* 0x0001280a01007387 */ /* 0x0001e80000100800 */
[----:B0-----:R-:W2:Y:S04]  /*2a5b0*/  LDL.LU.64 R10, [R1+0x2000] ;  /* 0x00200000010a7983 */ /* 0x001ea80000300a00 */
[----:B------:R-:W2:Y:S04]  /*2a5c0*/  LDL.LU.64 R8, [R1+0x1ff8] ;  /* 0x001ff80001087983 */ /* 0x000ea80000300a00 */
[----:B------:R-:W-:Y:S04]  /*2a5d0*/  STL [R1+0x1fa0], R26 ;  /* 0x001fa01a01007387 */ /* 0x000fe80000100800 */
[----:B------:R0:W-:Y:S04]  /*2a5e0*/  STL.64 [R1+0x1f98], R24 ;  /* 0x001f981801007387 */ /* 0x0001e80000100a00 */
[----:B0-----:R-:W2:Y:S04]  /*2a5f0*/  LDL.LU R24, [R1+0x1c0] ;  /* 0x0001c00001187983 */ /* 0x001ea80000300800 */
[----:B------:R-:W2:Y:S04]  /*2a600*/  LDL.LU R25, [R1+0x1c4] ;  /* 0x0001c40001197983 */ /* 0x000ea80000300800 */
[----:B------:R-:W2:Y:S04]  /*2a610*/  LDL.LU R26, [R1+0x1c8] ;  /* 0x0001c800011a7983 */ /* 0x000ea80000300800 */
[----:B------:R-:W2:Y:S04]  /*2a620*/  LDL.LU R27, [R1+0x1cc] ;  /* 0x0001cc00011b7983 */ /* 0x000ea80000300800 */
[----:B----4-:R-:W0:Y:S01]  /*2a630*/  LDSM.16.MT88.4 R20, [R23+UR5+0x9000] ;  /* 0x009000051714783b */ /* 0x010e220008004200 */
[----:B--2---:R-:W-:Y:S03]  /*2a640*/  HMMA.16816.F32 R4, R4, R18, R24 ;  /* 0x000000120404723c */ /* 0x004fe60000001818 */
[----:B0-----:R0:W-:Y:S04]  /*2a650*/  STL.64 [R1+0x1e38], R22 ;  /* 0x001e381601007387 */ /* 0x0011e80000100a00 */
[----:B------:R-:W-:Y:S01]  /*2a660*/  STL.64 [R1+0x1e30], R20 ;  /* 0x001e301401007387 */ /* 0x000fe20000100a00 */
[----:B0-----:R-:W-:-:S02]  /*2a670*/  IMAD.MOV.U32 R22, RZ, RZ, R13 ;  /* 0x000000ffff167224 */ /* 0x001fc400078e000d */
[----:B------:R-:W-:-:S05]  /*2a680*/  IMAD.MOV.U32 R23, RZ, RZ, R3 ;  /* 0x000000ffff177224 */ /* 0x000fca00078e0003 */
[----:B------:R-:W-:Y:S04]  /*2a690*/  STL.64 [R1+0x1fb8], R22 ;  /* 0x001fb81601007387 */ /* 0x000fe80000100a00 */
[----:B------:R0:W-:Y:S04]  /*2a6a0*/  STL.64 [R1+0x1ff0], R18 ;  /* 0x001ff01201007387 */ /* 0x0001e80000100a00 */
[----:B------:R-:W2:Y:S04]  /*2a6b0*/  LDL.LU R16, [R1+0x1d0] ;  /* 0x0001d00001107983 */ /* 0x000ea80000300800 */
[----:B------:R-:W-:Y:S04]  /*2a6c0*/  STL.64 [R1+0x110], R4 ;  /* 0x0001100401007387 */ /* 0x000fe80000100a00 */
[----:B------:R-:W-:Y:S04]  /*2a6d0*/  STL.64 [R1+0x118], R6 ;  /* 0x0001180601007387 */ /* 0x000fe80000100a00 */
[----:B------:R-:W2:Y:S04]  /*2a6e0*/  LDL.LU R17, [R1+0x1d4] ;  /* 0x0001d40001117983 */ /* 0x000ea80000300800 */
[----:B------:R-:W1:Y:S04]  /*2a6f0*/  LDSM.16.MT88.4 R4, [R12+UR5+0x9000] ;  /* 0x009000050c04783b */ /* 0x000e680008004200 */
[----:B0-----:R-:W2:Y:S04]  /*2a700*/  LDL.LU R18, [R1+0x1d8] ;  /* 0x0001d80001127983 */ /* 0x001ea80000300800 */
[----:B------:R-:W2:Y:S04]  /*2a710*/  LDL.LU R19, [R1+0x1dc] ;  /* 0x0001dc0001137983 */ /* 0x000ea80000300800 */
[----:B------:R-:W4:Y:S04]  /*2a720*/  LDL.LU R20, [R1+0x200] ;  /* 0x0002000001147983 */ /* 0x000f280000300800 */
[----:B------:R-:W4:Y:S04]  /*2a730*/  LDL.LU R21, [R1+0x204] ;  /* 0x0002040001157983 */ /* 0x000f280000300800 */
[----:B------:R-:W2:Y:S04]  /*2a740*/  LDL.LU R22, [R1+0x208] ;  /* 0x0002080001167983 */ /* 0x000ea80000300800 */
[----:B------:R-:W2:Y:S04]  /*2a750*/  LDL.LU R23, [R1+0x20c] ;  /* 0x00020c0001177983 */ /* 0x000ea80000300800 */
[----:B--2---:R-:W-:Y:S04]  /*2a760*/  STL.64 [R1+0x1fc8], R22 ;  /* 0x001fc81601007387 */ /* 0x004fe80000100a00 */
[----:B----4-:R0:W-:Y:S04]  /*2a770*/  STL.64 [R1+0x1fc0], R20 ;  /* 0x001fc01401007387 */ /* 0x0101e80000100a00 */
[----:B0-----:R-:W2:Y:S04]  /*2a780*/  LDL.LU R20, [R1+0x1f0] ;  /* 0x0001f00001147983 */ /* 0x001ea80000300800 */
[----:B------:R-:W2:Y:S04]  /*2a790*/  LDL.LU R21, [R1+0x1f4] ;  /* 0x0001f40001157983 */ /* 0x000ea80000300800 */
[----:B------:R-:W4:Y:S04]  /*2a7a0*/  LDL.LU R22, [R1+0x1f8] ;  /* 0x0001f80001167983 */ /* 0x000f280000300800 */
[----:B------:R-:W4:Y:S04]  /*2a7b0*/  LDL.LU R23, [R1+0x1fc] ;  /* 0x0001fc0001177983 */ /* 0x000f280000300800 */
[----:B----4-:R0:W-:Y:S04]  /*2a7c0*/  STL.64 [R1+0x1fe0], R22 ;  /* 0x001fe01601007387 */ /* 0x0101e80000100a00 */
[----:B--2---:R-:W-:Y:S04]  /*2a7d0*/  STL.64 [R1+0x1fd8], R20 ;  /* 0x001fd81401007387 */ /* 0x004fe80000100a00 */
[----:B0-----:R-:W2:Y:S04]  /*2a7e0*/  LDL.LU.64 R22, [R1+0x98] ;  /* 0x0000980001167983 */ /* 0x001ea80000300a00 */
[----:B--2---:R0:W-:Y:S04]  /*2a7f0*/  STL.64 [R1+0x1fe8], R22 ;  /* 0x001fe81601007387 */ /* 0x0041e80000100a00 */
[----:B0-----:R-:W2:Y:S04]  /*2a800*/  LDL.LU.64 R22, [R1+0xa8] ;  /* 0x0000a80001167983 */ /* 0x001ea80000300a00 */
[----:B------:R-:W4:Y:S01]  /*2a810*/  LDL.LU.64 R26, [R1+0x78] ;  /* 0x00007800011a7983 */ /* 0x000f220000300a00 */
[----:B--2---:R-:W-:Y:S03]  /*2a820*/  HMMA.16816.F32 R16, R8, R22, R16 ;  /* 0x000000160810723c */ /* 0x004fe60000001810 */
[----:B----4-:R0:W-:Y:S04]  /*2a830*/  STL.64 [R1+0x1fd0], R26 ;  /* 0x001fd01a01007387 */ /* 0x0101e80000100a00 */
[----:B0-----:R-:W2:Y:S04]  /*2a840*/  LDL.LU.64 R26, [R1+0x88] ;  /* 0x00008800011a7983 */ /* 0x001ea80000300a00 */
[----:B------:R-:W4:Y:S04]  /*2a850*/  LDL.LU R12, [R1+0x210] ;  /* 0x00021000010c7983 */ /* 0x000f280000300800 */
[----:B------:R-:W4:Y:S04]  /*2a860*/  LDL.LU R13, [R1+0x214] ;  /* 0x00021400010d7983 */ /* 0x000f280000300800 */
[----:B------:R-:W4:Y:S04]  /*2a870*/  LDL.LU R14, [R1+0x218] ;  /* 0x00021800010e7983 */ /* 0x000f280000300800 */
[----:B------:R-:W4:Y:S04]  /*2a880*/  LDL.LU R15, [R1+0x21c] ;  /* 0x00021c00010f7983 */ /* 0x000f280000300800 */
[----:B-1----:R-:W-:Y:S04]  /*2a890*/  STL.64 [R1+0x1dc0], R6 ;  /* 0x001dc00601007387 */ /* 0x002fe80000100a00 */
[----:B------:R0:W-:Y:S04]  /*2a8a0*/  STL.64 [R1+0x1db8], R4 ;  /* 0x001db80401007387 */ /* 0x0001e80000100a00 */
[----:B0-----:R-:W2:Y:S04]  /*2a8b0*/  LDL.LU R4, [R1+0x1e0] ;  /* 0x0001e00001047983 */ /* 0x001ea80000300800 */
[----:B------:R-:W2:Y:S04]  /*2a8c0*/  LDL.LU R5, [R1+0x1e4] ;  /* 0x0001e40001057983 */ /* 0x000ea80000300800 */
[----:B------:R-:W2:Y:S04]  /*2a8d0*/  LDL.LU R6, [R1+0x1e8] ;  /* 0x0001e80001067983 */ /* 0x000ea80000300800 */
[----:B------:R-:W2:Y:S04]  /*2a8e0*/  LDL.LU R7, [R1+0x1ec] ;  /* 0x0001ec0001077983 */ /* 0x000ea80000300800 */
[----:B------:R-:W-:Y:S04]  /*2a8f0*/  STL.64 [R1+0xf0], R16 ;  /* 0x0000f01001007387 */ /* 0x000fe80000100a00 */
[----:B------:R0:W-:Y:S04]  /*2a900*/  STL.64 [R1+0xf8], R18 ;  /* 0x0000f81201007387 */ /* 0x0001e80000100a00 */
[----:B0-----:R-:W2:Y:S01]  /*2a910*/  LDL.LU.64 R18, [R1+0x1ff0] ;  /* 0x001ff00001127983 */ /* 0x001ea20000300a00 */
[----:B------:R-:W-:-:S02]  /*2a920*/  IMAD.MOV.U32 R17, RZ, RZ, R22 ;  /* 0x000000ffff117224 */ /* 0x000fc400078e0016 */
[----:B------:R-:W-:Y:S02]  /*2a930*/  IMAD.MOV.U32 R16, RZ, RZ, R23 ;  /* 0x000000ffff107224 */ /* 0x000fe400078e0017 */
[----:B------:R-:W3:Y:S04]  /*2a940*/  LDL.LU.64 R22, [R1+0x1fe8] ;  /* 0x001fe80001167983 */ /* 0x000ee80000300a00 */
[----:B--2---:R-:W-:Y:S04]  /*2a950*/  STL.64 [R1+0x1f80], R18 ;  /* 0x001f801201007387 */ /* 0x004fe80000100a00 */
[----:B------:R0:W-:Y:S04]  /*2a960*/  STL.64 [R1+0x1f78], R16 ;  /* 0x001f781001007387 */ /* 0x0001e80000100a00 */
[----:B0-----:R-:W2:Y:S04]  /*2a970*/  LDL.LU R16, [R1+0x270] ;  /* 0x0002700001107983 */ /* 0x001ea80000300800 */
[----:B------:R-:W2:Y:S04]  /*2a980*/  LDL.LU R17, [R1+0x274] ;  /* 0x0002740001117983 */ /* 0x000ea80000300800 */
[----:B------:R-:W2:Y:S04]  /*2a990*/  LDL.LU R18, [R1+0x278] ;  /* 0x0002780001127983 */ /* 0x000ea80000300800 */
[----:B------:R-:W2:Y:S01]  /*2a9a0*/  LDL.LU R19, [R1+0x27c] ;  /* 0x00027c0001137983 */ /* 0x000ea20000300800 */
[----:B---3--:R-:W-:Y:S03]  /*2a9b0*/  HMMA.16816.F32 R4, R8, R22, R4 ;  /* 0x000000160804723c */ /* 0x008fe60000001804 */
[----:B--2---:R-:W-:Y:S04]  /*2a9c0*/  STL.64 [R1+0x1f90], R18 ;  /* 0x001f901201007387 */ /* 0x004fe80000100a00 */
[----:B------:R0:W-:Y:S04]  /*2a9d0*/  STL.64 [R1+0x1f88], R16 ;  /* 0x001f881001007387 */ /* 0x0001e80000100a00 */
[----:B0-----:R-:W2:Y:S04]  /*2a9e0*/  LDL.LU R16, [R1+0x250] ;  /* 0x0002500001107983 */ /* 0x001ea80000300800 */
[----:B------:R-:W2:Y:S04]  /*2a9f0*/  LDL.LU R17, [R1+0x254] ;  /* 0x0002540001117983 */ /* 0x000ea80000300800 */
[----:B------:R-:W3:Y:S01]  /*2aa00*/  LDL.LU R18, [R1+0x258] ;  /* 0x0002580001127983 */ /* 0x000ee20000300800 */
[----:B------:R-:W-:-:S05]  /*2aa10*/  IMAD.MOV.U32 R19, RZ, RZ, R29 ;  /* 0x000000ffff137224 */ /* 0x000fca00078e001d */
[----:B---3--:R0:W-:Y:S04]  /*2aa20*/  STL.64 [R1+0x1fb0], R18 ;  /* 0x001fb01201007387 */ /* 0x0081e80000100a00 */
[----:B--2---:R-:W-:Y:S04]  /*2aa30*/  STL.64 [R1+0x1fa8], R16 ;  /* 0x001fa81001007387 */ /* 0x004fe80000100a00 */
[----:B0-----:R-:W4:Y:S04]  /*2aa40*/  LDL.LU.64 R18, [R1+0x68] ;  /* 0x0000680001127983 */ /* 0x001f280000300a00 */
[----:B------:R0:W-:Y:S04]  /*2aa50*/  STL.64 [R1+0xd0], R4 ;  /* 0x0000d00401007387 */ /* 0x0001e80000100a00 */
[----:B------:R1:W-:Y:S01]  /*2aa60*/  STL.64 [R1+0xd8], R6 ;  /* 0x0000d80601007387 */ /* 0x0003e20000100a00 */
[----:B0-----:R-:W-:-:S02]  /*2aa70*/  IMAD.MOV.U32 R5, RZ, RZ, R22 ;  /* 0x000000ffff057224 */ /* 0x001fc400078e0016 */
[----:B------:R-:W-:Y:S02]  /*2aa80*/  IMAD.MOV.U32 R4, RZ, RZ, R23 ;  /* 0x000000ffff047224 */ /* 0x000fe400078e0017 */
[----:B------:R-:W2:Y:S04]  /*2aa90*/  LDL.LU.64 R22, [R1+0x1fe0] ;  /* 0x001fe00001167983 */ /* 0x000ea80000300a00 */
[----:B------:R-:W2:Y:S01]  /*2aaa0*/  LDL.LU.64 R20, [R1+0x1fd8] ;  /* 0x001fd80001147983 */ /* 0x000ea20000300a00 */
[----:B-1----:R-:W-:Y:S02]  /*2aab0*/  IMAD.MOV.U32 R7, RZ, RZ, R26 ;  /* 0x000000ffff077224 */ /* 0x002fe400078e001a */
[----:B------:R-:W-:Y:S01]  /*2aac0*/  IMAD.MOV.U32 R6, RZ, RZ, R27 ;  /* 0x000000ffff067224 */ /* 0x000fe200078e001b */
[----:B--2---:R-:W-:Y:S01]  /*2aad0*/  HMMA.16816.F32 R20, R8, R26, R20 ;  /* 0x0000001a0814723c */ /* 0x004fe20000001814 */
[----:B------:R-:W2:-:S15]  /*2aae0*/  LDL.LU.64 R26, [R1+0x1fd0] ;  /* 0x001fd000011a7983 */ /* 0x000e9e0000300a00 */
[----:B------:R-:W-:-:S03]  /*2aaf0*/  NOP ;  /* 0x0000000000007918 */ /* 0x000fc60000000000 */
[----:B------:R-:W-:Y:S04]  /*2ab00*/  STL.64 [R1+0x160], R20 ;  /* 0x0001601401007387 */ /* 0x000fe80000100a00 */
[----:B------:R0:W-:Y:S01]  /*2ab10*/  STL [R1+0x168], R22 ;  /* 0x0001681601007387 */ /* 0x0001e20000100800 */
[----:B------:R-:W-:-:S03]  /*2ab20*/  IMAD.MOV.U32 R29, RZ, RZ, R23 ;  /* 0x000000ffff1d7224 */ /* 0x000fc600078e0017 */
[----:B0-----:R-:W2:Y:S04]  /*2ab30*/  LDL.LU.64 R22, [R1+0x1fc8] ;  /* 0x001fc80001167983 */ /* 0x001ea80000300a00 */
[----:B------:R-:W2:Y:S02]  /*2ab40*/  LDL.LU.64 R20, [R1+0x1fc0] ;  /* 0x001fc00001147983 */ /* 0x000ea40000300a00 */
[----:B--2---:R-:W-:-:S15]  /*2ab50*/  HMMA.16816.F32 R20, R8, R26, R20 ;  /* 0x0000001a0814723c */ /* 0x004fde0000001814 */
[----:B------:R-:W-:-:S04]  /*2ab60*/  NOP ;  /* 0x0000000000007918 */ /* 0x000fc80000000000 */
[----:B------:R0:W-:Y:S04]  /*2ab70*/  STL.64 [R1+0x170], R20 ;  /* 0x0001701401007387 */ /* 0x0001e80000100a00 */
[----:B------:R1:W-:Y:S01]  /*2ab80*/  STL.64 [R1+0x178], R22 ;  /* 0x0001781601007387 */ /* 0x0003e20000100a00 */
[----:B0-----:R-:W-:Y:S02]  /*2ab90*/  IMAD.MOV.U32 R21, RZ, RZ, R26 ;  /* 0x000000ffff157224 */ /* 0x001fe400078e001a */
[----:B------:R-:W-:Y:S01]  /*2aba0*/  IMAD.MOV.U32 R20, RZ, RZ, R27 ;  /* 0x000000ffff147224 */ /* 0x000fe200078e001b */
[----:B-1----:R-:W2:Y:S01]  /*2abb0*/  LDL.LU.64 R22, [R1+0x1fb8] ;  /* 0x001fb80001167983 */ /* 0x002ea20000300a00 */
[----:B----4-:R-:W-:Y:S01]  /*2abc0*/  HMMA.16816.F32 R24, R8, R18, R12 ;  /* 0x000000120818723c */ /* 0x010fe2000000180c */
[----:B------:R-:W-:-:S02]  /*2abd0*/  IMAD.MOV.U32 R15, RZ, RZ, R18 ;  /* 0x000000ffff0f7224 */ /* 0x000fc400078e0012 */
[----:B------:R-:W-:Y:S02]  /*2abe0*/  IMAD.MOV.U32 R14, RZ, RZ, R19 ;  /* 0x000000ffff0e7224 */ /* 0x000fe400078e0013 */
[----:B------:R-:W2:Y:S04]  /*2abf0*/  LDL.LU.64 R18, [R1+0x1fb0] ;  /* 0x001fb00001127983 */ /* 0x000ea80000300a00 */
[----:B------:R-:W2:Y:S10]  /*2ac00*/  LDL.LU.64 R16, [R1+0x1fa8] ;  /* 0x001fa80001107983 */ /* 0x000eb40000300a00 */
[----:B------:R-:W-:Y:S04]  /*2ac10*/  STL [R1+0x1d4], R25 ;  /* 0x0001d41901007387 */ /* 0x000fe80000100800 */
[----:B------:R0:W-:Y:S01]  /*2ac20*/  STL.64 [R1+0x1d8], R26 ;  /* 0x0001d81a01007387 */ /* 0x0001e20000100a00 */
[----:B------:R-:W-:-:S03]  /*2ac30*/  IMAD.MOV.U32 R3, RZ, RZ, R24 ;  /* 0x000000ffff037224 */ /* 0x000fc600078e0018 */
[----:B0-----:R-:W3:Y:S04]  /*2ac40*/  LDL.LU R26, [R1+0x1fa0] ;  /* 0x001fa000011a7983 */ /* 0x001ee80000300800 */
[----:B------:R-:W4:Y:S01]  /*2ac50*/  LDL.LU.64 R24, [R1+0x1f98] ;  /* 0x001f980001187983 */ /* 0x000f220000300a00 */
[----:B--2---:R-:W-:-:S15]  /*2ac60*/  HMMA.16816.F32 R16, R8, R22, R16 ;  /* 0x000000160810723c */ /* 0x004fde0000001810 */
[----:B------:R-:W-:-:S04]  /*2ac70*/  NOP ;  /* 0x0000000000007918 */ /* 0x000fc80000000000 */
[----:B------:R-:W-:Y:S01]  /*2ac80*/  IMAD.MOV.U32 R27, RZ, RZ, R16 ;  /* 0x000000ffff1b7224 */ /* 0x000fe200078e0010 */
[----:B------:R-:W-:Y:S04]  /*2ac90*/  STL [R1+0x1f4], R17 ;  /* 0x0001f41101007387 */ /* 0x000fe80000100800 */
[----:B------:R0:W-:Y:S01]  /*2aca0*/  STL [R1+0x1fc], R19 ;  /* 0x0001fc1301007387 */ /* 0x0001e20000100800 */
[----:B------:R-:W-:-:S03]  /*2acb0*/  IMAD.MOV.U32 R28, RZ, RZ, R18 ;  /* 0x000000ffff1c7224 */ /* 0x000fc600078e0012 */
[----:B0-----:R-:W2:Y:S04]  /*2acc0*/  LDL.LU.64 R18, [R1+0x1f90] ;  /* 0x001f900001127983 */ /* 0x001ea80000300a00 */
[----:B------:R-:W2:Y:S04]  /*2acd0*/  LDL.LU.64 R16, [R1+0x1f88] ;  /* 0x001f880001107983 */ /* 0x000ea80000300a00 */
[----:B------:R-:W-:Y:S04]  /*2ace0*/  STL.64 [R1+0x1ee8], R22 ;  /* 0x001ee81601007387 */ /* 0x000fe80000100a00 */
[----:B---3--:R0:W-:Y:S04]  /*2acf0*/  STL.64 [R1+0x1e98], R26 ;  /* 0x001e981a01007387 */ /* 0x0081e80000100a00 */
[----:B----4-:R-:W-:Y:S04]  /*2ad00*/  STL.64 [R1+0x1e90], R24 ;  /* 0x001e901801007387 */ /* 0x010fe80000100a00 */
[----:B0-----:R-:W2:Y:S02]  /*2ad10*/  LDL.LU.64 R26, [R1+0x48] ;  /* 0x00004800011a7983 */ /* 0x001ea40000300a00 */
[----:B--2---:R-:W-:Y:S01]  /*2ad20*/  HMMA.16816.F32 R16, R8, R26, R16 ;  /* 0x0000001a0810723c */ /* 0x004fe20000001810 */
[----:B------:R-:W-:-:S02]  /*2ad30*/  IMAD.MOV.U32 R12, RZ, RZ, R26 ;  /* 0x000000ffff0c7224 */ /* 0x000fc400078e001a */
[----:B------:R-:W-:-:S15]  /*2ad40*/  IMAD.MOV.U32 R13, RZ, RZ, R27 ;  /* 0x000000ffff0d7224 */ /* 0x000fde00078e001b */
[----:B------:R-:W-:Y:S01]  /*2ad50*/  NOP ;  /* 0x0000000000007918 */ /* 0x000fe20000000000 */
[----:B------:R-:W-:Y:S04]  /*2ad60*/  STL.64 [R1+0x370], R16 ;  /* 0x0003701001007387 */ /* 0x000fe80000100a00 */
[----:B------:R0:W-:Y:S04]  /*2ad70*/  STL.64 [R1+0x378], R18 ;  /* 0x0003781201007387 */ /* 0x0001e80000100a00 */
[----:B0-----:R-:W2:Y:S04]  /*2ad80*/  LDL.LU.64 R18, [R1+0x1f80] ;  /* 0x001f800001127983 */ /* 0x001ea80000300a00 */
[----:B------:R-:W3:Y:S04]  /*2ad90*/  LDL.LU.64 R16, [R1+0x1f78] ;  /* 0x001f780001107983 */ /* 0x000ee80000300a00 */
[----:B------:R-:W4:Y:S04]  /*2ada0*/  LDL.LU R24, [R1+0x310] ;  /* 0x0003100001187983 */ /* 0x000f280000300800 */
[----:B------:R-:W4:Y:S04]  /*2adb0*/  LDL.LU R25, [R1+0x314] ;  /* 0x0003140001197983 */ /* 0x000f280000300800 */
[----:B------:R-:W2:Y:S04]  /*2adc0*/  LDL.LU R26, [R1+0x318] ;  /* 0x00031800011a7983 */ /* 0x000ea80000300800 */
[----:B------:R-:W2:Y:S01]  /*2add0*/  LDL.LU R27, [R1+0x31c] ;  /* 0x00031c00011b7983 */ /* 0x000ea20000300800 */
[----:B------:R-:W-:-:S02]  /*2ade0*/  IMAD.MOV.U32 R22, RZ, RZ, R15 ;  /* 0x000000ffff167224 */ /* 0x000fc400078e000f */
[----:B------:R-:W-:Y:S01]  /*2adf0*/  IMAD.MOV.U32 R23, RZ, RZ, R14 ;  /* 0x000000ffff177224 */ /* 0x000fe200078e000e */
[----:B------:R-:W3:Y:S04]  /*2ae00*/  LDL.LU R15, [R1+0x1f74] ;  /* 0x001f7400010f7983 */ /* 0x000ee80000300800 */
[----:B------:R-:W3:Y:S04]  /*2ae10*/  LDL.LU R14, [R1+0x1f70] ;  /* 0x001f7000010e7983 */ /* 0x000ee80000300800 */
[----:B------:R-:W-:Y:S04]  /*2ae20*/  STL.64 [R1+0x1f00], R22 ;  /* 0x001f001601007387 */ /* 0x000fe80000100a00 */
[----:B--2---:R-:W-:Y:S04]  /*2ae30*/  STL.64 [R1+0x1ec0], R26 ;  /* 0x001ec01a01007387 */ /* 0x004fe80000100a00 */
[----:B----4-:R0:W-:Y:S04]  /*2ae40*/  STL.64 [R1+0x1eb8], R24 ;  /* 0x001eb81801007387 */ /* 0x0101e80000100a00 */
[----:B0-----:R-:W2:Y:S04]  /*2ae50*/  LDL.LU R24, [R1+0x330] ;  /* 0x0003300001187983 */ /* 0x001ea80000300800 */
[----:B------:R-:W2:Y:S04]  /*2ae60*/  LDL.LU R25, [R1+0x334] ;  /* 0x0003340001197983 */ /* 0x000ea80000300800 */
[----:B------:R-:W4:Y:S04]  /*2ae70*/  LDL.LU R26, [R1+0x338] ;  /* 0x00033800011a7983 */ /* 0x000f280000300800 */
[----:B------:R-:W4:Y:S01]  /*2ae80*/  LDL.LU R27, [R1+0x33c] ;  /* 0x00033c00011b7983 */ /* 0x000f220000300800 */
[----:B------:R-:W-:-:S02]  /*2ae90*/  IMAD.MOV.U32 R22, RZ, RZ, R21 ;  /* 0x000000ffff167224 */ /* 0x000fc400078e0015 */
[----:B------:R-:W-:Y:S01]  /*2aea0*/  IMAD.MOV.U32 R23, RZ, RZ, R20 ;  /* 0x000000ffff177224 */ /* 0x000fe200078e0014 */
[----:B----4-:R0:W-:Y:S04]  /*2aeb0*/  STL.64 [R1+0x1ed0], R26 ;  /* 0x001ed01a01007387 */ /* 0x0101e80000100a00 */
[----:B--2---:R1:W-:Y:S01]  /*2aec0*/  STL.64 [R1+0x1ec8], R24 ;  /* 0x001ec81801007387 */ /* 0x0043e20000100a00 */
[----:B0-----:R-:W-:Y:S02]  /*2aed0*/  IMAD.MOV.U32 R26, RZ, RZ, R12 ;  /* 0x000000ffff1a7224 */ /* 0x001fe400078e000c */
[----:B------:R-:W-:Y:S01]  /*2aee0*/  IMAD.MOV.U32 R27, RZ, RZ, R13 ;  /* 0x000000ffff1b7224 */ /* 0x000fe200078e000d */
[----:B------:R-:W2:Y:S04]  /*2aef0*/  LDL.LU R12, [R1+0x1f6c] ;  /* 0x001f6c00010c7983 */ /* 0x000ea80000300800 */
[----:B------:R-:W2:Y:S04]  /*2af00*/  LDL.LU R13, [R1+0x1f68] ;  /* 0x001f6800010d7983 */ /* 0x000ea80000300800 */
[----:B------:R-:W-:Y:S04]  /*2af10*/  STL.64 [R1+0x1f18], R22 ;  /* 0x001f181601007387 */ /* 0x000fe80000100a00 */
[----:B------:R0:W-:Y:S04]  /*2af20*/  STL.64 [R1+0x1ee0], R26 ;  /* 0x001ee01a01007387 */ /* 0x0001e80000100a00 */
[----:B-1----:R-:W4:Y:S04]  /*2af30*/  LDL.LU R24, [R1+0x2c0] ;  /* 0x0002c00001187983 */ /* 0x002f280000300800 */
[----:B------:R-:W4:Y:S04]  /*2af40*/  LDL.LU R25, [R1+0x2c4] ;  /* 0x0002c40001197983 */ /* 0x000f280000300800 */
[----:B0-----:R-:W2:Y:S04]  /*2af50*/  LDL.LU R26, [R1+0x2c8] ;  /* 0x0002c800011a7983 */ /* 0x001ea80000300800 */
[----:B------:R-:W2:Y:S01]  /*2af60*/  LDL.LU R27, [R1+0x2cc] ;  /* 0x0002cc00011b7983 */ /* 0x000ea20000300800 */
[----:B------:R-:W-:-:S02]  /*2af70*/  IMAD.MOV.U32 R22, RZ, RZ, R7 ;  /* 0x000000ffff167224 */ /* 0x000fc400078e0007 */
[----:B------:R-:W-:-:S05]  /*2af80*/  IMAD.MOV.U32 R23, RZ, RZ, R6 ;  /* 0x000000ffff177224 */ /* 0x000fca00078e0006 */
[----:B------:R0:W-:Y:S02]  /*2af90*/  STL.64 [R1+0x1f30], R22 ;  /* 0x001f301601007387 */ /* 0x0001e40000100a00 */
[----:B0-----:R-:W-:Y:S02]  /*2afa0*/  IMAD.MOV.U32 R22, RZ, RZ, R5 ;  /* 0x000000ffff167224 */ /* 0x001fe400078e0005 */
[----:B------:R-:W-:Y:S02]  /*2afb0*/  IMAD.MOV.U32 R23, RZ, RZ, R4 ;  /* 0x000000ffff177224 */ /* 0x000fe400078e0004 */
[----:B------:R-:W3:Y:S04]  /*2afc0*/  LDL.LU R4, [R1+0x240] ;  /* 0x0002400001047983 */ /* 0x000ee80000300800 */
[----:B------:R-:W3:Y:S04]  /*2afd0*/  LDL.LU R5, [R1+0x244] ;  /* 0x0002440001057983 */ /* 0x000ee80000300800 */
        /* <DEDUP_REMOVED lines=8> */
[----:B------:R-:W4:Y:S04]  /*2b060*/  LDL.LU R27, [R1+0x2ac] ;  /* 0x0002ac00011b7983 */ /* 0x000f280000300800 */
[----:B----4-:R-:W-:Y:S04]  /*2b070*/  STL.64 [R1+0x1f10], R26 ;  /* 0x001f101a01007387 */ /* 0x010fe80000100a00 */
[----:B--2---:R0:W-:Y:S04]  /*2b080*/  STL.64 [R1+0x1f08], R24 ;  /* 0x001f081801007387 */ /* 0x0041e80000100a00 */
        /* <DEDUP_REMOVED lines=9> */
[----:B------:R-:W4:Y:S01]  /*2b120*/  LDL.LU R27, [R1+0x26c] ;  /* 0x00026c00011b7983 */ /* 0x000f220000300800 */
[----:B---3--:R-:W-:Y:S03]  /*2b130*/  HMMA.16816.F32 R4, R8, R18, R4 ;  /* 0x000000120804723c */ /* 0x008fe60000001804 */
[----:B----4-:R-:W-:Y:S04]  /*2b140*/  STL.64 [R1+0x1f40], R26 ;  /* 0x001f401a01007387 */ /* 0x010fe80000100a00 */
[----:B--2---:R0:W-:Y:S04]  /*2b150*/  STL.64 [R1+0x1f38], R24 ;  /* 0x001f381801007387 */ /* 0x0041e80000100a00 */
[----:B0-----:R-:W2:Y:S04]  /*2b160*/  LDL.LU R24, [R1+0x220] ;  /* 0x0002200001187983 */ /* 0x001ea80000300800 */
[----:B------:R-:W2:Y:S04]  /*2b170*/  LDL.LU R25, [R1+0x224] ;  /* 0x0002240001197983 */ /* 0x000ea80000300800 */
[----:B------:R-:W3:Y:S04]  /*2b180*/  LDL.LU R26, [R1+0x228] ;  /* 0x00022800011a7983 */ /* 0x000ee80000300800 */
[----:B------:R-:W3:Y:S01]  /*2b190*/  LDL.LU R27, [R1+0x22c] ;  /* 0x00022c00011b7983 */ /* 0x000ee20000300800 */
[----:B------:R-:W-:-:S02]  /*2b1a0*/  IMAD.MOV.U32 R23, RZ, RZ, R16 ;  /* 0x000000ffff177224 */ /* 0x000fc400078e0010 */
[----:B------:R-:W-:Y:S02]  /*2b1b0*/  IMAD.MOV.U32 R22, RZ, RZ, R17 ;  /* 0x000000ffff167224 */ /* 0x000fe400078e0011 */
[----:B------:R-:W-:Y:S02]  /*2b1c0*/  IMAD.MOV.U32 R8, RZ, RZ, R14 ;  /* 0x000000ffff087224 */ /* 0x000fe400078e000e */
[----:B------:R-:W-:Y:S01]  /*2b1d0*/  IMAD.MOV.U32 R9, RZ, RZ, R15 ;  /* 0x000000ffff097224 */ /* 0x000fe200078e000f */
[----:B---3--:R-:W-:Y:S04]  /*2b1e0*/  STL.64 [R1+0x1f58], R26 ;  /* 0x001f581a01007387 */ /* 0x008fe80000100a00 */
[----:B--2---:R0:W-:Y:S04]  /*2b1f0*/  STL.64 [R1+0x1f50], R24 ;  /* 0x001f501801007387 */ /* 0x0041e80000100a00 */
[----:B0-----:R-:W2:Y:S04]  /*2b200*/  LDL.LU R24, [R1+0x230] ;  /* 0x0002300001187983 */ /* 0x001ea80000300800 */
[----:B------:R-:W2:Y:S04]  /*2b210*/  LDL.LU R25, [R1+0x234] ;  /* 0x0002340001197983 */ /* 0x000ea80000300800 */
[----:B------:R-:W2:Y:S04]  /*2b220*/  LDL.LU R26, [R1+0x238] ;  /* 0x00023800011a7983 */ /* 0x000ea80000300800 */
[----:B------:R-:W2:Y:S04]  /*2b230*/  LDL.LU R27, [R1+0x23c] ;  /* 0x00023c00011b7983 */ /* 0x000ea80000300800 */
[----:B------:R0:W-:Y:S04]  /*2b240*/  STL.64 [R1+0x1ed8], R18 ;  /* 0x001ed81201007387 */ /* 0x0001e80000100a00 */
[----:B------:R-:W3:Y:S04]  /*2b250*/  LDL.LU R16, [R1+0x340] ;  /* 0x0003400001107983 */ /* 0x000ee80000300800 */
[----:B------:R1:W-:Y:S04]  /*2b260*/  STL.64 [R1+0x360], R4 ;  /* 0x0003600401007387 */ /* 0x0003e80000100a00 */
[----:B------:R4:W-:Y:S04]  /*2b270*/  STL.64 [R1+0x368], R6 ;  /* 0x0003680601007387 */ /* 0x0009e80000100a00 */
[----:B------:R-:W3:Y:S04]  /*2b280*/  LDL.LU R17, [R1+0x344] ;  /* 0x0003440001117983 */ /* 0x000ee80000300800 */
[----:B0-----:R-:W3:Y:S04]  /*2b290*/  LDL.LU R18, [R1+0x348] ;  /* 0x0003480001127983 */ /* 0x001ee80000300800 */
[----:B------:R-:W3:Y:S04]  /*2b2a0*/  LDL.LU R19, [R1+0x34c] ;  /* 0x00034c0001137983 */ /* 0x000ee80000300800 */
[----:B------:R-:W2:Y:S04]  /*2b2b0*/  LDL.LU R14, [R1+0x1f64] ;  /* 0x001f6400010e7983 */ /* 0x000ea80000300800 */
[----:B------:R-:W2:Y:S04]  /*2b2c0*/  LDL.LU R15, [R1+0x1f60] ;  /* 0x001f6000010f7983 */ /* 0x000ea80000300800 */
[----:B-1----:R-:W3:Y:S04]  /*2b2d0*/  LDL.LU R4, [R1+0x150] ;  /* 0x0001500001047983 */ /* 0x002ee80000300800 */
[----:B------:R-:W3:Y:S04]  /*2b2e0*/  LDL.LU R5, [R1+0x154] ;  /* 0x0001540001057983 */ /* 0x000ee80000300800 */
[----:B----4-:R-:W4:Y:S04]  /*2b2f0*/  LDL.LU R6, [R1+0x158] ;  /* 0x0001580001067983 */ /* 0x010f280000300800 */
[----:B------:R-:W4:Y:S01]  /*2b300*/  LDL.LU R7, [R1+0x15c] ;  /* 0x00015c0001077983 */ /* 0x000f220000300800 */
[C---:B--2---:R-:W-:Y:S03]  /*2b310*/  HMMA.16816.F32 R20, R12.reuse, R22, R24 ;  /* 0x000000160c14723c */ /* 0x044fe60000001818 */
[----:B----4-:R-:W-:Y:S04]  /*2b320*/  STL.64 [R1+0x1e08], R6 ;  /* 0x001e080601007387 */ /* 0x010fe80000100a00 */
[----:B---3--:R0:W-:Y:S04]  /*2b330*/  STL.64 [R1+0x1e00], R4 ;  /* 0x001e000401007387 */ /* 0x0081e80000100a00 */
[----:B0-----:R-:W2:Y:S04]  /*2b340*/  LDL R4, [R1+0x10] ;  /* 0x0000100001047983 */ /* 0x001ea80000100800 */
[----:B------:R-:W2:Y:S04]  /*2b350*/  LDL R5, [R1+0x14] ;  /* 0x0000140001057983 */ /* 0x000ea80000100800 */
[----:B------:R-:W3:Y:S04]  /*2b360*/  LDL.LU.64 R26, [R1+0x1f58] ;  /* 0x001f5800011a7983 */ /* 0x000ee80000300a00 */
[----:B------:R-:W3:Y:S04]  /*2b370*/  LDL.LU.64 R24, [R1+0x1f50] ;  /* 0x001f500001187983 */ /* 0x000ee80000300a00 */
[----:B------:R-:W-:Y:S04]  /*2b380*/  STL.64 [R1+0x350], R20 ;  /* 0x0003501401007387 */ /* 0x000fe80000100a00 */
[----:B------:R0:W-:Y:S04]  /*2b390*/  STL.64 [R1+0x358], R22 ;  /* 0x0003581601007387 */ /* 0x0001e80000100a00 */
[----:B0-----:R-:W3:Y:S02]  /*2b3a0*/  LDL.LU.64 R22, [R1+0x1f48] ;  /* 0x001f480001167983 */ /* 0x001ee40000300a00 */
[----:B---3--:R-:W-:Y:S02]  /*2b3b0*/  HMMA.16816.F32 R20, R12, R22, R24 ;  /* 0x000000160c14723c */ /* 0x008fe40000001818 */
[----:B------:R-:W3:Y:S04]  /*2b3c0*/  LDL.LU.64 R26, [R1+0x1f40] ;  /* 0x001f4000011a7983 */ /* 0x000ee80000300a00 */
[----:B------:R-:W3:-:S13]  /*2b3d0*/  LDL.LU.64 R24, [R1+0x1f38] ;  /* 0x001f380001187983 */ /* 0x000eda0000300a00 */
        /* <DEDUP_REMOVED lines=22> */
[----:B------:R-:W3:-:S15]  /*2b540*/  LDL.LU.64 R26, [R1+0x1ee0] ;  /* 0x001ee000011a7983 */ /* 0x000ede0000300a00 */
[----:B------:R-:W-:Y:S02]  /*2b550*/  NOP ;  /* 0x0000000000007918 */ /* 0x000fe40000000000 */
[----:B------:R0:W-:Y:S04]  /*2b560*/  STL.64 [R1+0x240], R20 ;  /* 0x0002401401007387 */ /* 0x0001e80000100a00 */
[----:B------:R-:W-:Y:S04]  /*2b570*/  STL.64 [R1+0x248], R22 ;  /* 0x0002481601007387 */ /* 0x000fe80000100a00 */
[----:B0-----:R-:W4:Y:S04]  /*2b580*/  LDL R20, [R1+0x100] ;  /* 0x0001000001147983 */ /* 0x001f280000100800 */
[----:B------:R-:W4:Y:S01]  /*2b590*/  LDL R21, [R1+0x104] ;  /* 0x0001040001157983 */ /* 0x000f220000100800 */
[C---:B---3--:R-:W-:Y:S03]  /*2b5a0*/  HMMA.16816.F32 R24, R12.reuse, R26, R16 ;  /* 0x0000001a0c18723c */ /* 0x048fe60000001810 */
[----:B----4-:R0:W-:Y:S04]  /*2b5b0*/  STL.64 [R1+0x1e48], R20 ;  /* 0x001e481401007387 */ /* 0x0101e80000100a00 */
[----:B0-----:R-:W3:Y:S04]  /*2b5c0*/  LDL.64 R20, [R1+0x20] ;  /* 0x0000200001147983 */ /* 0x001ee80000100a00 */
[----:B------:R-:W4:Y:S08]  /*2b5d0*/  LDL.LU.64 R18, [R1+0x1ed8] ;  /* 0x001ed80001127983 */ /* 0x000f300000300a00 */
[----:B------:R-:W-:Y:S04]  /*2b5e0*/  STL.64 [R1+0x230], R24 ;  /* 0x0002301801007387 */ /* 0x000fe80000100a00 */
[----:B------:R0:W-:Y:S04]  /*2b5f0*/  STL.64 [R1+0x238], R26 ;  /* 0x0002381a01007387 */ /* 0x0001e80000100a00 */
[----:B0-----:R-:W4:Y:S04]  /*2b600*/  LDL.LU.64 R26, [R1+0x1ed0] ;  /* 0x001ed000011a7983 */ /* 0x001f280000300a00 */
[----:B------:R-:W4:Y:S02]  /*2b610*/  LDL.LU.64 R24, [R1+0x1ec8] ;  /* 0x001ec80001187983 */ /* 0x000f240000300a00 */
[----:B----4-:R-:W-:Y:S02]  /*2b620*/  HMMA.16816.F32 R12, R12, R18, R24 ;  /* 0x000000120c0c723c */ /* 0x010fe40000001818 */
[----:B------:R-:W2:Y:S04]  /*2b630*/  LDL.LU.64 R26, [R1+0x1ec0] ;  /* 0x001ec000011a7983 */ /* 0x000ea80000300a00 */
[----:B------:R-:W2:Y:S04]  /*2b640*/  LDL.LU.64 R24, [R1+0x1eb8] ;  /* 0x001eb80001187983 */ /* 0x000ea80000300a00 */
[----:B------:R-:W4:Y:S04]  /*2b650*/  LDL.LU.64 R18, [R1+0x1eb0] ;  /* 0x001eb00001127983 */ /* 0x000f280000300a00 */
[----:B------:R-:W4:Y:S05]  /*2b660*/  LDL.LU.64 R16, [R1+0x1ea8] ;  /* 0x001ea80001107983 */ /* 0x000f2a0000300a00 */
[----:B------:R0:W-:Y:S04]  /*2b670*/  STL.64 [R1+0x210], R12 ;  /* 0x0002100c01007387 */ /* 0x0001e80000100a00 */
[----:B------:R-:W-:Y:S04]  /*2b680*/  STL.64 [R1+0x218], R14 ;  /* 0x0002180e01007387 */ /* 0x000fe80000100a00 */
[----:B0-----:R-:W2:Y:S04]  /*2b690*/  LDL.LU.64 R12, [R1+0xc0] ;  /* 0x0000c000010c7983 */ /* 0x001ea80000300a00 */
[----:B--2---:R0:W-:Y:S04]  /*2b6a0*/  STL.64 [R1+0x1e88], R12 ;  /* 0x001e880c01007387 */ /* 0x0041e80000100a00 */
[----:B0-----:R-:W4:Y:S04]  /*2b6b0*/  LDL.LU R12, [R1+0x320] ;  /* 0x00032000010c7983 */ /* 0x001f280000300800 */
[----:B------:R-:W4:Y:S04]  /*2b6c0*/  LDL.LU R13, [R1+0x324] ;  /* 0x00032400010d7983 */ /* 0x000f280000300800 */
[----:B------:R-:W4:Y:S04]  /*2b6d0*/  LDL.LU R14, [R1+0x328] ;  /* 0x00032800010e7983 */ /* 0x000f280000300800 */
[----:B------:R-:W4:Y:S01]  /*2b6e0*/  LDL.LU R15, [R1+0x32c] ;  /* 0x00032c00010f7983 */ /* 0x000f220000300800 */
[----:B---3--:R-:W-:-:S02]  /*2b6f0*/  IMAD.MOV.U32 R7, RZ, RZ, R20 ;  /* 0x000000ffff077224 */ /* 0x008fc400078e0014 */
[----:B------:R-:W-:Y:S01]  /*2b700*/  IMAD.MOV.U32 R6, RZ, RZ, R21 ;  /* 0x000000ffff067224 */ /* 0x000fe200078e0015 */
[----:B----4-:R-:W-:Y:S01]  /*2b710*/  HMMA.16816.F32 R12, R16, R20, R12 ;  /* 0x00000014100c723c */ /* 0x010fe2000000180c */
[----:B------:R-:W-:Y:S02]  /*2b720*/  IMAD.MOV.U32 R20, RZ, RZ, R0 ;  /* 0x000000ffff147224 */ /* 0x000fe400078e0000 */
[----:B------:R-:W-:-:S15]  /*2b730*/  IMAD.MOV.U32 R21, RZ, RZ, R2 ;  /* 0x000000ffff157224 */ /* 0x000fde00078e0002 */
[----:B------:R-:W-:Y:S01]  /*2b740*/  NOP ;  /* 0x0000000000007918 */ /* 0x000fe20000000000 */
[----:B------:R-:W-:Y:S04]  /*2b750*/  STL.64 [R1+0x220], R12 ;  /* 0x0002200c01007387 */ /* 0x000fe80000100a00 */
[----:B------:R0:W-:Y:S04]  /*2b760*/  STL.64 [R1+0x228], R14 ;  /* 0x0002280e01007387 */ /* 0x0001e80000100a00 */
[----:B------:R-:W2:Y:S04]  /*2b770*/  LDL.LU R0, [R1+0x1ea4] ;  /* 0x001ea40001007983 */ /* 0x000ea80000300800 */
[----:B------:R-:W3:Y:S01]  /*2b780*/  LDL.LU R2, [R1+0x1ea0] ;  /* 0x001ea00001027983 */ /* 0x000ee20000300800 */
[----:B0-----:R-:W-:Y:S03]  /*2b790*/  HMMA.16816.F32 R12, R16, R4, R24 ;  /* 0x00000004100c723c */ /* 0x001fe60000001818 */
[----:B------:R0:W-:Y:S04]  /*2b7a0*/  STL.64 [R1+0x1e60], R20 ;  /* 0x001e601401007387 */ /* 0x0001e80000100a00 */
[----:B------:R-:W4:-:S12]  /*2b7b0*/  LDL.LU R24, [R1+0x300] ;  /* 0x0003000001187983 */ /* 0x000f180000300800 */
[----:B------:R1:W-:Y:S04]  /*2b7c0*/  STL.64 [R1+0x2a0], R12 ;  /* 0x0002a00c01007387 */ /* 0x0003e80000100a00 */
[----:B------:R0:W-:Y:S04]  /*2b7d0*/  STL.64 [R1+0x2a8], R14 ;  /* 0x0002a80e01007387 */ /* 0x0001e80000100a00 */
[----:B------:R-:W4:Y:S04]  /*2b7e0*/  LDL.LU R25, [R1+0x304] ;  /* 0x0003040001197983 */ /* 0x000f280000300800 */
[----:B------:R-:W4:Y:S04]  /*2b7f0*/  LDL.LU R26, [R1+0x308] ;  /* 0x00030800011a7983 */ /* 0x000f280000300800 */
[----:B------:R-:W4:Y:S04]  /*2b800*/  LDL.LU R27, [R1+0x30c] ;  /* 0x00030c00011b7983 */ /* 0x000f280000300800 */
[----:B0-----:R-:W2:Y:S04]  /*2b810*/  LDL.LU R20, [R1+0x2e0] ;  /* 0x0002e00001147983 */ /* 0x001ea80000300800 */
[----:B------:R-:W2:Y:S04]  /*2b820*/  LDL.LU R21, [R1+0x2e4] ;  /* 0x0002e40001157983 */ /* 0x000ea80000300800 */
[----:B------:R-:W2:Y:S04]  /*2b830*/  LDL.LU R22, [R1+0x2e8] ;  /* 0x0002e80001167983 */ /* 0x000ea80000300800 */
[----:B------:R-:W2:Y:S04]  /*2b840*/  LDL.LU R23, [R1+0x2ec] ;  /* 0x0002ec0001177983 */ /* 0x000ea80000300800 */
[----:B-1----:R-:W3:Y:S04]  /*2b850*/  LDL.LU R12, [R1+0x2d0] ;  /* 0x0002d000010c7983 */ /* 0x002ee80000300800 */
[----:B------:R-:W3:Y:S04]  /*2b860*/  LDL.LU R13, [R1+0x2d4] ;  /* 0x0002d400010d7983 */ /* 0x000ee80000300800 */
[----:B------:R-:W3:Y:S04]  /*2b870*/  LDL.LU R14, [R1+0x2d8] ;  /* 0x0002d800010e7983 */ /* 0x000ee80000300800 */
[----:B------:R-:W3:Y:S04]  /*2b880*/  LDL.LU R15, [R1+0x2dc] ;  /* 0x0002dc00010f7983 */ /* 0x000ee80000300800 */
[----:B--2---:R-:W-:Y:S04]  /*2b890*/  STL.64 [R1+0x1e80], R22 ;  /* 0x001e801601007387 */ /* 0x004fe80000100a00 */
[----:B------:R0:W-:Y:S04]  /*2b8a0*/  STL.64 [R1+0x1e78], R20 ;  /* 0x001e781401007387 */ /* 0x0001e80000100a00 */
[----:B0-----:R-:W2:Y:S04]  /*2b8b0*/  LDL.LU R20, [R1+0x2f0] ;  /* 0x0002f00001147983 */ /* 0x001ea80000300800 */
[----:B------:R-:W2:Y:S04]  /*2b8c0*/  LDL.LU R21, [R1+0x2f4] ;  /* 0x0002f40001157983 */ /* 0x000ea80000300800 */
[----:B------:R-:W2:Y:S04]  /*2b8d0*/  LDL.LU R22, [R1+0x2f8] ;  /* 0x0002f80001167983 */ /* 0x000ea80000300800 */
[----:B------:R-:W2:Y:S04]  /*2b8e0*/  LDL.LU R23, [R1+0x2fc] ;  /* 0x0002fc0001177983 */ /* 0x000ea80000300800 */
[----:B------:R0:W-:Y:S02]  /*2b8f0*/  STL.64 [R1+0x1e18], R4 ;  /* 0x001e180401007387 */ /* 0x0001e40000100a00 */
[----:B0-----:R-:W-:-:S02]  /*2b900*/  IMAD.MOV.U32 R4, RZ, RZ, R7 ;  /* 0x000000ffff047224 */ /* 0x001fc400078e0007 */
[----:B------:R-:W-:-:S05]  /*2b910*/  IMAD.MOV.U32 R5, RZ, RZ, R6 ;  /* 0x000000ffff057224 */ /* 0x000fca00078e0006 */
[----:B------:R0:W-:Y:S04]  /*2b920*/  STL.64 [R1+0x1e40], R4 ;  /* 0x001e400401007387 */ /* 0x0001e80000100a00 */
[----:B0-----:R-:W2:Y:S04]  /*2b930*/  LDL.LU R4, [R1+0x1b0] ;  /* 0x0001b00001047983 */ /* 0x001ea80000300800 */
[----:B------:R-:W2:Y:S04]  /*2b940*/  LDL.LU R5, [R1+0x1b4] ;  /* 0x0001b40001057983 */ /* 0x000ea80000300800 */
[----:B------:R-:W2:Y:S04]  /*2b950*/  LDL.LU R6, [R1+0x1b8] ;  /* 0x0001b80001067983 */ /* 0x000ea80000300800 */
[----:B------:R-:W2:Y:S01]  /*2b960*/  LDL.LU R7, [R1+0x1bc] ;  /* 0x0001bc0001077983 */ /* 0x000ea20000300800 */
[C---:B----4-:R-:W-:Y:S03]  /*2b970*/  HMMA.16816.F32 R24, R16.reuse, R8, R24 ;  /* 0x000000081018723c */ /* 0x050fe60000001818 */
[----:B--2---:R-:W-:Y:S04]  /*2b980*/  STL.64 [R1+0x1e58], R6 ;  /* 0x001e580601007387 */ /* 0x004fe80000100a00 */
[----:B------:R0:W-:Y:S04]  /*2b990*/  STL.64 [R1+0x1e50], R4 ;  /* 0x001e500401007387 */ /* 0x0001e80000100a00 */
[----:B0-----:R-:W2:Y:S04]  /*2b9a0*/  LDL.LU R4, [R1+0x2b0] ;  /* 0x0002b00001047983 */ /* 0x001ea80000300800 */
[----:B------:R-:W2:Y:S04]  /*2b9b0*/  LDL.LU R5, [R1+0x2b4] ;  /* 0x0002b40001057983 */ /* 0x000ea80000300800 */
[----:B------:R-:W4:Y:S04]  /*2b9c0*/  LDL.LU R6, [R1+0x2b8] ;  /* 0x0002b80001067983 */ /* 0x000f280000300800 */
[----:B------:R-:W4:Y:S04]  /*2b9d0*/  LDL.LU R7, [R1+0x2bc] ;  /* 0x0002bc0001077983 */ /* 0x000f280000300800 */
[----:B----4-:R-:W-:Y:S04]  /*2b9e0*/  STL.64 [R1+0x1e70], R6 ;  /* 0x001e700601007387 */ /* 0x010fe80000100a00 */
[----:B--2---:R0:W-:Y:S04]  /*2b9f0*/  STL.64 [R1+0x1e68], R4 ;  /* 0x001e680401007387 */ /* 0x0041e80000100a00 */
[----:B0-----:R-:W2:Y:S04]  /*2ba00*/  LDL.64 R4, [R1+0xb0] ;  /* 0x0000b00001047983 */ /* 0x001ea80000100a00 */
[----:B------:R-:W-:Y:S04]  /*2ba10*/  STL.64 [R1+0x2c0], R24 ;  /* 0x0002c01801007387 */ /* 0x000fe80000100a00 */
[----:B------:R0:W-:Y:S04]  /*2ba20*/  STL.64 [R1+0x2c8], R26 ;  /* 0x0002c81a01007387 */ /* 0x0001e80000100a00 */
[----:B0-----:R-:W4:Y:S04]  /*2ba30*/  LDL.LU.64 R26, [R1+0x1e98] ;  /* 0x001e9800011a7983 */ /* 0x001f280000300a00 */
[----:B------:R-:W3:Y:S04]  /*2ba40*/  LDL.LU.64 R24, [R1+0x1e90] ;  /* 0x001e900001187983 */ /* 0x000ee80000300a00 */
        /* <DEDUP_REMOVED lines=10> */
[----:B------:R0:W-:Y:S04]  /*2baf0*/  STL.64 [R1+0x2d0], R12 ;  /* 0x0002d00c01007387 */ /* 0x0001e80000100a00 */
[----:B------:R-:W-:Y:S04]  /*2bb00*/  STL.64 [R1+0x2d8], R14 ;  /* 0x0002d80e01007387 */ /* 0x000fe80000100a00 */
[----:B0-----:R-:W3:Y:S02]  /*2bb10*/  LDL.LU.64 R12, [R1+0x1e88] ;  /* 0x001e8800010c7983 */ /* 0x001ee40000300a00 */
[----:B---3--:R-:W-:-:S15]  /*2bb20*/  HMMA.16816.F32 R20, R16, R12, R20 ;  /* 0x0000000c1014723c */ /* 0x008fde0000001814 */
[----:B------:R-:W-:-:S04]  /*2bb30*/  NOP ;  /* 0x0000000000007918 */ /* 0x000fc80000000000 */
[----:B------:R-:W-:Y:S04]  /*2bb40*/  STL.64 [R1+0x2f0], R20 ;  /* 0x0002f01401007387 */ /* 0x000fe80000100a00 */
[----:B------:R0:W-:Y:S04]  /*2bb50*/  STL.64 [R1+0x2f8], R22 ;  /* 0x0002f81601007387 */ /* 0x0001e80000100a00 */
[----:B0-----:R-:W3:Y:S04]  /*2bb60*/  LDL.LU.64 R22, [R1+0x1e80] ;  /* 0x001e800001167983 */ /* 0x001ee80000300a00 */
[----:B------:R-:W3:Y:S01]  /*2bb70*/  LDL.LU.64 R20, [R1+0x1e78] ;  /* 0x001e780001147983 */ /* 0x000ee20000300a00 */
[----:B------:R-:W-:-:S02]  /*2bb80*/  IMAD.MOV.U32 R15, RZ, RZ, R4 ;  /* 0x000000ffff0f7224 */ /* 0x000fc400078e0004 */
[----:B------:R-:W-:Y:S01]  /*2bb90*/  IMAD.MOV.U32 R14, RZ, RZ, R5 ;  /* 0x000000ffff0e7224 */ /* 0x000fe200078e0005 */
[----:B------:R-:W2:Y:S01]  /*2bba0*/  LDL.LU.64 R6, [R1+0x1e70] ;  /* 0x001e700001067983 */ /* 0x000ea20000300a00 */
[----:B---3--:R-:W-:Y:S03]  /*2bbb0*/  HMMA.16816.F32 R20, R16, R4, R20 ;  /* 0x000000041014723c */ /* 0x008fe60000001814 */
[----:B------:R-:W2:-:S15]  /*2bbc0*/  LDL.LU.64 R4, [R1+0x1e68] ;  /* 0x001e680001047983 */ /* 0x000e9e0000300a00 */
[----:B------:R-:W-:Y:S01]  /*2bbd0*/  NOP ;  /* 0x0000000000007918 */ /* 0x000fe20000000000 */
[----:B------:R0:W-:Y:S04]  /*2bbe0*/  STL.64 [R1+0x300], R20 ;  /* 0x0003001401007387 */ /* 0x0001e80000100a00 */
[----:B0-----:R-:W2:Y:S01]  /*2bbf0*/  LDL.LU.64 R20, [R1+0x1e60] ;  /* 0x001e600001147983 */ /* 0x001ea20000300a00 */
[----:B------:R-:W-:Y:S02]  /*2bc00*/  IMAD.MOV.U32 R10, RZ, RZ, R2 ;  /* 0x000000ffff0a7224 */ /* 0x000fe400078e0002 */
[----:B------:R-:W-:Y:S02]  /*2bc10*/  IMAD.MOV.U32 R11, RZ, RZ, R0 ;  /* 0x000000ffff0b7224 */ /* 0x000fe400078e0000 */
[----:B------:R-:W-:Y:S02]  /*2bc20*/  IMAD.MOV.U32 R2, RZ, RZ, R22 ;  /* 0x000000ffff027224 */ /* 0x000fe400078e0016 */
[----:B------:R-:W-:-:S05]  /*2bc30*/  IMAD.MOV.U32 R0, RZ, RZ, R23 ;  /* 0x000000ffff007224 */ /* 0x000fca00078e0017 */
[----:B------:R-:W-:Y:S04]  /*2bc40*/  STL [R1+0x1ce4], R0 ;  /* 0x001ce40001007387 */ /* 0x000fe80000100800 */
[----:B------:R-:W-:Y:S01]  /*2bc50*/  STL [R1+0x1ce0], R2 ;  /* 0x001ce00201007387 */ /* 0x000fe20000100800 */
[----:B--2---:R-:W-:Y:S03]  /*2bc60*/  HMMA.16816.F32 R20, R16, R20, R4 ;  /* 0x000000141014723c */ /* 0x004fe60000001804 */
[----:B------:R-:W2:Y:S04]  /*2bc70*/  LDL.LU.64 R6, [R1+0x1e58] ;  /* 0x001e580001067983 */ /* 0x000ea80000300a00 */
[----:B------:R-:W2:-:S12]  /*2bc80*/  LDL.LU.64 R4, [R1+0x1e50] ;  /* 0x001e500001047983 */ /* 0x000e980000300a00 */
[----:B------:R0:W-:Y:S04]  /*2bc90*/  STL.64 [R1+0x2e0], R20 ;  /* 0x0002e01401007387 */ /* 0x0001e80000100a00 */
[----:B------:R1:W-:Y:S04]  /*2bca0*/  STL.64 [R1+0x2e8], R22 ;  /* 0x0002e81601007387 */ /* 0x0003e80000100a00 */
[----:B0-----:R-:W2:Y:S02]  /*2bcb0*/  LDL.LU.64 R20, [R1+0x1e48] ;  /* 0x001e480001147983 */ /* 0x001ea40000300a00 */
[----:B--2---:R-:W-:Y:S02]  /*2bcc0*/  HMMA.16816.F32 R16, R16, R20, R4 ;  /* 0x000000141010723c */ /* 0x004fe40000001804 */
[----:B------:R-:W2:Y:S04]  /*2bcd0*/  LDL.LU.64 R4, [R1+0x1e40] ;  /* 0x001e400001047983 */ /* 0x000ea80000300a00 */
[----:B-1----:R-:W2:Y:S04]  /*2bce0*/  LDL.LU.64 R22, [R1+0x1e38] ;  /* 0x001e380001167983 */ /* 0x002ea80000300a00 */
[----:B------:R-:W2:Y:S09]  /*2bcf0*/  LDL.LU.64 R20, [R1+0x1e30] ;  /* 0x001e300001147983 */ /* 0x000eb20000300a00 */
[----:B------:R0:W-:Y:S04]  /*2bd00*/  STL.64 [R1+0x2b0], R16 ;  /* 0x0002b01001007387 */ /* 0x0001e80000100a00 */
[----:B------:R1:W-:Y:S04]  /*2bd10*/  STL.64 [R1+0x2b8], R18 ;  /* 0x0002b81201007387 */ /* 0x0003e80000100a00 */
[----:B0-----:R-:W3:Y:S04]  /*2bd20*/  LDL.LU R16, [R1+0x180] ;  /* 0x0001800001107983 */ /* 0x001ee80000300800 */
[----:B------:R-:W3:Y:S04]  /*2bd30*/  LDL.LU R17, [R1+0x184] ;  /* 0x0001840001117983 */ /* 0x000ee80000300800 */
[----:B-1----:R-:W3:Y:S04]  /*2bd40*/  LDL.LU R18, [R1+0x188] ;  /* 0x0001880001127983 */ /* 0x002ee80000300800 */
[----:B------:R-:W3:Y:S01]  /*2bd50*/  LDL.LU R19, [R1+0x18c] ;  /* 0x00018c0001137983 */ /* 0x000ee20000300800 */
[----:B--2---:R-:W-:Y:S03]  /*2bd60*/  HMMA.16816.F32 R4, R20, R4, R8 ;  /* 0x000000041404723c */ /* 0x004fe60000001808 */
[----:B------:R-:W2:Y:S04]  /*2bd70*/  LDL.LU.64 R10, [R1+0x1e28] ;  /* 0x001e2800010a7983 */ /* 0x000ea80000300a00 */
[----:B------:R-:W2:-:S12]  /*2bd80*/  LDL.LU.64 R8, [R1+0x1e20] ;  /* 0x001e200001087983 */ /* 0x000e980000300a00 */
[----:B------:R0:W-:Y:S04]  /*2bd90*/  STL.64 [R1+0x290], R4 ;  /* 0x0002900401007387 */ /* 0x0001e80000100a00 */
[----:B0-----:R-:W2:Y:S01]  /*2bda0*/  LDL.LU.64 R4, [R1+0x1e18] ;  /* 0x001e180001047983 */ /* 0x001ea20000300a00 */
[----:B------:R-:W-:Y:S02]  /*2bdb0*/  IMAD.MOV.U32 R0, RZ, RZ, R6 ;  /* 0x000000ffff007224 */ /* 0x000fe400078e0006 */
[----:B------:R-:W-:-:S05]  /*2bdc0*/  IMAD.MOV.U32 R2, RZ, RZ, R7 ;  /* 0x000000ffff027224 */ /* 0x000fca00078e0007 */
[----:B------:R-:W-:Y:S04]  /*2bdd0*/  STL [R1+0x1d44], R2 ;  /* 0x001d440201007387 */ /* 0x000fe80000100800 */
[----:B------:R-:W-:Y:S01]  /*2bde0*/  STL [R1+0x1d40], R0 ;  /* 0x001d400001007387 */ /* 0x000fe20000100800 */
[----:B--2---:R-:W-:Y:S03]  /*2bdf0*/  HMMA.16816.F32 R4, R20, R4, R8 ;  /* 0x000000041404723c */ /* 0x004fe60000001808 */
[----:B------:R-:W3:-:S15]  /*2be00*/  LDL.LU.64 R8, [R1+0x1e10] ;  /* 0x001e100001087983 */ /* 0x000ede0000300a00 */
[----:B------:R-:W-:Y:S01]  /*2be10*/  NOP ;  /* 0x0000000000007918 */ /* 0x000fe20000000000 */
[----:B------:R-:W-:Y:S04]  /*2be20*/  STL.64 [R1+0x200], R4 ;  /* 0x0002000401007387 */ /* 0x000fe80000100a00 */
[----:B------:R0:W-:Y:S04]  /*2be30*/  STL.64 [R1+0x208], R6 ;  /* 0x0002080601007387 */ /* 0x0001e80000100a00 */
[----:B0-----:R-:W2:Y:S04]  /*2be40*/  LDL.LU.64 R6, [R1+0x1e08] ;  /* 0x001e080001067983 */ /* 0x001ea80000300a00 */
[----:B------:R-:W2:Y:S01]  /*2be50*/  LDL.LU.64 R4, [R1+0x1e00] ;  /* 0x001e000001047983 */ /* 0x000ea20000300a00 */
[C---:B---3--:R-:W-:Y:S08]  /*2be60*/  HMMA.16816.F32 R16, R20.reuse, R8, R16 ;  /* 0x000000081410723c */ /* 0x048ff00000001810 */
[----:B--2---:R-:W-:Y:S01]  /*2be70*/  HMMA.16816.F32 R8, R20, R24, R4 ;  /* 0x000000181408723c */ /* 0x004fe20000001804 */
[----:B------:R-:W2:Y:S10]  /*2be80*/  LDL.LU R4, [R1+0x110] ;  /* 0x0001100001047983 */ /* 0x000eb40000300800 */
[----:B------:R-:W-:Y:S04]  /*2be90*/  STL.64 [R1+0x1e0], R16 ;  /* 0x0001e01001007387 */ /* 0x000fe80000100a00 */
[----:B------:R-:W-:Y:S04]  /*2bea0*/  STL.64 [R1+0x1e8], R18 ;  /* 0x0001e81201007387 */ /* 0x000fe80000100a00 */
[----:B------:R0:W-:Y:S04]  /*2beb0*/  STL.64 [R1+0x1c0], R8 ;  /* 0x0001c00801007387 */ /* 0x0001e80000100a00 */
[----:B------:R1:W-:Y:S04]  /*2bec0*/  STL.64 [R1+0x1c8], R10 ;  /* 0x0001c80a01007387 */ /* 0x0003e80000100a00 */
[----:B------:R-:W2:Y:S04]  /*2bed0*/  LDL.LU R5, [R1+0x114] ;  /* 0x0001140001057983 */ /* 0x000ea80000300800 */
[----:B------:R-:W3:Y:S04]  /*2bee0*/  LDL.LU R6, [R1+0x118] ;  /* 0x0001180001067983 */ /* 0x000ee80000300800 */
[----:B------:R-:W3:Y:S04]  /*2bef0*/  LDL.LU R7, [R1+0x11c] ;  /* 0x00011c0001077983 */ /* 0x000ee80000300800 */
[----:B0-----:R-:W2:Y:S04]  /*2bf00*/  LDL.LU R8, [R1+0x120] ;  /* 0x0001200001087983 */ /* 0x001ea80000300800 */
[----:B------:R-:W2:Y:S04]  /*2bf10*/  LDL.LU R9, [R1+0x124] ;  /* 0x0001240001097983 */ /* 0x000ea80000300800 */
[----:B-1----:R-:W2:Y:S01]  /*2bf20*/  LDL.LU R10, [R1+0x128] ;  /* 0x00012800010a7983 */ /* 0x002ea20000300800 */
[----:B----4-:R-:W-:-:S03]  /*2bf30*/  IMAD.MOV.U32 R11, RZ, RZ, R26 ;  /* 0x000000ffff0b7224 */ /* 0x010fc600078e001a */
[----:B------:R-:W4:Y:S04]  /*2bf40*/  LDL.LU R26, [R1+0x1df8] ;  /* 0x001df800011a7983 */ /* 0x000f280000300800 */
[----:B--2---:R-:W-:Y:S04]  /*2bf50*/  STL.64 [R1+0x1de0], R10 ;  /* 0x001de00a01007387 */ /* 0x004fe80000100a00 */
[----:B------:R0:W-:Y:S02]  /*2bf60*/  STL.64 [R1+0x1dd8], R8 ;  /* 0x001dd80801007387 */ /* 0x0001e40000100a00 */
[----:B0-----:R-:W-:-:S02]  /*2bf70*/  IMAD.MOV.U32 R8, RZ, RZ, R15 ;  /* 0x000000ffff087224 */ /* 0x001fc400078e000f */
[----:B------:R-:W-:-:S05]  /*2bf80*/  IMAD.MOV.U32 R9, RZ, RZ, R14 ;  /* 0x000000ffff097224 */ /* 0x000fca00078e000e */
[----:B------:R0:W-:Y:S04]  /*2bf90*/  STL.64 [R1+0x1df0], R8 ;  /* 0x001df00801007387 */ /* 0x0001e80000100a00 */
[----:B0-----:R-:W2:Y:S04]  /*2bfa0*/  LDL.LU R8, [R1+0x140] ;  /* 0x0001400001087983 */ /* 0x001ea80000300800 */
[----:B------:R-:W2:Y:S04]  /*2bfb0*/  LDL.LU R9, [R1+0x144] ;  /* 0x0001440001097983 */ /* 0x000ea80000300800 */
[----:B------:R-:W2:Y:S04]  /*2bfc0*/  LDL.LU R10, [R1+0x148] ;  /* 0x00014800010a7983 */ /* 0x000ea80000300800 */
[----:B------:R-:W2:Y:S04]  /*2bfd0*/  LDL.LU R11, [R1+0x14c] ;  /* 0x00014c00010b7983 */ /* 0x000ea80000300800 */
[----:B---3--:R-:W-:Y:S04]  /*2bfe0*/  STL.64 [R1+0x1dd0], R6 ;  /* 0x001dd00601007387 */ /* 0x008fe80000100a00 */
[----:B------:R0:W-:Y:S04]  /*2bff0*/  STL.64 [R1+0x1dc8], R4 ;  /* 0x001dc80401007387 */ /* 0x0001e80000100a00 */
[----:B0-----:R-:W3:Y:S04]  /*2c000*/  LDL.64 R4, [R1+0xe0] ;  /* 0x0000e00001047983 */ /* 0x001ee80000100a00 */
[----:B---3--:R0:W-:Y:S04]  /*2c010*/  STL.64 [R1+0x1de8], R4 ;  /* 0x001de80401007387 */ /* 0x0081e80000100a00 */
[----:B0-----:R-:W3:Y:S04]  /*2c020*/  LDL.LU R4, [R1+0x130] ;  /* 0x0001300001047983 */ /* 0x001ee80000300800 */
[----:B------:R-:W3:Y:S04]  /*2c030*/  LDL.LU R5, [R1+0x134] ;  /* 0x0001340001057983 */ /* 0x000ee80000300800 */
[----:B------:R-:W3:Y:S04]  /*2c040*/  LDL.LU R6, [R1+0x138] ;  /* 0x0001380001067983 */ /* 0x000ee80000300800 */
[----:B------:R-:W3:Y:S04]  /*2c050*/  LDL.LU R7, [R1+0x13c] ;  /* 0x00013c0001077983 */ /* 0x000ee80000300800 */
[----:B------:R-:W3:Y:S04]  /*2c060*/  LDL.64 R16, [R1+0x100] ;  /* 0x0001000001107983 */ /* 0x000ee80000100a00 */
[----:B----4-:R-:W-:Y:S04]  /*2c070*/  STL.64 [R1+0x1d78], R26 ;  /* 0x001d781a01007387 */ /* 0x010fe80000100a00 */
[----:B------:R0:W-:Y:S04]  /*2c080*/  STL.64 [R1+0x1d70], R24 ;  /* 0x001d701801007387 */ /* 0x0001e80000100a00 */
[----:B0-----:R-:W4:Y:S01]  /*2c090*/  LDL.LU.64 R24, [R1] ;  /* 0x0000000001187983 */ /* 0x001f220000300a00 */
[C---:B--2---:R-:W-:Y:S03]  /*2c0a0*/  HMMA.16816.F32 R8, R20.reuse, R12, R8 ;  /* 0x0000000c1408723c */ /* 0x044fe60000001808 */
        /* <DEDUP_REMOVED lines=9> */
[----:B------:R-:W2:Y:S04]  /*2c140*/  LDL.LU R26, [R1+0xf8] ;  /* 0x0000f800011a7983 */ /* 0x000ea80000300800 */
[----:B------:R-:W2:Y:S04]  /*2c150*/  LDL.LU R27, [R1+0xfc] ;  /* 0x0000fc00011b7983 */ /* 0x000ea80000300800 */
[----:B------:R0:W-:Y:S04]  /*2c160*/  STL.64 [R1+0x1b0], R8 ;  /* 0x0001b00801007387 */ /* 0x0001e80000100a00 */
[----:B------:R-:W-:Y:S04]  /*2c170*/  STL.64 [R1+0x1b8], R10 ;  /* 0x0001b80a01007387 */ /* 0x000fe80000100a00 */
[----:B0-----:R-:W3:Y:S04]  /*2c180*/  LDL.LU.64 R8, [R1+0x1df0] ;  /* 0x001df00001087983 */ /* 0x001ee80000300a00 */
[----:B------:R0:W-:Y:S04]  /*2c190*/  STL.64 [R1+0x1d60], R12 ;  /* 0x001d600c01007387 */ /* 0x0001e80000100a00 */
[----:B0-----:R-:W4:Y:S04]  /*2c1a0*/  LDL.LU R12, [R1+0x170] ;  /* 0x00017000010c7983 */ /* 0x001f280000300800 */
[----:B------:R-:W4:Y:S04]  /*2c1b0*/  LDL.LU R13, [R1+0x174] ;  /* 0x00017400010d7983 */ /* 0x000f280000300800 */
[----:B------:R-:W2:Y:S04]  /*2c1c0*/  LDL.LU R14, [R1+0x178] ;  /* 0x00017800010e7983 */ /* 0x000ea80000300800 */
[----:B------:R-:W2:Y:S04]  /*2c1d0*/  LDL.LU R15, [R1+0x17c] ;  /* 0x00017c00010f7983 */ /* 0x000ea80000300800 */
[----:B--2---:R-:W-:Y:S04]  /*2c1e0*/  STL.64 [R1+0x1d88], R14 ;  /* 0x001d880e01007387 */ /* 0x004fe80000100a00 */
[----:B----4-:R0:W-:Y:S04]  /*2c1f0*/  STL.64 [R1+0x1d80], R12 ;  /* 0x001d800c01007387 */ /* 0x0101e80000100a00 */
[----:B0-----:R-:W2:Y:S04]  /*2c200*/  LDL.LU R12, [R1+0x160] ;  /* 0x00016000010c7983 */ /* 0x001ea80000300800 */
[----:B------:R-:W2:Y:S04]  /*2c210*/  LDL.LU R13, [R1+0x164] ;  /* 0x00016400010d7983 */ /* 0x000ea80000300800 */
[----:B------:R-:W4:Y:S01]  /*2c220*/  LDL.LU R14, [R1+0x168] ;  /* 0x00016800010e7983 */ /* 0x000f220000300800 */
[----:B---3--:R-:W-:Y:S01]  /*2c230*/  HMMA.16816.F32 R8, R20, R8, R4 ;  /* 0x000000081408723c */ /* 0x008fe20000001804 */
[----:B------:R-:W-:-:S05]  /*2c240*/  IMAD.MOV.U32 R15, RZ, RZ, R29 ;  /* 0x000000ffff0f7224 */ /* 0x000fca00078e001d */
[----:B----4-:R-:W-:Y:S04]  /*2c250*/  STL.64 [R1+0x1da0], R14 ;  /* 0x001da00e01007387 */ /* 0x010fe80000100a00 */
[----:B--2---:R0:W-:Y:S04]  /*2c260*/  STL.64 [R1+0x1d98], R12 ;  /* 0x001d980c01007387 */ /* 0x0041e80000100a00 */
[----:B0-----:R-:W2:Y:S04]  /*2c270*/  LDL.LU.64 R12, [R1+0x10] ;  /* 0x00001000010c7983 */ /* 0x001ea80000300a00 */
[----:B------:R-:W3:Y:S04]  /*2c280*/  LDL.LU.64 R4, [R1+0x1de8] ;  /* 0x001de80001047983 */ /* 0x000ee80000300a00 */
[----:B------:R-:W-:Y:S04]  /*2c290*/  STL.64 [R1+0x1a0], R8 ;  /* 0x0001a00801007387 */ /* 0x000fe80000100a00 */
[----:B------:R0:W-:Y:S04]  /*2c2a0*/  STL.64 [R1+0x1a8], R10 ;  /* 0x0001a80a01007387 */ /* 0x0001e80000100a00 */
[----:B0-----:R-:W3:Y:S04]  /*2c2b0*/  LDL.LU.64 R10, [R1+0x1de0] ;  /* 0x001de000010a7983 */ /* 0x001ee80000300a00 */
[----:B------:R-:W3:Y:S02]  /*2c2c0*/  LDL.LU.64 R8, [R1+0x1dd8] ;  /* 0x001dd80001087983 */ /* 0x000ee40000300a00 */
[----:B---3--:R-:W-:-:S15]  /*2c2d0*/  HMMA.16816.F32 R8, R20, R4, R8 ;  /* 0x000000041408723c */ /* 0x008fde0000001808 */
[----:B------:R-:W-:-:S04]  /*2c2e0*/  NOP ;  /* 0x0000000000007918 */ /* 0x000fc80000000000 */
[----:B------:R0:W-:Y:S04]  /*2c2f0*/  STL.64 [R1+0x180], R8 ;  /* 0x0001800801007387 */ /* 0x0001e80000100a00 */
[----:B------:R-:W-:Y:S04]  /*2c300*/  STL.64 [R1+0x188], R10 ;  /* 0x0001880a01007387 */ /* 0x000fe80000100a00 */
[----:B------:R-:W3:Y:S01]  /*2c310*/  LDL.LU.64 R6, [R1+0x1dd0] ;  /* 0x001dd00001067983 */ /* 0x000ee20000300a00 */
[----:B0-----:R-:W-:Y:S02]  /*2c320*/  IMAD.MOV.U32 R9, RZ, RZ, R4 ;  /* 0x000000ffff097224 */ /* 0x001fe400078e0004 */
[----:B------:R-:W-:-:S02]  /*2c330*/  IMAD.MOV.U32 R8, RZ, RZ, R5 ;  /* 0x000000ffff087224 */ /* 0x000fc400078e0005 */
[----:B------:R-:W3:Y:S02]  /*2c340*/  LDL.LU.64 R4, [R1+0x1dc8] ;  /* 0x001dc80001047983 */ /* 0x000ee40000300a00 */
[----:B---3--:R-:W-:Y:S02]  /*2c350*/  HMMA.16816.F32 R20, R20, R16, R4 ;  /* 0x000000101414723c */ /* 0x008fe40000001804 */
[----:B------:R-:W3:Y:S04]  /*2c360*/  LDL.LU.64 R6, [R1+0x1dc0] ;  /* 0x001dc00001067983 */ /* 0x000ee80000300a00 */
[----:B------:R-:W3:-:S13]  /*2c370*/  LDL.LU.64 R4, [R1+0x1db8] ;  /* 0x001db80001047983 */ /* 0x000eda0000300a00 */
[----:B------:R0:W-:Y:S04]  /*2c380*/  STL.64 [R1+0x150], R20 ;  /* 0x0001501401007387 */ /* 0x0001e80000100a00 */
[----:B------:R-:W-:Y:S04]  /*2c390*/  STL.64 [R1+0x158], R22 ;  /* 0x0001581601007387 */ /* 0x000fe80000100a00 */
[----:B0-----:R-:W3:Y:S04]  /*2c3a0*/  LDL.LU.64 R20, [R1+0x20] ;  /* 0x0000200001147983 */ /* 0x001ee80000300a00 */
[----:B------:R-:W4:Y:S01]  /*2c3b0*/  LDL R19, [R1+0x10e4] ;  /* 0x0010e40001137983 */ /* 0x000f220000100800 */
[----:B------:R-:W-:Y:S01]  /*2c3c0*/  IMAD.MOV.U32 R18, RZ, RZ, R17 ;  /* 0x000000ffff127224 */ /* 0x000fe200078e0011 */
[----:B---3--:R-:W-:Y:S02]  /*2c3d0*/  HMMA.16816.F32 R24, R4, R20, R24 ;  /* 0x000000140418723c */ /* 0x008fe40000001818 */
[----:B----4-:R-:W-:Y:S04]  /*2c3e0*/  STL [R1+0x1d48], R19 ;  /* 0x001d481301007387 */ /* 0x010fe80000100800 */
[----:B------:R-:W3:-:S13]  /*2c3f0*/  LDL.LU.64 R16, [R1+0xb0] ;  /* 0x0000b00001107983 */ /* 0x000eda0000300a00 */
        /* <DEDUP_REMOVED lines=22> */
[----:B------:R-:W2:Y:S04]  /*2c560*/  LDL.LU.64 R12, [R1+0x1d80] ;  /* 0x001d8000010c7983 */ /* 0x000ea80000300a00 */
[----:B------:R-:W4:Y:S01]  /*2c570*/  LDL.LU.64 R26, [R1+0x1d78] ;  /* 0x001d7800011a7983 */ /* 0x000f220000300a00 */
[----:B------:R-:W-:-:S02]  /*2c580*/  IMAD.MOV.U32 R29, RZ, RZ, R24 ;  /* 0x000000ffff1d7224 */ /* 0x000fc400078e0018 */
[----:B------:R-:W-:Y:S02]  /*2c590*/  IMAD.MOV.U32 R22, RZ, RZ, R25 ;  /* 0x000000ffff167224 */ /* 0x000fe400078e0019 */
[----:B------:R-:W2:Y:S04]  /*2c5a0*/  LDL.LU.64 R24, [R1+0x1d70] ;  /* 0x001d700001187983 */ /* 0x000ea80000300a00 */
[----:B------:R0:W-:Y:S04]  /*2c5b0*/  STL [R1+0x1d58], R22 ;  /* 0x001d581601007387 */ /* 0x0001e80000100800 */
[----:B------:R4:W-:Y:S01]  /*2c5c0*/  STL.64 [R1+0x1d50], R20 ;  /* 0x001d501401007387 */ /* 0x0009e20000100a00 */
[----:B0-----:R-:W-:-:S02]  /*2c5d0*/  IMAD.MOV.U32 R22, RZ, RZ, R28 ;  /* 0x000000ffff167224 */ /* 0x001fc400078e001c */
[----:B----4-:R-:W-:Y:S02]  /*2c5e0*/  IMAD.MOV.U32 R20, RZ, RZ, R27 ;  /* 0x000000ffff147224 */ /* 0x010fe400078e001b */
[----:B------:R-:W4:Y:S04]  /*2c5f0*/  LDL.LU R27, [R1+0x1d6c] ;  /* 0x001d6c00011b7983 */ /* 0x000f280000300800 */
[----:B------:R-:W3:Y:S04]  /*2c600*/  LDL.LU R21, [R1+0x1f4] ;  /* 0x0001f40001157983 */ /* 0x000ee80000300800 */
[----:B------:R-:W3:Y:S01]  /*2c610*/  LDL.LU R28, [R1+0x1d68] ;  /* 0x001d6800011c7983 */ /* 0x000ee20000300800 */
[----:B--2---:R-:W-:Y:S03]  /*2c620*/  HMMA.16816.F32 R12, R4, R24, R12 ;  /* 0x00000018040c723c */ /* 0x004fe6000000180c */
[----:B------:R-:W2:-:S15]  /*2c630*/  LDL.LU R23, [R1+0x1fc] ;  /* 0x0001fc0001177983 */ /* 0x000e9e0000300800 */
[----:B------:R-:W-:Y:S01]  /*2c640*/  NOP ;  /* 0x0000000000007918 */ /* 0x000fe20000000000 */
[----:B------:R0:W-:Y:S04]  /*2c650*/  STL.64 [R1+0xd0], R12 ;  /* 0x0000d00c01007387 */ /* 0x0001e80000100a00 */
[----:B------:R-:W-:Y:S04]  /*2c660*/  STL.64 [R1+0xd8], R14 ;  /* 0x0000d80e01007387 */ /* 0x000fe80000100a00 */
[----:B0-----:R-:W2:Y:S04]  /*2c670*/  LDL.LU.64 R12, [R1+0x1d60] ;  /* 0x001d6000010c7983 */ /* 0x001ea80000300a00 */
[----:B----4-:R-:W-:Y:S04]  /*2c680*/  STL.64 [R1+0x1cf8], R26 ;  /* 0x001cf81a01007387 */ /* 0x010fe80000100a00 */
[----:B------:R0:W-:Y:S02]  /*2c690*/  STL.64 [R1+0x1cf0], R24 ;  /* 0x001cf01801007387 */ /* 0x0001e40000100a00 */
[----:B0-----:R-:W-:-:S02]  /*2c6a0*/  IMAD.MOV.U32 R24, RZ, RZ, R9 ;  /* 0x000000ffff187224 */ /* 0x001fc400078e0009 */
[----:B------:R-:W-:Y:S02]  /*2c6b0*/  IMAD.MOV.U32 R25, RZ, RZ, R8 ;  /* 0x000000ffff197224 */ /* 0x000fe400078e0008 */
[----:B---3--:R-:W0:Y:S04]  /*2c6c0*/  LDSM.16.MT88.4 R8, [R28+UR5+0x9000] ;  /* 0x009000051c08783b */ /* 0x008e280008004200 */
[----:B0-----:R-:W-:Y:S04]  /*2c6d0*/  STL.64 [R1+0x1d38], R10 ;  /* 0x001d380a01007387 */ /* 0x001fe80000100a00 */
[----:B------:R0:W-:Y:S02]  /*2c6e0*/  STL.64 [R1+0x1d30], R8 ;  /* 0x001d300801007387 */ /* 0x0001e40000100a00 */
[----:B0-----:R-:W-:-:S02]  /*2c6f0*/  IMAD.MOV.U32 R8, RZ, RZ, R3 ;  /* 0x000000ffff087224 */ /* 0x001fc400078e0003 */
[----:B------:R-:W3:Y:S04]  /*2c700*/  LDL.LU R3, [R1+0x1d5c] ;  /* 0x001d5c0001037983 */ /* 0x000ee80000300800 */
[----:B------:R-:W4:Y:S04]  /*2c710*/  LDL.LU R9, [R1+0x1d4] ;  /* 0x0001d40001097983 */ /* 0x000f280000300800 */
[----:B------:R-:W4:Y:S04]  /*2c720*/  LDL.LU R10, [R1+0x1d8] ;  /* 0x0001d800010a7983 */ /* 0x000f280000300800 */
[----:B------:R-:W4:Y:S01]  /*2c730*/  LDL.LU R11, [R1+0x1dc] ;  /* 0x0001dc00010b7983 */ /* 0x000f220000300800 */
[C---:B--2---:R-:W-:Y:S08]  /*2c740*/  HMMA.16816.F32 R20, R4.reuse, R16, R20 ;  /* 0x000000100414723c */ /* 0x044ff00000001814 */
[----:B----4-:R-:W-:-:S15]  /*2c750*/  HMMA.16816.F32 R8, R4, R12, R8 ;  /* 0x0000000c0408723c */ /* 0x010fde0000001808 */
[----:B------:R-:W-:-:S04]  /*2c760*/  NOP ;  /* 0x0000000000007918 */ /* 0x000fc80000000000 */
[----:B------:R0:W-:Y:S02]  /*2c770*/  STL.64 [R1+0xa0], R8 ;  /* 0x0000a00801007387 */ /* 0x0001e40000100a00 */
[----:B0-----:R-:W-:Y:S02]  /*2c780*/  IMAD.MOV.U32 R9, RZ, RZ, R12 ;  /* 0x000000ffff097224 */ /* 0x001fe400078e000c */
[----:B------:R-:W-:Y:S02]  /*2c790*/  IMAD.MOV.U32 R8, RZ, RZ, R13 ;  /* 0x000000ffff087224 */ /* 0x000fe400078e000d */
[----:B---3--:R-:W0:Y:S04]  /*2c7a0*/  LDSM.16.MT88.4 R12, [R3+UR5+0x9800] ;  /* 0x00980005030c783b */ /* 0x008e280008004200 */
[----:B------:R-:W-:Y:S04]  /*2c7b0*/  STL.64 [R1+0xa8], R10 ;  /* 0x0000a80a01007387 */ /* 0x000fe80000100a00 */
[----:B0-----:R-:W-:Y:S04]  /*2c7c0*/  STL.64 [R1+0x1cc8], R14 ;  /* 0x001cc80e01007387 */ /* 0x001fe80000100a00 */
[----:B------:R0:W-:Y:S04]  /*2c7d0*/  STL.64 [R1+0x1cc0], R12 ;  /* 0x001cc00c01007387 */ /* 0x0001e80000100a00 */
[----:B0-----:R-:W2:Y:S04]  /*2c7e0*/  LDL.LU R12, [R1+0x100] ;  /* 0x00010000010c7983 */ /* 0x001ea80000300800 */
[----:B------:R-:W-:Y:S04]  /*2c7f0*/  STL [R1+0x1b00], R3 ;  /* 0x001b000301007387 */ /* 0x000fe80000100800 */
[----:B------:R-:W-:Y:S04]  /*2c800*/  STL.64 [R1+0x90], R20 ;  /* 0x0000901401007387 */ /* 0x000fe80000100a00 */
[----:B------:R0:W-:Y:S04]  /*2c810*/  STL.64 [R1+0x98], R22 ;  /* 0x0000981601007387 */ /* 0x0001e80000100a00 */
[----:B0-----:R-:W3:Y:S04]  /*2c820*/  LDL.LU R22, [R1+0x1d58] ;  /* 0x001d580001167983 */ /* 0x001ee80000300800 */
[----:B------:R-:W4:Y:S04]  /*2c830*/  LDL.LU.64 R20, [R1+0x1d50] ;  /* 0x001d500001147983 */ /* 0x000f280000300a00 */
[----:B------:R-:W2:Y:S01]  /*2c840*/  LDL.LU R19, [R1+0x1d48] ;  /* 0x001d480001137983 */ /* 0x000ea20000300800 */
[----:B------:R-:W-:-:S02]  /*2c850*/  IMAD.MOV.U32 R13, RZ, RZ, R18 ;  /* 0x000000ffff0d7224 */ /* 0x000fc400078e0012 */
[----:B------:R-:W-:Y:S02]  /*2c860*/  IMAD.MOV.U32 R14, RZ, RZ, R16 ;  /* 0x000000ffff0e7224 */ /* 0x000fe400078e0010 */
[----:B------:R-:W-:Y:S02]  /*2c870*/  IMAD.MOV.U32 R3, RZ, RZ, R17 ;  /* 0x000000ffff037224 */ /* 0x000fe400078e0011 */
[----:B--2---:R-:W0:Y:S04]  /*2c880*/  LDSM.16.MT88.4 R16, [R19+UR5+0x9800] ;  /* 0x009800051310783b */ /* 0x004e280008004200 */
[----:B0-----:R-:W-:Y:S04]  /*2c890*/  STL.64 [R1+0x1c28], R18 ;  /* 0x001c281201007387 */ /* 0x001fe80000100a00 */
[----:B------:R0:W-:Y:S04]  /*2c8a0*/  STL.64 [R1+0x1c20], R16 ;  /* 0x001c201001007387 */ /* 0x0001e80000100a00 */
[----:B0-----:R-:W2:Y:S04]  /*2c8b0*/  LDL.LU R16, [R1+0x370] ;  /* 0x0003700001107983 */ /* 0x001ea80000300800 */
[----:B------:R-:W2:Y:S04]  /*2c8c0*/  LDL.LU R17, [R1+0x374] ;  /* 0x0003740001117983 */ /* 0x000ea80000300800 */
[----:B------:R-:W2:Y:S04]  /*2c8d0*/  LDL.LU R18, [R1+0x378] ;  /* 0x0003780001127983 */ /* 0x000ea80000300800 */
[----:B------:R-:W2:Y:S02]  /*2c8e0*/  LDL.LU R19, [R1+0x37c] ;  /* 0x00037c0001137983 */ /* 0x000ea40000300800 */
[----:B--2---:R-:W-:Y:S01]  /*2c8f0*/  HMMA.16816.F32 R24, R4, R24, R16 ;  /* 0x000000180418723c */ /* 0x004fe20000001810 */
[----:B------:R-:W-:-:S02]  /*2c900*/  IMAD.MOV.U32 R17, RZ, RZ, R8 ;  /* 0x000000ffff117224 */ /* 0x000fc400078e0008 */
[----:B------:R-:W-:-:S15]  /*2c910*/  IMAD.MOV.U32 R16, RZ, RZ, R9 ;  /* 0x000000ffff107224 */ /* 0x000fde00078e0009 */
[----:B------:R-:W-:Y:S01]  /*2c920*/  NOP ;  /* 0x0000000000007918 */ /* 0x000fe20000000000 */
[----:B------:R0:W-:Y:S04]  /*2c930*/  STL.64 [R1+0x80], R24 ;  /* 0x0000801801007387 */ /* 0x0001e80000100a00 */
[----:B------:R-:W-:Y:S04]  /*2c940*/  STL.64 [R1+0x88], R26 ;  /* 0x0000881a01007387 */ /* 0x000fe80000100a00 */
[----:B------:R-:W2:Y:S04]  /*2c950*/  LDL R23, [R1+0x10e0] ;  /* 0x0010e00001177983 */ /* 0x000ea80000100800 */
[----:B------:R-:W2:Y:S04]  /*2c960*/  LDL.LU R8, [R1+0x360] ;  /* 0x0003600001087983 */ /* 0x000ea80000300800 */
[----:B------:R-:W2:Y:S04]  /*2c970*/  LDL.LU R9, [R1+0x364] ;  /* 0x0003640001097983 */ /* 0x000ea80000300800 */
[----:B------:R-:W2:Y:S04]  /*2c980*/  LDL.LU R10, [R1+0x368] ;  /* 0x00036800010a7983 */ /* 0x000ea80000300800 */
[----:B------:R-:W2:Y:S01]  /*2c990*/  LDL.LU R11, [R1+0x36c] ;  /* 0x00036c00010b7983 */ /* 0x000ea20000300800 */
[----:B0-----:R-:W-:-:S02]  /*2c9a0*/  IMAD.MOV.U32 R24, RZ, RZ, R29 ;  /* 0x000000ffff187224 */ /* 0x001fc400078e001d */
[----:B---3--:R-:W-:-:S05]  /*2c9b0*/  IMAD.MOV.U32 R25, RZ, RZ, R22 ;  /* 0x000000ffff197224 */ /* 0x008fca00078e0016 */
[----:B------:R-:W-:Y:S04]  /*2c9c0*/  STL.64 [R1+0x1d10], R24 ;  /* 0x001d101801007387 */ /* 0x000fe80000100a00 */
[----:B------:R0:W-:Y:S04]  /*2c9d0*/  STL.64 [R1+0x1ce8], R16 ;  /* 0x001ce81001007387 */ /* 0x0001e80000100a00 */
[----:B0-----:R-:W3:Y:S04]  /*2c9e0*/  LDL.LU R16, [R1+0x260] ;  /* 0x0002600001107983 */ /* 0x001ee80000300800 */
[----:B------:R-:W3:Y:S04]  /*2c9f0*/  LDL.LU R17, [R1+0x264] ;  /* 0x0002640001117983 */ /* 0x000ee80000300800 */
[----:B------:R-:W3:Y:S04]  /*2ca00*/  LDL.LU R18, [R1+0x268] ;  /* 0x0002680001127983 */ /* 0x000ee80000300800 */
[----:B------:R-:W3:Y:S01]  /*2ca10*/  LDL.LU R19, [R1+0x26c] ;  /* 0x00026c0001137983 */ /* 0x000ee20000300800 */
[----:B----4-:R-:W-:-:S02]  /*2ca20*/  IMAD.MOV.U32 R24, RZ, RZ, R21 ;  /* 0x000000ffff187224 */ /* 0x010fc400078e0015 */
[----:B------:R-:W-:-:S05]  /*2ca30*/  IMAD.MOV.U32 R25, RZ, RZ, R20 ;  /* 0x000000ffff197224 */ /* 0x000fca00078e0014 */
[----:B------:R0:W-:Y:S04]  /*2ca40*/  STL.64 [R1+0x1d28], R24 ;  /* 0x001d281801007387 */ /* 0x0001e80000100a00 */
[----:B0-----:R-:W4:Y:S04]  /*2ca50*/  LDL.LU R24, [R1+0x350] ;  /* 0x0003500001187983 */ /* 0x001f280000300800 */
[----:B------:R-:W4:Y:S04]  /*2ca60*/  LDL.LU R25, [R1+0x354] ;  /* 0x0003540001197983 */ /* 0x000f280000300800 */
[----:B------:R-:W4:Y:S04]  /*2ca70*/  LDL.LU R26, [R1+0x358] ;  /* 0x00035800011a7983 */ /* 0x000f280000300800 */
[----:B------:R-:W4:Y:S04]  /*2ca80*/  LDL.LU R27, [R1+0x35c] ;  /* 0x00035c00011b7983 */ /* 0x000f280000300800 */
[----:B--2---:R-:W0:Y:S04]  /*2ca90*/  LDSM.16.MT88.4 R20, [R23+UR5+0x9800] ;  /* 0x009800051714783b */ /* 0x004e280008004200 */
[----:B---3--:R-:W-:Y:S04]  /*2caa0*/  STL.64 [R1+0x1d08], R18 ;  /* 0x001d081201007387 */ /* 0x008fe80000100a00 */
[----:B------:R1:W-:Y:S04]  /*2cab0*/  STL.64 [R1+0x1d00], R16 ;  /* 0x001d001001007387 */ /* 0x0003e80000100a00 */
[----:B-1----:R-:W2:Y:S04]  /*2cac0*/  LDL.LU R16, [R1+0x270] ;  /* 0x0002700001107983 */ /* 0x002ea80000300800 */
[----:B------:R-:W2:Y:S04]  /*2cad0*/  LDL.LU R17, [R1+0x274] ;  /* 0x0002740001117983 */ /* 0x000ea80000300800 */
[----:B------:R-:W3:Y:S04]  /*2cae0*/  LDL.LU R18, [R1+0x278] ;  /* 0x0002780001127983 */ /* 0x000ee80000300800 */
[----:B------:R-:W3:Y:S01]  /*2caf0*/  LDL.LU R19, [R1+0x27c] ;  /* 0x00027c0001137983 */ /* 0x000ee20000300800 */
[----:B------:R-:W-:Y:S03]  /*2cb00*/  HMMA.16816.F32 R4, R4, R12, R8 ;  /* 0x0000000c0404723c */ /* 0x000fe60000001808 */
[----:B---3--:R-:W-:Y:S04]  /*2cb10*/  STL.64 [R1+0x1d20], R18 ;  /* 0x001d201201007387 */ /* 0x008fe80000100a00 */
[----:B--2---:R1:W-:Y:S04]  /*2cb20*/  STL.64 [R1+0x1d18], R16 ;  /* 0x001d181001007387 */ /* 0x0043e80000100a00 */
[----:B-1----:R-:W2:Y:S04]  /*2cb30*/  LDL.LU R16, [R1+0x280] ;  /* 0x0002800001107983 */ /* 0x002ea80000300800 */
[----:B------:R-:W2:Y:S04]  /*2cb40*/  LDL.LU R17, [R1+0x284] ;  /* 0x0002840001117983 */ /* 0x000ea80000300800 */
[----:B------:R-:W2:Y:S04]  /*2cb50*/  LDL.LU R18, [R1+0x288] ;  /* 0x0002880001127983 */ /* 0x000ea80000300800 */
[----:B------:R-:W2:Y:S04]  /*2cb60*/  LDL.LU R19, [R1+0x28c] ;  /* 0x00028c0001137983 */ /* 0x000ea80000300800 */
[----:B0-----:R-:W-:Y:S04]  /*2cb70*/  STL.64 [R1+0x1b88], R22 ;  /* 0x001b881601007387 */ /* 0x001fe80000100a00 */
[----:B------:R0:W-:Y:S02]  /*2cb80*/  STL.64 [R1+0x1b80], R20 ;  /* 0x001b801401007387 */ /* 0x0001e40000100a00 */
[----:B0-----:R-:W-:-:S02]  /*2cb90*/  IMAD.MOV.U32 R20, RZ, RZ, R2 ;  /* 0x000000ffff147224 */ /* 0x001fc400078e0002 */
[----:B------:R-:W-:Y:S01]  /*2cba0*/  IMAD.MOV.U32 R21, RZ, RZ, R0 ;  /* 0x000000ffff157224 */ /* 0x000fe200078e0000 */
[----:B------:R-:W3:Y:S04]  /*2cbb0*/  LDL.LU R2, [R1+0x1d44] ;  /* 0x001d440001027983 */ /* 0x000ee80000300800 */
[----:B------:R-:W2:Y:S04]  /*2cbc0*/  LDL.LU R0, [R1+0x1d40] ;  /* 0x001d400001007983 */ /* 0x000ea80000300800 */
[----:B------:R-:W2:Y:S04]  /*2cbd0*/  LDL R22, [R1+0x28] ;  /* 0x0000280001167983 */ /* 0x000ea80000100800 */
[----:B------:R-:W2:Y:S04]  /*2cbe0*/  LDL R23, [R1+0x2c] ;  /* 0x00002c0001177983 */ /* 0x000ea80000100800 */
[----:B------:R-:W4:Y:S04]  /*2cbf0*/  LDL.LU.64 R10, [R1+0x1d38] ;  /* 0x001d3800010a7983 */ /* 0x000f280000300a00 */
[----:B------:R-:W4:Y:S04]  /*2cc00*/  LDL.LU.64 R8, [R1+0x1d30] ;  /* 0x001d300001087983 */ /* 0x000f280000300a00 */
[----:B------:R-:W-:Y:S04]  /*2cc10*/  STL.64 [R1+0x1cd8], R12 ;  /* 0x001cd80c01007387 */ /* 0x000fe80000100a00 */
[----:B------:R-:W-:Y:S04]  /*2cc20*/  STL.64 [R1+0x70], R4 ;  /* 0x0000700401007387 */ /* 0x000fe80000100a00 */
[----:B------:R-:W-:Y:S04]  /*2cc30*/  STL.64 [R1+0x78], R6 ;  /* 0x0000780601007387 */ /* 0x000fe80000100a00 */
[----:B------:R-:W0:Y:S04]  /*2cc40*/  LDSM.16.MT88.4 R4, [R28+UR5+0x9800] ;  /* 0x009800051c04783b */ /* 0x000e280008004200 */
[----:B0-----:R-:W-:Y:S04]  /*2cc50*/  STL.64 [R1+0x1b10], R6 ;  /* 0x001b100601007387 */ /* 0x001fe80000100a00 */
[----:B------:R0:W-:Y:S04]  /*2cc60*/  STL.64 [R1+0x1b08], R4 ;  /* 0x001b080401007387 */ /* 0x0001e80000100a00 */
[----:B0-----:R-:W3:Y:S04]  /*2cc70*/  LDL.LU R4, [R1+0x240] ;  /* 0x0002400001047983 */ /* 0x001ee80000300800 */
[----:B------:R-:W3:Y:S04]  /*2cc80*/  LDL.LU R5, [R1+0x244] ;  /* 0x0002440001057983 */ /* 0x000ee80000300800 */
[----:B------:R-:W3:Y:S04]  /*2cc90*/  LDL.LU R6, [R1+0x248] ;  /* 0x0002480001067983 */ /* 0x000ee80000300800 */
[----:B------:R-:W3:Y:S04]  /*2cca0*/  LDL.LU R7, [R1+0x24c] ;  /* 0x00024c0001077983 */ /* 0x000ee80000300800 */
[----:B------:R-:W-:Y:S01]  /*2ccb0*/  STL [R1+0x1a10], R28 ;  /* 0x001a101c01007387 */ /* 0x000fe20000100800 */
[----:B----4-:R-:W-:-:S15]  /*2ccc0*/  HMMA.16816.F32 R24, R8, R20, R24 ;  /* 0x000000140818723c */ /* 0x010fde0000001818 */
[----:B------:R-:W-:-:S04]  /*2ccd0*/  NOP ;  /* 0x0000000000007918 */ /* 0x000fc80000000000 */
[----:B------:R0:W-:Y:S04]  /*2cce0*/  STL.64 [R1+0x60], R24 ;  /* 0x0000601801007387 */ /* 0x0001e80000100a00 */
[----:B------:R-:W-:Y:S04]  /*2ccf0*/  STL.64 [R1+0x68], R26 ;  /* 0x0000681a01007387 */ /* 0x000fe80000100a00 */
[----:B0-----:R-:W4:Y:S04]  /*2cd00*/  LDL.LU.64 R24, [R1+0x1d28] ;  /* 0x001d280001187983 */ /* 0x001f280000300a00 */
[----:B--2---:R0:W-:Y:S04]  /*2cd10*/  STL.64 [R1+0x1cd0], R22 ;  /* 0x001cd01601007387 */ /* 0x0041e80000100a00 */
[----:B------:R-:W2:Y:S04]  /*2cd20*/  LDL.LU R20, [R1+0x250] ;  /* 0x0002500001147983 */ /* 0x000ea80000300800 */
[----:B------:R-:W2:Y:S04]  /*2cd30*/  LDL.LU R21, [R1+0x254] ;  /* 0x0002540001157983 */ /* 0x000ea80000300800 */
[----:B0-----:R-:W2:Y:S04]  /*2cd40*/  LDL.LU R22, [R1+0x258] ;  /* 0x0002580001167983 */ /* 0x001ea80000300800 */
[----:B------:R-:W2:Y:S01]  /*2cd50*/  LDL.LU R23, [R1+0x25c] ;  /* 0x00025c0001177983 */ /* 0x000ea20000300800 */
[----:B----4-:R-:W-:Y:S03]  /*2cd60*/  HMMA.16816.F32 R24, R8, R24, R16 ;  /* 0x000000180818723c */ /* 0x010fe60000001810 */
[----:B------:R-:W4:Y:S04]  /*2cd70*/  LDL.LU.64 R18, [R1+0x1d20] ;  /* 0x001d200001127983 */ /* 0x000f280000300a00 */
[----:B------:R-:W4:-:S12]  /*2cd80*/  LDL.LU.64 R16, [R1+0x1d18] ;  /* 0x001d180001107983 */ /* 0x000f180000300a00 */
[----:B------:R0:W-:Y:S04]  /*2cd90*/  STL.64 [R1+0x50], R24 ;  /* 0x0000501801007387 */ /* 0x0001e80000100a00 */
[----:B------:R4:W-:Y:S04]  /*2cda0*/  STL.64 [R1+0x58], R26 ;  /* 0x0000581a01007387 */ /* 0x0009e80000100a00 */
[----:B0-----:R-:W4:Y:S02]  /*2cdb0*/  LDL.LU.64 R24, [R1+0x1d10] ;  /* 0x001d100001187983 */ /* 0x001f240000300a00 */
[----:B----4-:R-:W-:Y:S02]  /*2cdc0*/  HMMA.16816.F32 R24, R8, R24, R16 ;  /* 0x000000180818723c */ /* 0x010fe40000001810 */
[----:B------:R-:W4:Y:S04]  /*2cdd0*/  LDL.LU.64 R18, [R1+0x1d08] ;  /* 0x001d080001127983 */ /* 0x000f280000300a00 */
[----:B------:R-:W4:-:S13]  /*2cde0*/  LDL.LU.64 R16, [R1+0x1d00] ;  /* 0x001d000001107983 */ /* 0x000f1a0000300a00 */
[----:B------:R-:W-:Y:S04]  /*2cdf0*/  STL.64 [R1+0x40], R24 ;  /* 0x0000401801007387 */ /* 0x000fe80000100a00 */
[----:B------:R0:W-:Y:S04]  /*2ce00*/  STL.64 [R1+0x48], R26 ;  /* 0x0000481a01007387 */ /* 0x0001e80000100a00 */
[----:B0-----:R-:W2:Y:S04]  /*2ce10*/  LDL.LU.64 R26, [R1+0x1cf8] ;  /* 0x001cf800011a7983 */ /* 0x001ea80000300a00 */
[----:B------:R-:W4:Y:S02]  /*2ce20*/  LDL.LU.64 R24, [R1+0x1cf0] ;  /* 0x001cf00001187983 */ /* 0x000f240000300a00 */
[----:B----4-:R-:W-:-:S15]  /*2ce30*/  HMMA.16816.F32 R16, R8, R24, R16 ;  /* 0x000000180810723c */ /* 0x010fde0000001810 */
[----:B------:R-:W-:-:S04]  /*2ce40*/  NOP ;  /* 0x0000000000007918 */ /* 0x000fc80000000000 */
[----:B------:R-:W-:Y:S01]  /*2ce50*/  IMAD.MOV.U32 R29, RZ, RZ, R17 ;  /* 0x000000ffff1d7224 */ /* 0x000fe200078e0011 */
[----:B------:R0:W-:Y:S04]  /*2ce60*/  STL [R1+0x30], R16 ;  /* 0x0000301001007387 */ /* 0x0001e80000100800 */
[----:B0-----:R-:W4:Y:S01]  /*2ce70*/  LDL.LU.64 R16, [R1+0x1ce8] ;  /* 0x001ce80001107983 */ /* 0x001f220000300a00 */
[----:B------:R-:W-:Y:S02]  /*2ce80*/  IMAD.MOV.U32 R25, RZ, RZ, R18 ;  /* 0x000000ffff197224 */ /* 0x000fe400078e0012 */
[----:B------:R-:W-:Y:S01]  /*2ce90*/  IMAD.MOV.U32 R24, RZ, RZ, R19 ;  /* 0x000000ffff187224 */ /* 0x000fe200078e0013 */
[----:B--2---:R-:W-:Y:S04]  /*2cea0*/  STL.64 [R1+0x1c88], R26 ;  /* 0x001c881a01007387 */ /* 0x004fe80000100a00 */
[----:B------:R-:W-:Y:S04]  /*2ceb0*/  STL.64 [R1+0x1c80], R24 ;  /* 0x001c801801007387 */ /* 0x000fe80000100a00 */
[----:B------:R-:W-:Y:S01]  /*2cec0*/  STL [R1+0x1c18], R29 ;  /* 0x001c181d01007387 */ /* 0x000fe20000100800 */
[----:B----4-:R-:W-:Y:S03]  /*2ced0*/  HMMA.16816.F32 R20, R8, R16, R20 ;  /* 0x000000100814723c */ /* 0x010fe60000001814 */
[----:B------:R-:W2:-:S15]  /*2cee0*/  LDL.LU R16, [R1+0x2b0] ;  /* 0x0002b00001107983 */ /* 0x000e9e0000300800 */
[----:B------:R-:W-:Y:S01]  /*2cef0*/  NOP ;  /* 0x0000000000007918 */ /* 0x000fe20000000000 */
[----:B------:R-:W-:Y:S04]  /*2cf00*/  STL.64 [R1+0x120], R20 ;  /* 0x0001201401007387 */ /* 0x000fe80000100a00 */
[----:B------:R-:W-:Y:S04]  /*2cf10*/  STL.64 [R1+0x128], R22 ;  /* 0x0001281601007387 */ /* 0x000fe80000100a00 */
[----:B------:R-:W2:Y:S04]  /*2cf20*/  LDL.LU R17, [R1+0x2b4] ;  /* 0x0002b40001117983 */ /* 0x000ea80000300800 */
[----:B------:R-:W4:Y:S04]  /*2cf30*/  LDL.LU R18, [R1+0x2b8] ;  /* 0x0002b80001127983 */ /* 0x000f280000300800 */
[----:B------:R-:W4:Y:S01]  /*2cf40*/  LDL.LU R19, [R1+0x2bc] ;  /* 0x0002bc0001137983 */ /* 0x000f220000300800 */
[----:B------:R-:W-:-:S02]  /*2cf50*/  IMAD.MOV.U32 R12, RZ, RZ, R14 ;  /* 0x000000ffff0c7224 */ /* 0x000fc400078e000e */
[----:B------:R-:W-:-:S07]  /*2cf60*/  IMAD.MOV.U32 R13, RZ, RZ, R3 ;  /* 0x000000ffff0d7224 */ /* 0x000fce00078e0003 */
[----:B---3--:R-:W-:Y:S01]  /*2cf70*/  HMMA.16816.F32 R4, R8, R12, R4 ;  /* 0x0000000c0804723c */ /* 0x008fe20000001804 */
[----:B----4-:R-:W-:Y:S04]  /*2cf80*/  STL.64 [R1+0x1c38], R18 ;  /* 0x001c381201007387 */ /* 0x010fe80000100a00 */
[----:B--2---:R0:W-:Y:S04]  /*2cf90*/  STL.64 [R1+0x1c30], R16 ;  /* 0x001c301001007387 */ /* 0x0041e80000100a00 */
[----:B0-----:R-:W2:Y:S04]  /*2cfa0*/  LDL.LU.64 R16, [R1+0xe0] ;  /* 0x0000e00001107983 */ /* 0x001ea80000300a00 */
[----:B------:R-:W3:Y:S06]  /*2cfb0*/  LDL.64 R18, [R1+0xe8] ;  /* 0x0000e80001127983 */ /* 0x000eec0000100a00 */
[----:B------:R0:W-:Y:S04]  /*2cfc0*/  STL.64 [R1+0x140], R4 ;  /* 0x0001400401007387 */ /* 0x0001e80000100a00 */
[----:B------:R1:W-:Y:S04]  /*2cfd0*/  STL [R1+0x148], R6 ;  /* 0x0001480601007387 */ /* 0x0003e80000100800 */
[----:B0-----:R-:W4:Y:S04]  /*2cfe0*/  LDL.LU R4, [R1+0x290] ;  /* 0x0002900001047983 */ /* 0x001f280000300800 */
[----:B------:R-:W4:Y:S01]  /*2cff0*/  LDL.LU R5, [R1+0x294] ;  /* 0x0002940001057983 */ /* 0x000f220000300800 */
[----:B------:R-:W-:-:S02]  /*2d000*/  IMAD.MOV.U32 R3, RZ, RZ, R7 ;  /* 0x000000ffff037224 */ /* 0x000fc400078e0007 */
[----:B-1----:R-:W-:Y:S02]  /*2d010*/  IMAD.MOV.U32 R6, RZ, RZ, R0 ;  /* 0x000000ffff067224 */ /* 0x002fe400078e0000 */
[----:B------:R-:W-:Y:S01]  /*2d020*/  IMAD.MOV.U32 R7, RZ, RZ, R2 ;  /* 0x000000ffff077224 */ /* 0x000fe200078e0002 */
[----:B------:R-:W2:Y:S04]  /*2d030*/  LDL.LU R0, [R1+0x1ce4] ;  /* 0x001ce40001007983 */ /* 0x000ea80000300800 */
[----:B------:R-:W2:Y:S04]  /*2d040*/  LDL.LU R2, [R1+0x1ce0] ;  /* 0x001ce00001027983 */ /* 0x000ea80000300800 */
[----:B------:R-:W-:Y:S04]  /*2d050*/  STL.64 [R1+0x1c48], R6 ;  /* 0x001c480601007387 */ /* 0x000fe80000100a00 */
[----:B----4-:R0:W-:Y:S04]  /*2d060*/  STL.64 [R1+0x1c40], R4 ;  /* 0x001c400401007387 */ /* 0x0101e80000100a00 */
[----:B0-----:R-:W4:Y:S04]  /*2d070*/  LDL.LU R4, [R1+0x2e0] ;  /* 0x0002e00001047983 */ /* 0x001f280000300800 */
[----:B------:R-:W4:Y:S04]  /*2d080*/  LDL.LU R5, [R1+0x2e4] ;  /* 0x0002e40001057983 */ /* 0x000f280000300800 */
        /* <DEDUP_REMOVED lines=26> */
[----:B------:R0:W-:Y:S04]  /*2d230*/  STL.64 [R1+0x1c58], R6 ;  /* 0x001c580601007387 */ /* 0x0001e80000100a00 */
[----:B----4-:R1:W-:Y:S04]  /*2d240*/  STL.64 [R1+0x1c50], R4 ;  /* 0x001c500401007387 */ /* 0x0103e80000100a00 */
[----:B0-----:R-:W4:Y:S04]  /*2d250*/  LDL R6, [R1+0xb8] ;  /* 0x0000b80001067983 */ /* 0x001f280000100800 */
[----:B------:R-:W4:Y:S04]  /*2d260*/  LDL R7, [R1+0xbc] ;  /* 0x0000bc0001077983 */ /* 0x000f280000100800 */
[----:B----4-:R0:W-:Y:S04]  /*2d270*/  STL.64 [R1+0x1c68], R6 ;  /* 0x001c680601007387 */ /* 0x0101e80000100a00 */
[----:B-1----:R-:W4:Y:S04]  /*2d280*/  LDL.LU R4, [R1+0x2f0] ;  /* 0x0002f00001047983 */ /* 0x002f280000300800 */
[----:B------:R-:W4:Y:S04]  /*2d290*/  LDL.LU R5, [R1+0x2f4] ;  /* 0x0002f40001057983 */ /* 0x000f280000300800 */
[----:B0-----:R-:W2:Y:S04]  /*2d2a0*/  LDL.LU R6, [R1+0x2f8] ;  /* 0x0002f80001067983 */ /* 0x001ea80000300800 */
[----:B------:R-:W2:Y:S01]  /*2d2b0*/  LDL.LU R7, [R1+0x2fc] ;  /* 0x0002fc0001077983 */ /* 0x000ea20000300800 */
[C---:B---3--:R-:W-:Y:S03]  /*2d2c0*/  HMMA.16816.F32 R12, R8.reuse, R16, R12 ;  /* 0x00000010080c723c */ /* 0x048fe6000000180c */
[----:B--2---:R-:W-:Y:S04]  /*2d2d0*/  STL.64 [R1+0x1c78], R6 ;  /* 0x001c780601007387 */ /* 0x004fe80000100a00 */
[----:B----4-:R0:W-:Y:S04]  /*2d2e0*/  STL.64 [R1+0x1c70], R4 ;  /* 0x001c700401007387 */ /* 0x0101e80000100a00 */
[----:B0-----:R-:W2:Y:S04]  /*2d2f0*/  LDL.LU R4, [R1+0x2d0] ;  /* 0x0002d00001047983 */ /* 0x001ea80000300800 */
[----:B------:R-:W2:Y:S04]  /*2d300*/  LDL.LU R5, [R1+0x2d4] ;  /* 0x0002d40001057983 */ /* 0x000ea80000300800 */
[----:B------:R-:W3:Y:S04]  /*2d310*/  LDL.LU R6, [R1+0x2d8] ;  /* 0x0002d80001067983 */ /* 0x000ee80000300800 */
[----:B------:R-:W3:Y:S04]  /*2d320*/  LDL.LU R7, [R1+0x2dc] ;  /* 0x0002dc0001077983 */ /* 0x000ee80000300800 */
[----:B---3--:R0:W-:Y:S04]  /*2d330*/  STL.64 [R1+0x1ca8], R6 ;  /* 0x001ca80601007387 */ /* 0x0081e80000100a00 */
[----:B--2---:R-:W-:Y:S04]  /*2d340*/  STL.64 [R1+0x1ca0], R4 ;  /* 0x001ca00401007387 */ /* 0x004fe80000100a00 */
[----:B0-----:R-:W2:Y:S04]  /*2d350*/  LDL.64 R6, [R1+0x18] ;  /* 0x0000180001067983 */ /* 0x001ea80000100a00 */
[----:B------:R-:W-:Y:S04]  /*2d360*/  STL [R1+0x1c1c], R3 ;  /* 0x001c1c0301007387 */ /* 0x000fe80000100800 */
[----:B------:R0:W-:Y:S04]  /*2d370*/  STL.64 [R1+0x170], R12 ;  /* 0x0001700c01007387 */ /* 0x0001e80000100a00 */
[----:B------:R1:W-:Y:S04]  /*2d380*/  STL.64 [R1+0x178], R14 ;  /* 0x0001780e01007387 */ /* 0x0003e80000100a00 */
[----:B0-----:R-:W3:Y:S04]  /*2d390*/  LDL.LU.64 R12, [R1+0x1cd8] ;  /* 0x001cd800010c7983 */ /* 0x001ee80000300a00 */
[----:B------:R-:W-:Y:S04]  /*2d3a0*/  STL.64 [R1+0x1c60], R18 ;  /* 0x001c601201007387 */ /* 0x000fe80000100a00 */
[----:B------:R-:W4:Y:S04]  /*2d3b0*/  LDL.LU R16, [R1+0x300] ;  /* 0x0003000001107983 */ /* 0x000f280000300800 */
[----:B------:R-:W4:Y:S01]  /*2d3c0*/  LDL.LU R17, [R1+0x304] ;  /* 0x0003040001117983 */ /* 0x000f220000300800 */
[----:B---3--:R-:W-:Y:S03]  /*2d3d0*/  HMMA.16816.F32 R8, R8, R12, R20 ;  /* 0x0000000c0808723c */ /* 0x008fe60000001814 */
[----:B------:R-:W3:Y:S04]  /*2d3e0*/  LDL.LU.64 R22, [R1+0x1cd0] ;  /* 0x001cd00001167983 */ /* 0x000ee80000300a00 */
[----:B-1----:R-:W3:Y:S04]  /*2d3f0*/  LDL.LU.64 R14, [R1+0x1cc8] ;  /* 0x001cc800010e7983 */ /* 0x002ee80000300a00 */
[----:B------:R-:W3:Y:S08]  /*2d400*/  LDL.LU.64 R12, [R1+0x1cc0] ;  /* 0x001cc000010c7983 */ /* 0x000ef00000300a00 */
[----:B------:R-:W-:Y:S04]  /*2d410*/  STL.64 [R1+0x190], R8 ;  /* 0x0001900801007387 */ /* 0x000fe80000100a00 */
[----:B------:R0:W-:Y:S04]  /*2d420*/  STL.64 [R1+0x198], R10 ;  /* 0x0001980a01007387 */ /* 0x0001e80000100a00 */
[----:B0-----:R-:W2:Y:S01]  /*2d430*/  LDL.LU.64 R10, [R1+0x8] ;  /* 0x00000800010a7983 */ /* 0x001ea20000300a00 */
[----:B---3--:R-:W-:-:S15]  /*2d440*/  HMMA.16816.F32 R24, R12, R22, R24 ;  /* 0x000000160c18723c */ /* 0x008fde0000001818 */
[----:B------:R-:W-:-:S04]  /*2d450*/  NOP ;  /* 0x0000000000007918 */ /* 0x000fc80000000000 */
[----:B------:R-:W-:Y:S04]  /*2d460*/  STL.64 [R1+0x1f0], R24 ;  /* 0x0001f01801007387 */ /* 0x000fe80000100a00 */
[----:B------:R0:W-:Y:S04]  /*2d470*/  STL.64 [R1+0x1f8], R26 ;  /* 0x0001f81a01007387 */ /* 0x0001e80000100a00 */
[----:B0-----:R-:W3:Y:S04]  /*2d480*/  LDL.LU.64 R26, [R1+0x1cb8] ;  /* 0x001cb800011a7983 */ /* 0x001ee80000300a00 */
[----:B------:R-:W3:Y:S01]  /*2d490*/  LDL.LU.64 R24, [R1+0x1cb0] ;  /* 0x001cb00001187983 */ /* 0x000ee20000300a00 */
[----:B--2---:R-:W-:-:S02]  /*2d4a0*/  IMAD.MOV.U32 R3, RZ, RZ, R7 ;  /* 0x000000ffff037224 */ /* 0x004fc400078e0007 */
[----:B------:R-:W-:Y:S02]  /*2d4b0*/  IMAD.MOV.U32 R18, RZ, RZ, R2 ;  /* 0x000000ffff127224 */ /* 0x000fe400078e0002 */
[----:B------:R-:W-:Y:S01]  /*2d4c0*/  IMAD.MOV.U32 R19, RZ, RZ, R0 ;  /* 0x000000ffff137224 */ /* 0x000fe200078e0000 */
[----:B---3--:R-:W-:Y:S01]  /*2d4d0*/  HMMA.16816.F32 R24, R12, R6, R24 ;  /* 0x000000060c18723c */ /* 0x008fe20000001818 */
[----:B------:R-:W2:Y:S04]  /*2d4e0*/  LDL.LU.64 R6, [R1+0x1ca8] ;  /* 0x001ca80001067983 */ /* 0x000ea80000300a00 */
[----:B------:R-:W2:-:S14]  /*2d4f0*/  LDL.LU.64 R4, [R1+0x1ca0] ;  /* 0x001ca00001047983 */ /* 0x000e9c0000300a00 */
[----:B------:R-:W-:Y:S01]  /*2d500*/  IMAD.MOV.U32 R2, RZ, RZ, R26 ;  /* 0x000000ffff027224 */ /* 0x000fe200078e001a */
[----:B------:R0:W-:Y:S01]  /*2d510*/  STL.64 [R1+0x210], R24 ;  /* 0x0002101801007387 */ /* 0x0001e20000100a00 */
[----:B------:R-:W-:-:S03]  /*2d520*/  IMAD.MOV.U32 R0, RZ, RZ, R27 ;  /* 0x000000ffff007224 */ /* 0x000fc600078e001b */
[----:B------:R-:W3:Y:S04]  /*2d530*/  LDL.LU.64 R26, [R1+0x1c98] ;  /* 0x001c9800011a7983 */ /* 0x000ee80000300a00 */
[----:B0-----:R-:W3:Y:S04]  /*2d540*/  LDL.LU.64 R24, [R1+0x1c90] ;  /* 0x001c900001187983 */ /* 0x001ee80000300a00 */
[----:B------:R-:W-:Y:S04]  /*2d550*/  STL [R1+0x1aac], R0 ;  /* 0x001aac0001007387 */ /* 0x000fe80000100800 */
[----:B------:R-:W-:Y:S01]  /*2d560*/  STL [R1+0x1aa8], R2 ;  /* 0x001aa80201007387 */ /* 0x000fe20000100800 */
[----:B---3--:R-:W-:-:S15]  /*2d570*/  HMMA.16816.F32 R24, R12, R10, R24 ;  /* 0x0000000a0c18723c */ /* 0x008fde0000001818 */
[----:B------:R-:W-:-:S04]  /*2d580*/  NOP ;  /* 0x0000000000007918 */ /* 0x000fc80000000000 */
[----:B------:R-:W-:Y:S04]  /*2d590*/  STL.64 [R1+0x220], R24 ;  /* 0x0002201801007387 */ /* 0x000fe80000100a00 */
[----:B------:R0:W-:Y:S04]  /*2d5a0*/  STL.64 [R1+0x228], R26 ;  /* 0x0002281a01007387 */ /* 0x0001e80000100a00 */
[----:B0-----:R-:W2:Y:S04]  /*2d5b0*/  LDL.LU.64 R26, [R1+0x1c88] ;  /* 0x001c8800011a7983 */ /* 0x001ea80000300a00 */
[----:B------:R-:W3:Y:S04]  /*2d5c0*/  LDL.LU.64 R24, [R1+0x1c80] ;  /* 0x001c800001187983 */ /* 0x000ee80000300a00 */
[----:B------:R0:W-:Y:S04]  /*2d5d0*/  STL.64 [R1+0x1c00], R10 ;  /* 0x001c000a01007387 */ /* 0x0001e80000100a00 */
[----:B0-----:R-:W3:Y:S01]  /*2d5e0*/  LDL.64 R10, [R1+0xc8] ;  /* 0x0000c800010a7983 */ /* 0x001ee20000100a00 */
[----:B--2---:R-:W-:-:S15]  /*2d5f0*/  HMMA.16816.F32 R4, R12, R26, R4 ;  /* 0x0000001a0c04723c */ /* 0x004fde0000001804 */
[----:B------:R-:W-:-:S04]  /*2d600*/  NOP ;  /* 0x0000000000007918 */ /* 0x000fc80000000000 */
[----:B------:R-:W-:Y:S04]  /*2d610*/  STL.64 [R1+0x240], R4 ;  /* 0x0002400401007387 */ /* 0x000fe80000100a00 */
[----:B------:R0:W-:Y:S01]  /*2d620*/  STL [R1+0x248], R6 ;  /* 0x0002480601007387 */ /* 0x0001e20000100800 */
[----:B------:R-:W-:-:S03]  /*2d630*/  IMAD.MOV.U32 R0, RZ, RZ, R7 ;  /* 0x000000ffff007224 */ /* 0x000fc600078e0007 */
[----:B0-----:R-:W2:Y:S04]  /*2d640*/  LDL.LU.64 R6, [R1+0x1c78] ;  /* 0x001c780001067983 */ /* 0x001ea80000300a00 */
[----:B------:R-:W2:Y:S04]  /*2d650*/  LDL.LU.64 R4, [R1+0x1c70] ;  /* 0x001c700001047983 */ /* 0x000ea80000300a00 */
[----:B------:R0:W-:Y:S04]  /*2d660*/  STL.64 [R1+0x1bf8], R26 ;  /* 0x001bf81a01007387 */ /* 0x0001e80000100a00 */
[----:B---3--:R-:W-:Y:S04]  /*2d670*/  STL.64 [R1+0x1bf0], R24 ;  /* 0x001bf01801007387 */ /* 0x008fe80000100a00 */
[----:B0-----:R-:W3:Y:S01]  /*2d680*/  LDL.LU.64 R26, [R1+0x108] ;  /* 0x00010800011a7983 */ /* 0x001ee20000300a00 */
[----:B--2---:R-:W-:-:S15]  /*2d690*/  HMMA.16816.F32 R4, R12, R10, R4 ;  /* 0x0000000a0c04723c */ /* 0x004fde0000001804 */
[----:B------:R-:W-:-:S04]  /*2d6a0*/  NOP ;  /* 0x0000000000007918 */ /* 0x000fc80000000000 */
[----:B------:R-:W-:Y:S04]  /*2d6b0*/  STL.64 [R1+0x2a0], R4 ;  /* 0x0002a00401007387 */ /* 0x000fe80000100a00 */
[----:B------:R0:W-:Y:S04]  /*2d6c0*/  STL.64 [R1+0x2a8], R6 ;  /* 0x0002a80601007387 */ /* 0x0001e80000100a00 */
[----:B0-----:R-:W4:Y:S02]  /*2d6d0*/  LDL.LU.64 R6, [R1+0x1c68] ;  /* 0x001c680001067983 */ /* 0x001f240000300a00 */
[----:B----4-:R-:W-:Y:S02]  /*2d6e0*/  HMMA.16816.F32 R4, R12, R6, R16 ;  /* 0x000000060c04723c */ /* 0x010fe40000001810 */
[----:B------:R-:W2:-:S15]  /*2d6f0*/  LDL.LU.64 R18, [R1+0x1c60] ;  /* 0x001c600001127983 */ /* 0x000e9e0000300a00 */
[----:B------:R-:W-:Y:S02]  /*2d700*/  NOP ;  /* 0x0000000000007918 */ /* 0x000fe40000000000 */
        /* <DEDUP_REMOVED lines=8> */
[----:B----4-:R-:W-:-:S15]  /*2d790*/  HMMA.16816.F32 R4, R12, R18, R4 ;  /* 0x000000120c04723c */ /* 0x010fde0000001804 */
[----:B------:R-:W-:-:S04]  /*2d7a0*/  NOP ;  /* 0x0000000000007918 */ /* 0x000fc80000000000 */
[----:B------:R-:W-:Y:S04]  /*2d7b0*/  STL.64 [R1+0x2f0], R4 ;  /* 0x0002f00401007387 */ /* 0x000fe80000100a00 */
[----:B------:R0:W-:Y:S04]  /*2d7c0*/  STL.64 [R1+0x2f8], R6 ;  /* 0x0002f80601007387 */ /* 0x0001e80000100a00 */
[----:B0-----:R-:W2:Y:S04]  /*2d7d0*/  LDL.LU.64 R6, [R1+0x1c48] ;  /* 0x001c480001067983 */ /* 0x001ea80000300a00 */
[----:B------:R-:W2:Y:S04]  /*2d7e0*/  LDL.LU.64 R4, [R1+0x1c40] ;  /* 0x001c400001047983 */ /* 0x000ea80000300a00 */
[----:B------:R-:W3:Y:S04]  /*2d7f0*/  LDL.LU.64 R18, [R1+0x1c38] ;  /* 0x001c380001127983 */ /* 0x000ee80000300a00 */
[----:B------:R-:W3:Y:S02]  /*2d800*/  LDL.LU.64 R16, [R1+0x1c30] ;  /* 0x001c300001107983 */ /* 0x000ee40000300a00 */
[----:B---3--:R-:W-:Y:S02]  /*2d810*/  HMMA.16816.F32 R12, R12, R26, R16 ;  /* 0x0000001a0c0c723c */ /* 0x008fe40000001810 */
[----:B------:R-:W2:Y:S04]  /*2d820*/  LDL.LU.64 R18, [R1+0x1c28] ;  /* 0x001c280001127983 */ /* 0x000ea80000300a00 */
[----:B------:R-:W2:-:S13]  /*2d830*/  LDL.LU.64 R16, [R1+0x1c20] ;  /* 0x001c200001107983 */ /* 0x000e9a0000300a00 */
[----:B------:R-:W-:Y:S01]  /*2d840*/  IMAD.MOV.U32 R28, RZ, RZ, R12 ;  /* 0x000000ffff1c7224 */ /* 0x000fe200078e000c */
[----:B------:R-:W-:Y:S04]  /*2d850*/  STL [R1+0x2e4], R13 ;  /* 0x0002e40d01007387 */ /* 0x000fe80000100800 */
[----:B------:R-:W-:Y:S04]  /*2d860*/  STL.64 [R1+0x2e8], R14 ;  /* 0x0002e80e01007387 */ /* 0x000fe80000100a00 */
[----:B------:R0:W-:Y:S04]  /*2d870*/  STL [R1+0x1a60], R28 ;  /* 0x001a601c01007387 */ /* 0x0001e80000100800 */
[----:B0-----:R-:W3:Y:S01]  /*2d880*/  LDL R28, [R1+0x388] ;  /* 0x00038800011c7983 */ /* 0x001ee20000100800 */
[----:B--2---:R-:W-:-:S15]  /*2d890*/  HMMA.16816.F32 R4, R16, R22, R4 ;  /* 0x000000161004723c */ /* 0x004fde0000001804 */
[----:B------:R-:W-:-:S04]  /*2d8a0*/  NOP ;  /* 0x0000000000007918 */ /* 0x000fc80000000000 */
[----:B------:R-:W-:Y:S02]  /*2d8b0*/  IMAD.MOV.U32 R15, RZ, RZ, R4 ;  /* 0x000000ffff0f7224 */ /* 0x000fe400078e0004 */
[----:B------:R-:W-:Y:S01]  /*2d8c0*/  IMAD.MOV.U32 R14, RZ, RZ, R5 ;  /* 0x000000ffff0e7224 */ /* 0x000fe200078e0005 */
[----:B------:R-:W2:Y:S01]  /*2d8d0*/  LDL.LU R4, [R1+0xf0] ;  /* 0x0000f00001047983 */ /* 0x000ea20000300800 */
[----:B------:R-:W-:-:S03]  /*2d8e0*/  IMAD.MOV.U32 R13, RZ, RZ, R6 ;  /* 0x000000ffff0d7224 */ /* 0x000fc600078e0006 */
[----:B------:R-:W2:Y:S01]  /*2d8f0*/  LDL.LU R5, [R1+0xf4] ;  /* 0x0000f40001057983 */ /* 0x000ea20000300800 */
[----:B------:R-:W-:-:S03]  /*2d900*/  IMAD.MOV.U32 R12, RZ, RZ, R7 ;  /* 0x000000ffff0c7224 */ /* 0x000fc600078e0007 */
[----:B------:R-:W4:Y:S04]  /*2d910*/  LDL.LU R6, [R1+0xf8] ;  /* 0x0000f80001067983 */ /* 0x000f280000300800 */
[----:B------:R-:W4:Y:S04]  /*2d920*/  LDL.LU R7, [R1+0xfc] ;  /* 0x0000fc0001077983 */ /* 0x000f280000300800 */
[----:B------:R-:W2:Y:S04]  /*2d930*/  LDL.LU R20, [R1+0x150] ;  /* 0x0001500001147983 */ /* 0x000ea80000300800 */
[----:B------:R-:W2:Y:S04]  /*2d940*/  LDL.LU R21, [R1+0x154] ;  /* 0x0001540001157983 */ /* 0x000ea80000300800 */
[----:B------:R-:W2:Y:S04]  /*2d950*/  LDL.LU R22, [R1+0x158] ;  /* 0x0001580001167983 */ /* 0x000ea80000300800 */
[----:B------:R-:W2:Y:S04]  /*2d960*/  LDL.LU R23, [R1+0x15c] ;  /* 0x00015c0001177983 */ /* 0x000ea80000300800 */
[----:B--2---:R0:W-:Y:S04]  /*2d970*/  STL.64 [R1+0x1b98], R22 ;  /* 0x001b981601007387 */ /* 0x0041e80000100a00 */
[----:B------:R-:W-:Y:S01]  /*2d980*/  STL.64 [R1+0x1b90], R20 ;  /* 0x001b901401007387 */ /* 0x000fe20000100a00 */
[----:B0-----:R-:W-:-:S02]  /*2d990*/  IMAD.MOV.U32 R22, RZ, RZ, R11 ;  /* 0x000000ffff167224 */ /* 0x001fc400078e000b */
[----:B------:R-:W-:-:S05]  /*2d9a0*/  IMAD.MOV.U32 R23, RZ, RZ, R10 ;  /* 0x000000ffff177224 */ /* 0x000fca00078e000a */
[----:B------:R0:W-:Y:S04]  /*2d9b0*/  STL.64 [R1+0x1bb0], R22 ;  /* 0x001bb01601007387 */ /* 0x0001e80000100a00 */
[----:B0-----:R-:W2:Y:S01]  /*2d9c0*/  LDL.LU.64 R22, [R1+0xb8] ;  /* 0x0000b80001167983 */ /* 0x001ea20000300a00 */
[----:B------:R-:W-:Y:S02]  /*2d9d0*/  IMAD.MOV.U32 R11, RZ, RZ, R3 ;  /* 0x000000ffff0b7224 */ /* 0x000fe400078e0003 */
[----:B------:R-:W-:Y:S02]  /*2d9e0*/  IMAD.MOV.U32 R8, RZ, RZ, R26 ;  /* 0x000000ffff087224 */ /* 0x000fe400078e001a */
[----:B------:R-:W-:Y:S01]  /*2d9f0*/  IMAD.MOV.U32 R2, RZ, RZ, R27 ;  /* 0x000000ffff027224 */ /* 0x000fe200078e001b */
[----:B--2---:R-:W-:Y:S04]  /*2da00*/  STL.64 [R1+0x1bc8], R22 ;  /* 0x001bc81601007387 */ /* 0x004fe80000100a00 */
[----:B----4-:R-:W-:Y:S04]  /*2da10*/  STL.64 [R1+0x1b68], R6 ;  /* 0x001b680601007387 */ /* 0x010fe80000100a00 */
[----:B------:R0:W-:Y:S04]  /*2da20*/  STL.64 [R1+0x1b60], R4 ;  /* 0x001b600401007387 */ /* 0x0001e80000100a00 */
[----:B0-----:R-:W2:Y:S04]  /*2da30*/  LDL.LU R4, [R1+0x130] ;  /* 0x0001300001047983 */ /* 0x001ea80000300800 */
[----:B------:R-:W2:Y:S04]  /*2da40*/  LDL.LU R5, [R1+0x134] ;  /* 0x0001340001057983 */ /* 0x000ea80000300800 */
[----:B------:R-:W4:Y:S04]  /*2da50*/  LDL.LU R6, [R1+0x138] ;  /* 0x0001380001067983 */ /* 0x000f280000300800 */
[----:B------:R-:W4:Y:S04]  /*2da60*/  LDL.LU R7, [R1+0x13c] ;  /* 0x00013c0001077983 */ /* 0x000f280000300800 */
[----:B------:R-:W2:Y:S04]  /*2da70*/  LDL R10, [R1+0x18] ;  /* 0x00001800010a7983 */ /* 0x000ea80000100800 */
[----:B------:R-:W2:Y:S04]  /*2da80*/  LDL.LU R3, [R1+0x1c1c] ;  /* 0x001c1c0001037983 */ /* 0x000ea80000300800 */
[----:B------:R-:W2:Y:S04]  /*2da90*/  LDL.LU R24, [R1+0x1e0] ;  /* 0x0001e00001187983 */ /* 0x000ea80000300800 */
[----:B------:R-:W2:Y:S04]  /*2daa0*/  LDL.LU R25, [R1+0x1e4] ;  /* 0x0001e40001197983 */ /* 0x000ea80000300800 */
[----:B------:R-:W2:Y:S04]  /*2dab0*/  LDL.LU R26, [R1+0x1e8] ;  /* 0x0001e800011a7983 */ /* 0x000ea80000300800 */
[----:B------:R-:W2:Y:S01]  /*2dac0*/  LDL.LU R27, [R1+0x1ec] ;  /* 0x0001ec00011b7983 */ /* 0x000ea20000300800 */
[----:B------:R-:W-:-:S02]  /*2dad0*/  IMAD.MOV.U32 R22, RZ, RZ, R29 ;  /* 0x000000ffff167224 */ /* 0x000fc400078e001d */
[----:B------:R-:W-:Y:S01]  /*2dae0*/  IMAD.MOV.U32 R23, RZ, RZ, R9 ;  /* 0x000000ffff177224 */ /* 0x000fe200078e0009 */
[----:B--2---:R-:W-:Y:S04]  /*2daf0*/  STL.64 [R1+0x1c10], R26 ;  /* 0x001c101a01007387 */ /* 0x004fe80000100a00 */
[----:B------:R0:W-:Y:S04]  /*2db00*/  STL.64 [R1+0x1c08], R24 ;  /* 0x001c081801007387 */ /* 0x0001e80000100a00 */
[----:B0-----:R-:W2:Y:S04]  /*2db10*/  LDL.LU R24, [R1+0x200] ;  /* 0x0002000001187983 */ /* 0x001ea80000300800 */
[----:B------:R-:W2:Y:S04]  /*2db20*/  LDL.LU R25, [R1+0x204] ;  /* 0x0002040001197983 */ /* 0x000ea80000300800 */
[----:B------:R-:W2:Y:S04]  /*2db30*/  LDL.LU R26, [R1+0x208] ;  /* 0x00020800011a7983 */ /* 0x000ea80000300800 */
[----:B------:R-:W2:Y:S04]  /*2db40*/  LDL.LU R27, [R1+0x20c] ;  /* 0x00020c00011b7983 */ /* 0x000ea80000300800 */
[----:B------:R-:W2:Y:S04]  /*2db50*/  LDL.LU R29, [R1+0x1c18] ;  /* 0x001c1800011d7983 */ /* 0x000ea80000300800 */
[----:B------:R0:W-:Y:S04]  /*2db60*/  STL.64 [R1+0x1be0], R22 ;  /* 0x001be01601007387 */ /* 0x0001e80000100a00 */
[----:B------:R-:W2:Y:S04]  /*2db70*/  LDL.LU R20, [R1+0x1c0] ;  /* 0x0001c00001147983 */ /* 0x000ea80000300800 */
[----:B------:R-:W2:Y:S04]  /*2db80*/  LDL.LU R21, [R1+0x1c4] ;  /* 0x0001c40001157983 */ /* 0x000ea80000300800 */
[----:B0-----:R-:W2:Y:S04]  /*2db90*/  LDL.LU R22, [R1+0x1c8] ;  /* 0x0001c80001167983 */ /* 0x001ea80000300800 */
[----:B------:R-:W2:Y:S04]  /*2dba0*/  LDL.LU R23, [R1+0x1cc] ;  /* 0x0001cc0001177983 */ /* 0x000ea80000300800 */
[----:B----4-:R-:W-:Y:S04]  /*2dbb0*/  STL.64 [R1+0x1ba8], R6 ;  /* 0x001ba80601007387 */ /* 0x010fe80000100a00 */
        /* <DEDUP_REMOVED lines=17> */
[----:B------:R0:W-:Y:S02]  /*2dcd0*/  STL.64 [R1+0x1a20], R14 ;  /* 0x001a200e01007387 */ /* 0x0001e40000100a00 */
[----:B0-----:R-:W-:-:S02]  /*2dce0*/  IMAD.MOV.U32 R14, RZ, RZ, R8 ;  /* 0x000000ffff0e7224 */ /* 0x001fc400078e0008 */
[C---:B------:R-:W-:Y:S01]  /*2dcf0*/  HMMA.16816.F32 R8, R16.reuse, R10, R24 ;  /* 0x0000000a1008723c */ /* 0x040fe20000001818 */
[----:B------:R-:W-:Y:S04]  /*2dd00*/  STL.64 [R1+0x1a18], R12 ;  /* 0x001a180c01007387 */ /* 0x000fe80000100a00 */
[----:B------:R-:W4:Y:S04]  /*2dd10*/  LDL.LU.64 R26, [R1+0x1c10] ;  /* 0x001c1000011a7983 */ /* 0x000f280000300a00 */
[----:B------:R-:W4:Y:S10]  /*2dd20*/  LDL.LU.64 R24, [R1+0x1c08] ;  /* 0x001c080001187983 */ /* 0x000f340000300a00 */
[----:B------:R-:W-:Y:S04]  /*2dd30*/  STL.64 [R1+0x340], R8 ;  /* 0x0003400801007387 */ /* 0x000fe80000100a00 */
[----:B------:R0:W-:Y:S04]  /*2dd40*/  STL.64 [R1+0x348], R10 ;  /* 0x0003480a01007387 */ /* 0x0001e80000100a00 */
[----:B0-----:R-:W4:Y:S02]  /*2dd50*/  LDL.LU.64 R10, [R1+0x1c00] ;  /* 0x001c0000010a7983 */ /* 0x001f240000300a00 */
[----:B----4-:R-:W-:-:S15]  /*2dd60*/  HMMA.16816.F32 R24, R16, R10, R24 ;  /* 0x0000000a1018723c */ /* 0x010fde0000001818 */
[----:B------:R-:W-:-:S04]  /*2dd70*/  NOP ;  /* 0x0000000000007918 */ /* 0x000fc80000000000 */
[----:B------:R-:W-:Y:S04]  /*2dd80*/  STL.64 [R1+0x330], R24 ;  /* 0x0003301801007387 */ /* 0x000fe80000100a00 */
[----:B------:R0:W-:Y:S04]  /*2dd90*/  STL.64 [R1+0x338], R26 ;  /* 0x0003381a01007387 */ /* 0x0001e80000100a00 */
[----:B0-----:R-:W4:Y:S04]  /*2dda0*/  LDL.LU.64 R26, [R1+0x1bf8] ;  /* 0x001bf800011a7983 */ /* 0x001f280000300a00 */
[----:B------:R-:W2:Y:S04]  /*2ddb0*/  LDL.LU.64 R24, [R1+0x1bf0] ;  /* 0x001bf00001187983 */ /* 0x000ea80000300a00 */
[----:B------:R-:W3:Y:S01]  /*2ddc0*/  LDL.LU R8, [R1+0x30] ;  /* 0x0000300001087983 */ /* 0x000ee20000300800 */
[----:B------:R-:W-:-:S02]  /*2ddd0*/  IMAD.MOV.U32 R15, RZ, RZ, R2 ;  /* 0x000000ffff0f7224 */ /* 0x000fc400078e0002 */
[----:B------:R-:W-:Y:S02]  /*2dde0*/  IMAD.MOV.U32 R12, RZ, RZ, R10 ;  /* 0x000000ffff0c7224 */ /* 0x000fe400078e000a */
[----:B------:R-:W-:Y:S02]  /*2ddf0*/  IMAD.MOV.U32 R2, RZ, RZ, R11 ;  /* 0x000000ffff027224 */ /* 0x000fe400078e000b */
[----:B------:R-:W-:Y:S02]  /*2de00*/  IMAD.MOV.U32 R9, RZ, RZ, R29 ;  /* 0x000000ffff097224 */ /* 0x000fe400078e001d */
[----:B------:R-:W3:Y:S01]  /*2de10*/  LDL.LU R29, [R1+0x1be8] ;  /* 0x001be800011d7983 */ /* 0x000ee20000300800 */
[----:B----4-:R-:W-:Y:S01]  /*2de20*/  HMMA.16816.F32 R20, R16, R26, R20 ;  /* 0x0000001a1014723c */ /* 0x010fe20000001814 */
[----:B--2---:R-:W-:Y:S02]  /*2de30*/  IMAD.MOV.U32 R10, RZ, RZ, R25 ;  /* 0x000000ffff0a7224 */ /* 0x004fe400078e0019 */
[----:B------:R-:W-:-:S05]  /*2de40*/  IMAD.MOV.U32 R11, RZ, RZ, R24 ;  /* 0x000000ffff0b7224 */ /* 0x000fca00078e0018 */
[----:B------:R-:W-:Y:S04]  /*2de50*/  STL.64 [R1+0x1ab8], R10 ;  /* 0x001ab80a01007387 */ /* 0x000fe80000100a00 */
[----:B---3--:R-:W-:Y:S07]  /*2de60*/  STL.64 [R1+0x1ab0], R8 ;  /* 0x001ab00801007387 */ /* 0x008fee0000100a00 */
[----:B------:R0:W-:Y:S04]  /*2de70*/  STL.64 [R1+0x328], R22 ;  /* 0x0003281601007387 */ /* 0x0001e80000100a00 */
[----:B0-----:R-:W2:Y:S01]  /*2de80*/  LDL.LU.64 R22, [R1+0x1be0] ;  /* 0x001be00001167983 */ /* 0x001ea20000300a00 */
[----:B------:R-:W-:-:S02]  /*2de90*/  IMAD.MOV.U32 R24, RZ, RZ, R20 ;  /* 0x000000ffff187224 */ /* 0x000fc400078e0014 */
[----:B------:R-:W-:Y:S01]  /*2dea0*/  IMAD.MOV.U32 R25, RZ, RZ, R21 ;  /* 0x000000ffff197224 */ /* 0x000fe200078e0015 */
[----:B------:R0:W-:Y:S04]  /*2deb0*/  STL.64 [R1+0x1b78], R26 ;  /* 0x001b781a01007387 */ /* 0x0001e80000100a00 */
[----:B------:R-:W-:Y:S04]  /*2dec0*/  STL.64 [R1+0x1b70], R24 ;  /* 0x001b701801007387 */ /* 0x000fe80000100a00 */
[----:B0-----:R-:W3:Y:S01]  /*2ded0*/  LDL.LU.64 R26, [R1+0x28] ;  /* 0x00002800011a7983 */ /* 0x001ee20000300a00 */
[----:B--2---:R-:W-:Y:S03]  /*2dee0*/  HMMA.16816.F32 R20, R16, R22, R4 ;  /* 0x000000161014723c */ /* 0x004fe60000001804 */
[----:B------:R-:W2:Y:S04]  /*2def0*/  LDL.LU.64 R6, [R1+0x1bd8] ;  /* 0x001bd80001067983 */ /* 0x000ea80000300a00 */
[----:B------:R-:W2:-:S12]  /*2df00*/  LDL.LU.64 R4, [R1+0x1bd0] ;  /* 0x001bd00001047983 */ /* 0x000e980000300a00 */
[----:B------:R-:W-:Y:S04]  /*2df10*/  STL.64 [R1+0x310], R20 ;  /* 0x0003101401007387 */ /* 0x000fe80000100a00 */
[----:B------:R0:W-:Y:S04]  /*2df20*/  STL.64 [R1+0x318], R22 ;  /* 0x0003181601007387 */ /* 0x0001e80000100a00 */
[----:B0-----:R-:W2:Y:S01]  /*2df30*/  LDL.LU.64 R22, [R1+0x1bc8] ;  /* 0x001bc80001167983 */ /* 0x001ea20000300a00 */
[----:B------:R-:W-:Y:S01]  /*2df40*/  IMAD.MOV.U32 R11, RZ, RZ, R2 ;  /* 0x000000ffff0b7224 */ /* 0x000fe200078e0002 */
[----:B--2---:R-:W-:Y:S01]  /*2df50*/  HMMA.16816.F32 R4, R16, R22, R4 ;  /* 0x000000161004723c */ /* 0x004fe20000001804 */
[----:B------:R-:W-:-:S02]  /*2df60*/  IMAD.MOV.U32 R8, RZ, RZ, R22 ;  /* 0x000000ffff087224 */ /* 0x000fc400078e0016 */
[----:B------:R-:W-:-:S15]  /*2df70*/  IMAD.MOV.U32 R2, RZ, RZ, R23 ;  /* 0x000000ffff027224 */ /* 0x000fde00078e0017 */
[----:B------:R-:W-:Y:S01]  /*2df80*/  NOP ;  /* 0x0000000000007918 */ /* 0x000fe20000000000 */
[----:B------:R-:W-:Y:S04]  /*2df90*/  STL.64 [R1+0x1c0], R4 ;  /* 0x0001c00401007387 */ /* 0x000fe80000100a00 */
[----:B------:R0:W-:Y:S04]  /*2dfa0*/  STL.64 [R1+0x1c8], R6 ;  /* 0x0001c80601007387 */ /* 0x0001e80000100a00 */
[----:B0-----:R-:W2:Y:S04]  /*2dfb0*/  LDL.LU.64 R6, [R1+0x1bc0] ;  /* 0x001bc00001067983 */ /* 0x001ea80000300a00 */
[----:B------:R-:W2:Y:S04]  /*2dfc0*/  LDL.LU.64 R4, [R1+0x1bb8] ;  /* 0x001bb80001047983 */ /* 0x000ea80000300a00 */
[----:B------:R-:W2:Y:S02]  /*2dfd0*/  LDL.LU.64 R22, [R1+0x1bb0] ;  /* 0x001bb00001167983 */ /* 0x000ea40000300a00 */
[----:B--2---:R-:W-:Y:S02]  /*2dfe0*/  HMMA.16816.F32 R20, R16, R22, R4 ;  /* 0x000000161014723c */ /* 0x004fe40000001804 */
[----:B------:R-:W2:Y:S04]  /*2dff0*/  LDL.LU.64 R6, [R1+0x1ba8] ;  /* 0x001ba80001067983 */ /* 0x000ea80000300a00 */
[----:B------:R-:W2:-:S13]  /*2e000*/  LDL.LU.64 R4, [R1+0x1ba0] ;  /* 0x001ba00001047983 */ /* 0x000e9a0000300a00 */
[----:B------:R-:W-:Y:S04]  /*2e010*/  STL.64 [R1+0x300], R20 ;  /* 0x0003001401007387 */ /* 0x000fe80000100a00 */
[----:B------:R0:W-:Y:S04]  /*2e020*/  STL.64 [R1+0x308], R22 ;  /* 0x0003081601007387 */ /* 0x0001e80000100a00 */
[----:B0-----:R-:W4:Y:S04]  /*2e030*/  LDL.LU.64 R22, [R1+0x1b98] ;  /* 0x001b980001167983 */ /* 0x001f280000300a00 */
[----:B------:R-:W4:Y:S02]  /*2e040*/  LDL.LU.64 R20, [R1+0x1b90] ;  /* 0x001b900001147983 */ /* 0x000f240000300a00 */
[----:B----4-:R-:W-:Y:S02]  /*2e050*/  HMMA.16816.F32 R16, R16, R14, R20 ;  /* 0x0000000e1010723c */ /* 0x010fe40000001814 */
[----:B------:R-:W2:Y:S04]  /*2e060*/  LDL.LU.64 R22, [R1+0x1b88] ;  /* 0x001b880001167983 */ /* 0x000ea80000300a00 */
[----:B------:R-:W2:Y:S04]  /*2e070*/  LDL.LU.64 R20, [R1+0x1b80] ;  /* 0x001b800001147983 */ /* 0x000ea80000300a00 */
[----:B------:R0:W-:Y:S04]  /*2e080*/  STL.64 [R1+0x1b18], R14 ;  /* 0x001b180e01007387 */ /* 0x0001e80000100a00 */
[----:B0-----:R-:W4:Y:S05]  /*2e090*/  LDL.LU.64 R14, [R1+0x18] ;  /* 0x00001800010e7983 */ /* 0x001f2a0000300a00 */
[----:B------:R-:W-:Y:S04]  /*2e0a0*/  STL.64 [R1+0x2c0], R16 ;  /* 0x0002c01001007387 */ /* 0x000fe80000100a00 */
[----:B------:R0:W-:Y:S02]  /*2e0b0*/  STL.64 [R1+0x2c8], R18 ;  /* 0x0002c81201007387 */ /* 0x0001e40000100a00 */
[----:B0-----:R-:W-:-:S02]  /*2e0c0*/  IMAD.MOV.U32 R18, RZ, RZ, R8 ;  /* 0x000000ffff127224 */ /* 0x001fc400078e0008 */
[----:B------:R-:W-:-:S05]  /*2e0d0*/  IMAD.MOV.U32 R19, RZ, RZ, R2 ;  /* 0x000000ffff137224 */ /* 0x000fca00078e0002 */
[----:B------:R0:W-:Y:S04]  /*2e0e0*/  STL.64 [R1+0x1b38], R18 ;  /* 0x001b381201007387 */ /* 0x0001e80000100a00 */
[----:B------:R-:W4:Y:S04]  /*2e0f0*/  LDL.LU R16, [R1+0x110] ;  /* 0x0001100001107983 */ /* 0x000f280000300800 */
[----:B------:R-:W4:Y:S04]  /*2e100*/  LDL.LU R17, [R1+0x114] ;  /* 0x0001140001117983 */ /* 0x000f280000300800 */
[----:B0-----:R-:W4:Y:S01]  /*2e110*/  LDL.LU R18, [R1+0x118] ;  /* 0x0001180001127983 */ /* 0x001f220000300800 */
[----:B------:R-:W-:-:S02]  /*2e120*/  IMAD.MOV.U32 R19, RZ, RZ, R29 ;  /* 0x000000ffff137224 */ /* 0x000fc400078e001d */
[----:B---3--:R-:W-:Y:S02]  /*2e130*/  IMAD.MOV.U32 R8, RZ, RZ, R26 ;  /* 0x000000ffff087224 */ /* 0x008fe400078e001a */
[----:B------:R-:W-:Y:S01]  /*2e140*/  IMAD.MOV.U32 R2, RZ, RZ, R27 ;  /* 0x000000ffff027224 */ /* 0x000fe200078e001b */
[----:B--2---:R-:W-:Y:S01]  /*2e150*/  HMMA.16816.F32 R4, R20, R26, R4 ;  /* 0x0000001a1404723c */ /* 0x004fe20000001804 */
[----:B------:R-:W2:Y:S04]  /*2e160*/  LDL.LU.64 R26, [R1+0x1b78] ;  /* 0x001b7800011a7983 */ /* 0x000ea80000300a00 */
[----:B------:R-:W3:-:S14]  /*2e170*/  LDL.LU.64 R24, [R1+0x1b70] ;  /* 0x001b700001187983 */ /* 0x000edc0000300a00 */
[----:B------:R-:W-:Y:S04]  /*2e180*/  STL.64 [R1+0x2b0], R4 ;  /* 0x0002b00401007387 */ /* 0x000fe80000100a00 */
[----:B------:R0:W-:Y:S01]  /*2e190*/  STL [R1+0x2b8], R6 ;  /* 0x0002b80601007387 */ /* 0x0001e20000100800 */
[----:B------:R-:W-:-:S03]  /*2e1a0*/  IMAD.MOV.U32 R29, RZ, RZ, R7 ;  /* 0x000000ffff1d7224 */ /* 0x000fc600078e0007 */
[----:B0-----:R-:W2:Y:S04]  /*2e1b0*/  LDL.LU.64 R6, [R1+0x1b68] ;  /* 0x001b680001067983 */ /* 0x001ea80000300a00 */
[----:B------:R-:W2:Y:S01]  /*2e1c0*/  LDL.LU.64 R4, [R1+0x1b60] ;  /* 0x001b600001047983 */ /* 0x000ea20000300a00 */
[----:B----4-:R-:W-:Y:S03]  /*2e1d0*/  HMMA.16816.F32 R16, R20, R14, R16 ;  /* 0x0000000e1410723c */ /* 0x010fe60000001810 */
[----:B------:R-:W-:Y:S01]  /*2e1e0*/  STL [R1+0x19b8], R29 ;  /* 0x0019b81d01007387 */ /* 0x000fe20000100800 */
[----:B------:R-:W-:-:S15]  /*2e1f0*/  IMAD.MOV.U32 R9, RZ, RZ, R15 ;  /* 0x000000ffff097224 */ /* 0x000fde00078e000f */
[----:B------:R0:W-:Y:S04]  /*2e200*/  STL.64 [R1+0x290], R16 ;  /* 0x0002901001007387 */ /* 0x0001e80000100a00 */
[----:B------:R-:W-:Y:S01]  /*2e210*/  STL.64 [R1+0x298], R18 ;  /* 0x0002981201007387 */ /* 0x000fe20000100a00 */
[----:B0-----:R-:W-:-:S03]  /*2e220*/  IMAD.MOV.U32 R16, RZ, RZ, R14 ;  /* 0x000000ffff107224 */ /* 0x001fc600078e000e */
[----:B------:R-:W4:Y:S01]  /*2e230*/  LDL.LU.64 R14, [R1+0xe8] ;  /* 0x0000e800010e7983 */ /* 0x000f220000300a00 */
[----:B------:R-:W-:-:S07]  /*2e240*/  IMAD.MOV.U32 R10, RZ, RZ, R12 ;  /* 0x000000ffff0a7224 */ /* 0x000fce00078e000c */
[----:B--2---:R-:W-:Y:S01]  /*2e250*/  HMMA.16816.F32 R4, R20, R10, R4 ;  /* 0x0000000a1404723c */ /* 0x004fe20000001804 */
[----:B----4-:R-:W-:-:S15]  /*2e260*/  STL.64 [R1+0x1b30], R14 ;  /* 0x001b300e01007387 */ /* 0x010fde0000100a00 */
[----:B------:R-:W-:-:S03]  /*2e270*/  NOP ;  /* 0x0000000000007918 */ /* 0x000fc60000000000 */
[----:B------:R0:W-:Y:S04]  /*2e280*/  STL.64 [R1+0x280], R4 ;  /* 0x0002800401007387 */ /* 0x0001e80000100a00 */
[----:B------:R1:W-:Y:S04]  /*2e290*/  STL.64 [R1+0x288], R6 ;  /* 0x0002880601007387 */ /* 0x0003e80000100a00 */
[----:B0-----:R-:W2:Y:S04]  /*2e2a0*/  LDL.LU R4, [R1+0x70] ;  /* 0x0000700001047983 */ /* 0x001ea80000300800 */
[----:B------:R-:W2:Y:S04]  /*2e2b0*/  LDL.LU R5, [R1+0x74] ;  /* 0x0000740001057983 */ /* 0x000ea80000300800 */
[----:B-1----:R-:W4:Y:S04]  /*2e2c0*/  LDL.LU R6, [R1+0x78] ;  /* 0x0000780001067983 */ /* 0x002f280000300800 */
[----:B------:R-:W4:Y:S04]  /*2e2d0*/  LDL.LU R7, [R1+0x7c] ;  /* 0x00007c0001077983 */ /* 0x000f280000300800 */
[----:B------:R-:W2:Y:S04]  /*2e2e0*/  LDL.LU R12, [R1+0x90] ;  /* 0x00009000010c7983 */ /* 0x000ea80000300800 */
[----:B------:R-:W2:Y:S04]  /*2e2f0*/  LDL.LU R13, [R1+0x94] ;  /* 0x00009400010d7983 */ /* 0x000ea80000300800 */
[----:B------:R-:W2:Y:S04]  /*2e300*/  LDL.LU R14, [R1+0x98] ;  /* 0x00009800010e7983 */ /* 0x000ea80000300800 */
[----:B------:R-:W2:Y:S04]  /*2e310*/  LDL.LU R15, [R1+0x9c] ;  /* 0x00009c00010f7983 */ /* 0x000ea80000300800 */
[----:B--2---:R-:W-:Y:S04]  /*2e320*/  STL.64 [R1+0x1b48], R14 ;  /* 0x001b480e01007387 */ /* 0x004fe80000100a00 */
[----:B------:R0:W-:Y:S04]  /*2e330*/  STL.64 [R1+0x1b40], R12 ;  /* 0x001b400c01007387 */ /* 0x0001e80000100a00 */
[----:B0-----:R-:W2:Y:S04]  /*2e340*/  LDL.LU R12, [R1+0xa0] ;  /* 0x0000a000010c7983 */ /* 0x001ea80000300800 */
        /* <DEDUP_REMOVED lines=9> */
[----:B------:R-:W3:Y:S04]  /*2e3e0*/  LDL.LU.64 R18, [R1+0xc8] ;  /* 0x0000c80001127983 */ /* 0x000ee80000300a00 */
[----:B----4-:R-:W-:Y:S04]  /*2e3f0*/  STL.64 [R1+0x1b28], R6 ;  /* 0x001b280601007387 */ /* 0x010fe80000100a00 */
[----:B------:R0:W-:Y:S04]  /*2e400*/  STL.64 [R1+0x1b20], R4 ;  /* 0x001b200401007387 */ /* 0x0001e80000100a00 */
[----:B0-----:R-:W4:Y:S04]  /*2e410*/  LDL.LU R4, [R1+0x80] ;  /* 0x0000800001047983 */ /* 0x001f280000300800 */
[----:B------:R-:W4:Y:S04]  /*2e420*/  LDL.LU R5, [R1+0x84] ;  /* 0x0000840001057983 */ /* 0x000f280000300800 */
[----:B------:R-:W4:Y:S04]  /*2e430*/  LDL.LU R6, [R1+0x88] ;  /* 0x0000880001067983 */ /* 0x000f280000300800 */
[----:B------:R-:W4:Y:S04]  /*2e440*/  LDL.LU R7, [R1+0x8c] ;  /* 0x00008c0001077983 */ /* 0x000f280000300800 */
[----:B------:R0:W-:Y:S02]  /*2e450*/  STL.64 [R1+0x1ad0], R10 ;  /* 0x001ad00a01007387 */ /* 0x0001e40000100a00 */
[----:B0-----:R-:W-:-:S02]  /*2e460*/  IMAD.MOV.U32 R10, RZ, RZ, R16 ;  /* 0x000000ffff0a7224 */ /* 0x001fc400078e0010 */
[----:B------:R-:W-:-:S05]  /*2e470*/  IMAD.MOV.U32 R11, RZ, RZ, R9 ;  /* 0x000000ffff0b7224 */ /* 0x000fca00078e0009 */
[----:B------:R-:W-:Y:S01]  /*2e480*/  STL.64 [R1+0x1ae8], R10 ;  /* 0x001ae80a01007387 */ /* 0x000fe20000100a00 */
[----:B--2---:R-:W-:-:S15]  /*2e490*/  HMMA.16816.F32 R12, R20, R26, R12 ;  /* 0x0000001a140c723c */ /* 0x004fde000000180c */
[----:B------:R-:W-:-:S04]  /*2e4a0*/  NOP ;  /* 0x0000000000007918 */ /* 0x000fc80000000000 */
[----:B------:R-:W-:Y:S04]  /*2e4b0*/  STL.64 [R1+0x270], R12 ;  /* 0x0002700c01007387 */ /* 0x000fe80000100a00 */
[----:B------:R0:W-:Y:S04]  /*2e4c0*/  STL.64 [R1+0x278], R14 ;  /* 0x0002780e01007387 */ /* 0x0001e80000100a00 */
[----:B0-----:R-:W2:Y:S04]  /*2e4d0*/  LDL.LU.64 R14, [R1+0x1b58] ;  /* 0x001b5800010e7983 */ /* 0x001ea80000300a00 */
[----:B------:R-:W2:Y:S04]  /*2e4e0*/  LDL.LU.64 R12, [R1+0x1b50] ;  /* 0x001b5000010c7983 */ /* 0x000ea80000300a00 */
[----:B------:R-:W-:Y:S04]  /*2e4f0*/  STL.64 [R1+0x1ac8], R26 ;  /* 0x001ac81a01007387 */ /* 0x000fe80000100a00 */
[----:B---3--:R0:W-:Y:S04]  /*2e500*/  STL.64 [R1+0x1ac0], R24 ;  /* 0x001ac01801007387 */ /* 0x0081e80000100a00 */
[----:B0-----:R-:W3:Y:S04]  /*2e510*/  LDL.LU R24, [R1+0x40] ;  /* 0x0000400001187983 */ /* 0x001ee80000300800 */
[----:B------:R-:W3:Y:S04]  /*2e520*/  LDL.LU R25, [R1+0x44] ;  /* 0x0000440001197983 */ /* 0x000ee80000300800 */
[----:B------:R-:W2:Y:S04]  /*2e530*/  LDL.LU R26, [R1+0x48] ;  /* 0x00004800011a7983 */ /* 0x000ea80000300800 */
[----:B------:R-:W2:Y:S04]  /*2e540*/  LDL.LU R27, [R1+0x4c] ;  /* 0x00004c00011b7983 */ /* 0x000ea80000300800 */
[----:B--2---:R-:W-:Y:S04]  /*2e550*/  STL.64 [R1+0x1ae0], R26 ;  /* 0x001ae01a01007387 */ /* 0x004fe80000100a00 */
[----:B---3--:R0:W-:Y:S04]  /*2e560*/  STL.64 [R1+0x1ad8], R24 ;  /* 0x001ad81801007387 */ /* 0x0081e80000100a00 */
[----:B0-----:R-:W2:Y:S04]  /*2e570*/  LDL.LU R24, [R1+0x50] ;  /* 0x0000500001187983 */ /* 0x001ea80000300800 */
[----:B------:R-:W2:Y:S04]  /*2e580*/  LDL.LU R25, [R1+0x54] ;  /* 0x0000540001197983 */ /* 0x000ea80000300800 */
[----:B------:R-:W3:Y:S04]  /*2e590*/  LDL.LU R26, [R1+0x58] ;  /* 0x00005800011a7983 */ /* 0x000ee80000300800 */
[----:B------:R-:W3:Y:S01]  /*2e5a0*/  LDL.LU R27, [R1+0x5c] ;  /* 0x00005c00011b7983 */ /* 0x000ee20000300800 */
[----:B------:R-:W-:Y:S01]  /*2e5b0*/  HMMA.16816.F32 R12, R20, R18, R12 ;  /* 0x00000012140c723c */ /* 0x000fe2000000180c */
[----:B------:R-:W-:-:S02]  /*2e5c0*/  IMAD.MOV.U32 R10, RZ, RZ, R8 ;  /* 0x000000ffff0a7224 */ /* 0x000fc400078e0008 */
        /* <DEDUP_REMOVED lines=8> */
[----:B------:R-:W-:Y:S04]  /*2e650*/  STL.64 [R1+0x260], R12 ;  /* 0x0002600c01007387 */ /* 0x000fe80000100a00 */
[----:B------:R0:W-:Y:S04]  /*2e660*/  STL.64 [R1+0x268], R14 ;  /* 0x0002680e01007387 */ /* 0x0001e80000100a00 */
[----:B0-----:R-:W3:Y:S04]  /*2e670*/  LDL.LU.64 R14, [R1+0x1b48] ;  /* 0x001b4800010e7983 */ /* 0x001ee80000300a00 */
[----:B------:R-:W3:Y:S04]  /*2e680*/  LDL.LU.64 R12, [R1+0x1b40] ;  /* 0x001b4000010c7983 */ /* 0x000ee80000300a00 */
[----:B------:R-:W3:Y:S02]  /*2e690*/  LDL.LU.64 R18, [R1+0x1b38] ;  /* 0x001b380001127983 */ /* 0x000ee40000300a00 */
[----:B---3--:R-:W-:-:S15]  /*2e6a0*/  HMMA.16816.F32 R12, R20, R18, R12 ;  /* 0x00000012140c723c */ /* 0x008fde000000180c */
[----:B------:R-:W-:-:S04]  /*2e6b0*/  NOP ;  /* 0x0000000000007918 */ /* 0x000fc80000000000 */
[----:B------:R-:W-:Y:S04]  /*2e6c0*/  STL.64 [R1+0x250], R12 ;  /* 0x0002500c01007387 */ /* 0x000fe80000100a00 */
[----:B------:R0:W-:Y:S04]  /*2e6d0*/  STL.64 [R1+0x258], R14 ;  /* 0x0002580e01007387 */ /* 0x0001e80000100a00 */
[----:B0-----:R-:W4:Y:S01]  /*2e6e0*/  LDL.LU.64 R14, [R1+0x1b30] ;  /* 0x001b3000010e7983 */ /* 0x001f220000300a00 */
[----:B------:R-:W-:Y:S01]  /*2e6f0*/  IMAD.MOV.U32 R11, RZ, RZ, R2 ;  /* 0x000000ffff0b7224 */ /* 0x000fe200078e0002 */
[----:B----4-:R-:W-:Y:S01]  /*2e700*/  HMMA.16816.F32 R4, R20, R14, R4 ;  /* 0x0000000e1404723c */ /* 0x010fe20000001804 */
[----:B------:R-:W-:-:S02]  /*2e710*/  IMAD.MOV.U32 R2, RZ, RZ, R14 ;  /* 0x000000ffff027224 */ /* 0x000fc400078e000e */
[----:B------:R-:W-:-:S15]  /*2e720*/  IMAD.MOV.U32 R29, RZ, RZ, R15 ;  /* 0x000000ffff1d7224 */ /* 0x000fde00078e000f */
[----:B------:R-:W-:Y:S01]  /*2e730*/  NOP ;  /* 0x0000000000007918 */ /* 0x000fe20000000000 */
[----:B------:R-:W-:Y:S04]  /*2e740*/  STL.64 [R1+0x230], R4 ;  /* 0x0002300401007387 */ /* 0x000fe80000100a00 */
[----:B------:R0:W-:Y:S04]  /*2e750*/  STL.64 [R1+0x238], R6 ;  /* 0x0002380601007387 */ /* 0x0001e80000100a00 */
[----:B0-----:R-:W3:Y:S04]  /*2e760*/  LDL.LU.64 R6, [R1+0x1b28] ;  /* 0x001b280001067983 */ /* 0x001ee80000300a00 */
[----:B------:R-:W3:Y:S04]  /*2e770*/  LDL.LU.64 R4, [R1+0x1b20] ;  /* 0x001b200001047983 */ /* 0x000ee80000300a00 */
[----:B------:R-:W3:Y:S02]  /*2e780*/  LDL.LU.64 R14, [R1+0x1b18] ;  /* 0x001b1800010e7983 */ /* 0x000ee40000300a00 */
[----:B---3--:R-:W-:Y:S02]  /*2e790*/  HMMA.16816.F32 R20, R20, R14, R4 ;  /* 0x0000000e1414723c */ /* 0x008fe40000001804 */
[----:B------:R-:W2:Y:S04]  /*2e7a0*/  LDL.LU.64 R6, [R1+0x1b10] ;  /* 0x001b100001067983 */ /* 0x000ea80000300a00 */
[----:B------:R-:W2:-:S13]  /*2e7b0*/  LDL.LU.64 R4, [R1+0x1b08] ;  /* 0x001b080001047983 */ /* 0x000e9a0000300a00 */
[----:B------:R0:W-:Y:S04]  /*2e7c0*/  STL.64 [R1+0x200], R20 ;  /* 0x0002001401007387 */ /* 0x0001e80000100a00 */
[----:B------:R1:W-:Y:S04]  /*2e7d0*/  STL.64 [R1+0x208], R22 ;  /* 0x0002081601007387 */ /* 0x0003e80000100a00 */
[----:B0-----:R-:W3:Y:S04]  /*2e7e0*/  LDL.LU R20, [R1+0x140] ;  /* 0x0001400001147983 */ /* 0x001ee80000300800 */
[----:B------:R-:W3:Y:S04]  /*2e7f0*/  LDL.LU R21, [R1+0x144] ;  /* 0x0001440001157983 */ /* 0x000ee80000300800 */
[----:B-1----:R-:W3:Y:S01]  /*2e800*/  LDL.LU R22, [R1+0x148] ;  /* 0x0001480001167983 */ /* 0x002ee20000300800 */
[----:B------:R-:W-:-:S03]  /*2e810*/  IMAD.MOV.U32 R23, RZ, RZ, R3 ;  /* 0x000000ffff177224 */ /* 0x000fc600078e0003 */
[----:B------:R-:W4:Y:S04]  /*2e820*/  LDL.LU R3, [R1+0x1b00] ;  /* 0x001b000001037983 */ /* 0x000f280000300800 */
[----:B------:R0:W-:Y:S02]  /*2e830*/  STL.64 [R1+0x1a90], R14 ;  /* 0x001a900e01007387 */ /* 0x0001e40000100a00 */
[----:B0-----:R-:W-:Y:S02]  /*2e840*/  IMAD.MOV.U32 R14, RZ, RZ, R9 ;  /* 0x000000ffff0e7224 */ /* 0x001fe400078e0009 */
[----:B------:R-:W-:Y:S02]  /*2e850*/  IMAD.MOV.U32 R15, RZ, RZ, R8 ;  /* 0x000000ffff0f7224 */ /* 0x000fe400078e0008 */
[----:B--2---:R-:W-:Y:S01]  /*2e860*/  HMMA.16816.F32 R8, R4, R10, R24 ;  /* 0x0000000a0408723c */ /* 0x004fe20000001818 */
[----:B------:R-:W2:Y:S04]  /*2e870*/  LDL.LU.64 R26, [R1+0x1af8] ;  /* 0x001af800011a7983 */ /* 0x000ea80000300a00 */
[----:B------:R-:W2:-:S14]  /*2e880*/  LDL.LU.64 R24, [R1+0x1af0] ;  /* 0x001af00001187983 */ /* 0x000e9c0000300a00 */
[----:B------:R-:W-:Y:S04]  /*2e890*/  STL.64 [R1+0x1e0], R8 ;  /* 0x0001e00801007387 */ /* 0x000fe80000100a00 */
[----:B------:R0:W-:Y:S04]  /*2e8a0*/  STL.64 [R1+0x1e8], R10 ;  /* 0x0001e80a01007387 */ /* 0x0001e80000100a00 */
[----:B0-----:R-:W2:Y:S02]  /*2e8b0*/  LDL.LU.64 R10, [R1+0x1ae8] ;  /* 0x001ae800010a7983 */ /* 0x001ea40000300a00 */
[----:B--2---:R-:W-:Y:S02]  /*2e8c0*/  HMMA.16816.F32 R8, R4, R10, R24 ;  /* 0x0000000a0408723c */ /* 0x004fe40000001818 */
[----:B------:R-:W2:Y:S04]  /*2e8d0*/  LDL.LU.64 R26, [R1+0x1ae0] ;  /* 0x001ae000011a7983 */ /* 0x000ea80000300a00 */
[----:B------:R-:W2:-:S13]  /*2e8e0*/  LDL.LU.64 R24, [R1+0x1ad8] ;  /* 0x001ad80001187983 */ /* 0x000e9a0000300a00 */
        /* <DEDUP_REMOVED lines=8> */
[----:B0-----:R-:W3:Y:S04]  /*2e970*/  LDL.LU.64 R10, [R1+0x1ab8] ;  /* 0x001ab800010a7983 */ /* 0x001ee80000300a00 */
[----:B------:R-:W3:Y:S04]  /*2e980*/  LDL.LU.64 R8, [R1+0x1ab0] ;  /* 0x001ab00001087983 */ /* 0x000ee80000300a00 */
[----:B--2---:R0:W-:Y:S04]  /*2e990*/  STL.64 [R1+0x19d0], R24 ;  /* 0x0019d01801007387 */ /* 0x0041e80000100a00 */
[----:B0-----:R-:W2:Y:S01]  /*2e9a0*/  LDL.LU R24, [R1+0x120] ;  /* 0x0001200001187983 */ /* 0x001ea20000300800 */
[----:B---3--:R-:W-:-:S15]  /*2e9b0*/  HMMA.16816.F32 R8, R4, R26, R8 ;  /* 0x0000001a0408723c */ /* 0x008fde0000001808 */
[----:B------:R-:W-:-:S04]  /*2e9c0*/  NOP ;  /* 0x0000000000007918 */ /* 0x000fc80000000000 */
[----:B------:R-:W-:Y:S04]  /*2e9d0*/  STL.64 [R1+0x1a0], R8 ;  /* 0x0001a00801007387 */ /* 0x000fe80000100a00 */
[----:B------:R-:W-:Y:S04]  /*2e9e0*/  STL.64 [R1+0x1a8], R10 ;  /* 0x0001a80a01007387 */ /* 0x000fe80000100a00 */
[----:B------:R-:W2:Y:S04]  /*2e9f0*/  LDL.LU R25, [R1+0x124] ;  /* 0x0001240001197983 */ /* 0x000ea80000300800 */
[----:B------:R-:W2:Y:S04]  /*2ea00*/  LDL.LU R26, [R1+0x128] ;  /* 0x00012800011a7983 */ /* 0x000ea80000300800 */
[----:B------:R-:W2:Y:S04]  /*2ea10*/  LDL.LU R27, [R1+0x12c] ;  /* 0x00012c00011b7983 */ /* 0x000ea80000300800 */
[----:B----4-:R-:W0:Y:S04]  /*2ea20*/  LDSM.16.MT88.4 R8, [R3+UR5+0xa000] ;  /* 0x00a000050308783b */ /* 0x010e280008004200 */
[----:B0-----:R-:W-:Y:S04]  /*2ea30*/  STL.64 [R1+0x1a88], R10 ;  /* 0x001a880a01007387 */ /* 0x001fe80000100a00 */
[----:B------:R-:W-:Y:S04]  /*2ea40*/  STL.64 [R1+0x1a80], R8 ;  /* 0x001a800801007387 */ /* 0x000fe80000100a00 */
[----:B------:R-:W0:Y:S04]  /*2ea50*/  LDSM.16.M88.4 R8, [R28+UR5+0x80] ;  /* 0x000080051c08783b */ /* 0x000e280008000200 */
[----:B0-----:R-:W-:Y:S04]  /*2ea60*/  STL.64 [R1+0xf0], R8 ;  /* 0x0000f00801007387 */ /* 0x001fe80000100a00 */
[----:B------:R-:W-:Y:S04]  /*2ea70*/  STL.64 [R1+0xf8], R10 ;  /* 0x0000f80a01007387 */ /* 0x000fe80000100a00 */
[----:B------:R-:W0:Y:S02]  /*2ea80*/  LDSM.16.M88.4 R8, [R28+UR5+0x1080] ;  /* 0x001080051c08783b */ /* 0x000e240008000200 */
[----:B0-----:R-:W-:-:S02]  /*2ea90*/  IMAD.MOV.U32 R13, RZ, RZ, R8 ;  /* 0x000000ffff0d7224 */ /* 0x001fc400078e0008 */
[----:B------:R-:W-:Y:S01]  /*2eaa0*/  IMAD.MOV.U32 R12, RZ, RZ, R9 ;  /* 0x000000ffff0c7224 */ /* 0x000fe200078e0009 */
[----:B--2---:R-:W-:-:S15]  /*2eab0*/  HMMA.16816.F32 R24, R4, R14, R24 ;  /* 0x0000000e0418723c */ /* 0x004fde0000001818 */
[----:B------:R-:W-:-:S04]  /*2eac0*/  NOP ;  /* 0x0000000000007918 */ /* 0x000fc80000000000 */
[----:B------:R-:W-:Y:S04]  /*2ead0*/  STL.64 [R1+0x180], R24 ;  /* 0x0001801801007387 */ /* 0x000fe80000100a00 */
[----:B------:R-:W-:Y:S04]  /*2eae0*/  STL.64 [R1+0x188], R26 ;  /* 0x0001881a01007387 */ /* 0x000fe80000100a00 */
[----:B------:R-:W-:Y:S04]  /*2eaf0*/  STL.64 [R1+0xd0], R8 ;  /* 0x0000d00801007387 */ /* 0x000fe80000100a00 */
[----:B------:R0:W-:Y:S01]  /*2eb00*/  STL.64 [R1+0xd8], R10 ;  /* 0x0000d80a01007387 */ /* 0x0001e20000100a00 */
[----:B------:R-:W-:-:S03]  /*2eb10*/  IMAD.MOV.U32 R14, RZ, RZ, R2 ;  /* 0x000000ffff0e7224 */ /* 0x000fc600078e0002 */
[----:B------:R-:W1:Y:S01]  /*2eb20*/  LDSM.16.M88.4 R24, [R28+UR5+0x2080] ;  /* 0x002080051c18783b */ /* 0x000e620008000200 */
[----:B0-----:R-:W-:Y:S03]  /*2eb30*/  HMMA.16816.F32 R8, R4, R18, R20 ;  /* 0x000000120408723c */ /* 0x001fe60000001814 */
[----:B------:R-:W2:Y:S01]  /*2eb40*/  LDL R19, [R1+0x10e0] ;  /* 0x0010e00001137983 */ /* 0x000ea20000100800 */
[----:B------:R-:W-:-:S03]  /*2eb50*/  IMAD.MOV.U32 R15, RZ, RZ, R29 ;  /* 0x000000ffff0f7224 */ /* 0x000fc600078e001d */
[----:B------:R-:W0:Y:S04]  /*2eb60*/  LDSM.16.M88.4 R20, [R28+UR5+0x3080] ;  /* 0x003080051c14783b */ /* 0x000e280008000200 */
[----:B--2---:R2:W-:Y:S08]  /*2eb70*/  STL [R1+0x1a28], R19 ;  /* 0x001a281301007387 */ /* 0x0045f00000100800 */
[----:B------:R-:W-:Y:S04]  /*2eb80*/  STL.64 [R1+0x160], R8 ;  /* 0x0001600801007387 */ /* 0x000fe80000100a00 */
[----:B------:R-:W-:Y:S04]  /*2eb90*/  STL.64 [R1+0x168], R10 ;  /* 0x0001680a01007387 */ /* 0x000fe80000100a00 */
[----:B------:R-:W3:Y:S04]  /*2eba0*/  LDL.LU R16, [R1+0x2a0] ;  /* 0x0002a00001107983 */ /* 0x000ee80000300800 */
[----:B------:R-:W3:Y:S04]  /*2ebb0*/  LDL.LU R17, [R1+0x2a4] ;  /* 0x0002a40001117983 */ /* 0x000ee80000300800 */
[----:B------:R-:W4:Y:S04]  /*2ebc0*/  LDL.LU R18, [R1+0x2a8] ;  /* 0x0002a80001127983 */ /* 0x000f280000300800 */
[----:B--2---:R-:W4:Y:S04]  /*2ebd0*/  LDL.LU R19, [R1+0x2ac] ;  /* 0x0002ac0001137983 */ /* 0x004f280000300800 */
[----:B----4-:R-:W-:Y:S04]  /*2ebe0*/  STL.64 [R1+0x1a38], R18 ;  /* 0x001a381201007387 */ /* 0x010fe80000100a00 */
[----:B---3--:R2:W-:Y:S04]  /*2ebf0*/  STL.64 [R1+0x1a30], R16 ;  /* 0x001a301001007387 */ /* 0x0085e80000100a00 */
[----:B--2---:R-:W2:Y:S04]  /*2ec00*/  LDL.LU R16, [R1+0x240] ;  /* 0x0002400001107983 */ /* 0x004ea80000300800 */
[----:B------:R-:W2:Y:S04]  /*2ec10*/  LDL.LU R17, [R1+0x244] ;  /* 0x0002440001117983 */ /* 0x000ea80000300800 */
[----:B------:R-:W3:Y:S01]  /*2ec20*/  LDL.LU R18, [R1+0x248] ;  /* 0x0002480001127983 */ /* 0x000ee20000300800 */
[----:B------:R-:W-:-:S03]  /*2ec30*/  IMAD.MOV.U32 R19, RZ, RZ, R0 ;  /* 0x000000ffff137224 */ /* 0x000fc600078e0000 */
[----:B------:R-:W4:Y:S04]  /*2ec40*/  LDL.LU R0, [R1+0x1aac] ;  /* 0x001aac0001007983 */ /* 0x000f280000300800 */
[----:B------:R-:W2:Y:S04]  /*2ec50*/  LDL.LU R2, [R1+0x1aa8] ;  /* 0x001aa80001027983 */ /* 0x000ea80000300800 */
[----:B------:R-:W2:Y:S04]  /*2ec60*/  LDL.LU R8, [R1+0x190] ;  /* 0x0001900001087983 */ /* 0x000ea80000300800 */
[----:B------:R-:W2:Y:S04]  /*2ec70*/  LDL.LU R9, [R1+0x194] ;  /* 0x0001940001097983 */ /* 0x000ea80000300800 */
[----:B------:R-:W2:Y:S04]  /*2ec80*/  LDL.LU R10, [R1+0x198] ;  /* 0x00019800010a7983 */ /* 0x000ea80000300800 */
[----:B------:R-:W2:Y:S04]  /*2ec90*/  LDL.LU R11, [R1+0x19c] ;  /* 0x00019c00010b7983 */ /* 0x000ea80000300800 */
[----:B--2---:R-:W-:Y:S04]  /*2eca0*/  STL.64 [R1+0x1aa0], R10 ;  /* 0x001aa00a01007387 */ /* 0x004fe80000100a00 */
[----:B------:R2:W-:Y:S04]  /*2ecb0*/  STL.64 [R1+0x1a98], R8 ;  /* 0x001a980801007387 */ /* 0x0005e80000100a00 */
[----:B--2---:R-:W2:Y:S04]  /*2ecc0*/  LDL.LU R8, [R1+0x170] ;  /* 0x0001700001087983 */ /* 0x004ea80000300800 */
[----:B------:R-:W2:Y:S04]  /*2ecd0*/  LDL.LU R9, [R1+0x174] ;  /* 0x0001740001097983 */ /* 0x000ea80000300800 */
[----:B------:R-:W2:Y:S04]  /*2ece0*/  LDL.LU R10, [R1+0x178] ;  /* 0x00017800010a7983 */ /* 0x000ea80000300800 */
[----:B------:R-:W2:Y:S04]  /*2ecf0*/  LDL.LU R11, [R1+0x17c] ;  /* 0x00017c00010b7983 */ /* 0x000ea80000300800 */
[----:B---3--:R-:W-:Y:S04]  /*2ed00*/  STL.64 [R1+0x1a48], R18 ;  /* 0x001a481201007387 */ /* 0x008fe80000100a00 */
[----:B------:R3:W-:Y:S04]  /*2ed10*/  STL.64 [R1+0x1a40], R16 ;  /* 0x001a401001007387 */ /* 0x0007e80000100a00 */
[----:B---3--:R-:W3:Y:S04]  /*2ed20*/  LDL.LU R16, [R1+0x220] ;  /* 0x0002200001107983 */ /* 0x008ee80000300800 */
[----:B------:R-:W3:Y:S04]  /*2ed30*/  LDL.LU R17, [R1+0x224] ;  /* 0x0002240001117983 */ /* 0x000ee80000300800 */
[----:B------:R-:W2:Y:S04]  /*2ed40*/  LDL.LU R18, [R1+0x228] ;  /* 0x0002280001127983 */ /* 0x000ea80000300800 */
[----:B------:R-:W2:Y:S01]  /*2ed50*/  LDL.LU R19, [R1+0x22c] ;  /* 0x00022c0001137983 */ /* 0x000ea20000300800 */
[----:B-1----:R-:W-:-:S03]  /*2ed60*/  IMAD.MOV.U32 R29, RZ, RZ, R26 ;  /* 0x000000ffff1d7224 */ /* 0x002fc600078e001a */
[----:B--2---:R-:W-:Y:S04]  /*2ed70*/  STL.64 [R1+0x1a58], R18 ;  /* 0x001a581201007387 */ /* 0x004fe80000100a00 */
[----:B---3--:R1:W-:Y:S02]  /*2ed80*/  STL.64 [R1+0x1a50], R16 ;  /* 0x001a501001007387 */ /* 0x0083e40000100a00 */
[----:B-1----:R-:W-:Y:S02]  /*2ed90*/  IMAD.MOV.U32 R16, RZ, RZ, R13 ;  /* 0x000000ffff107224 */ /* 0x002fe400078e000d */
[----:B------:R-:W-:-:S05]  /*2eda0*/  IMAD.MOV.U32 R17, RZ, RZ, R12 ;  /* 0x000000ffff117224 */ /* 0x000fca00078e000c */
[----:B------:R1:W-:Y:S04]  /*2edb0*/  STL.64 [R1+0x1a78], R16 ;  /* 0x001a781001007387 */ /* 0x0003e80000100a00 */
[----:B-1----:R-:W2:Y:S04]  /*2edc0*/  LDL.LU R16, [R1+0x1f0] ;  /* 0x0001f00001107983 */ /* 0x002ea80000300800 */
[----:B------:R-:W2:Y:S04]  /*2edd0*/  LDL.LU R17, [R1+0x1f4] ;  /* 0x0001f40001117983 */ /* 0x000ea80000300800 */
[----:B------:R-:W2:Y:S04]  /*2ede0*/  LDL.LU R18, [R1+0x1f8] ;  /* 0x0001f80001127983 */ /* 0x000ea80000300800 */
[----:B------:R-:W2:Y:S04]  /*2edf0*/  LDL.LU R19, [R1+0x1fc] ;  /* 0x0001fc0001137983 */ /* 0x000ea80000300800 */
[----:B------:R-:W-:Y:S04]  /*2ee00*/  STL [R1+0x19c8], R29 ;  /* 0x0019c81d01007387 */ /* 0x000fe80000100800 */
[----:B------:R1:W-:Y:S04]  /*2ee10*/  STL.64 [R1+0xc8], R26 ;  /* 0x0000c81a01007387 */ /* 0x0003e80000100a00 */
[----:B-1----:R-:W3:Y:S01]  /*2ee20*/  LDL R27, [R1+0x10e4] ;  /* 0x0010e400011b7983 */ /* 0x002ee20000100800 */
[----:B------:R-:W-:Y:S01]  /*2ee30*/  HMMA.16816.F32 R12, R4, R14, R8 ;  /* 0x0000000e040c723c */ /* 0x000fe20000001808 */
[----:B------:R-:W-:-:S15]  /*2ee40*/  IMAD.MOV.U32 R26, RZ, RZ, R2 ;  /* 0x000000ffff1a7224 */ /* 0x000fde00078e0002 */
[----:B------:R-:W-:-:S03]  /*2ee50*/  NOP ;  /* 0x0000000000007918 */ /* 0x000fc60000000000 */
[----:B------:R-:W-:Y:S01]  /*2ee60*/  IMAD.MOV.U32 R2, RZ, RZ, R14 ;  /* 0x000000ffff027224 */ /* 0x000fe200078e000e */
[----:B---3--:R4:W-:Y:S04]  /*2ee70*/  STL [R1+0x1a70], R27 ;  /* 0x001a701b01007387 */ /* 0x0089e80000100800 */
[----:B------:R1:W-:Y:S01]  /*2ee80*/  STL.64 [R1+0x1a68], R24 ;  /* 0x001a681801007387 */ /* 0x0003e20000100a00 */
[----:B----4-:R-:W-:-:S03]  /*2ee90*/  IMAD.MOV.U32 R27, RZ, RZ, R0 ;  /* 0x000000ffff1b7224 */ /* 0x010fc600078e0000 */
[----:B-1----:R-:W3:Y:S04]  /*2eea0*/  LDL.LU R24, [R1+0x210] ;  /* 0x0002100001187983 */ /* 0x002ee80000300800 */
[----:B------:R-:W3:Y:S04]  /*2eeb0*/  LDL.LU R25, [R1+0x214] ;  /* 0x0002140001197983 */ /* 0x000ee80000300800 */
[----:B------:R-:W4:Y:S04]  /*2eec0*/  LDL.LU.64 R10, [R1+0x1aa0] ;  /* 0x001aa000010a7983 */ /* 0x000f280000300a00 */
[----:B------:R-:W4:Y:S04]  /*2eed0*/  LDL.LU.64 R8, [R1+0x1a98] ;  /* 0x001a980001087983 */ /* 0x000f280000300a00 */
[----:B------:R-:W-:Y:S01]  /*2eee0*/  STL.64 [R1+0x150], R12 ;  /* 0x0001500c01007387 */ /* 0x000fe20000100a00 */
[----:B------:R-:W-:-:S03]  /*2eef0*/  IMAD.MOV.U32 R0, RZ, RZ, R15 ;  /* 0x000000ffff007224 */ /* 0x000fc600078e000f */
[----:B------:R-:W1:Y:S04]  /*2ef00*/  LDSM.16.M88.4 R12, [R28+UR5+0x4080] ;  /* 0x004080051c0c783b */ /* 0x000e680008000200 */
[----:B0-----:R-:W-:Y:S04]  /*2ef10*/  STL.64 [R1+0xb0], R20 ;  /* 0x0000b01401007387 */ /* 0x001fe80000100a00 */
[----:B------:R-:W-:Y:S04]  /*2ef20*/  STL.64 [R1+0xb8], R22 ;  /* 0x0000b81601007387 */ /* 0x000fe80000100a00 */
[----:B------:R-:W-:Y:S04]  /*2ef30*/  STL [R1+0x1894], R2 ;  /* 0x0018940201007387 */ /* 0x000fe80000100800 */
[----:B------:R-:W-:Y:S04]  /*2ef40*/  STL [R1+0x1890], R0 ;  /* 0x0018900001007387 */ /* 0x000fe80000100800 */
[----:B-1----:R-:W-:Y:S04]  /*2ef50*/  STL.64 [R1+0xa0], R12 ;  /* 0x0000a00c01007387 */ /* 0x002fe80000100a00 */
[----:B------:R0:W-:Y:S04]  /*2ef60*/  STL.64 [R1+0xa8], R14 ;  /* 0x0000a80e01007387 */ /* 0x0001e80000100a00 */
[----:B0-----:R-:W4:Y:S02]  /*2ef70*/  LDL.LU.64 R14, [R1+0x1a90] ;  /* 0x001a9000010e7983 */ /* 0x001f240000300a00 */
[----:B----4-:R-:W-:Y:S02]  /*2ef80*/  HMMA.16816.F32 R4, R4, R14, R8 ;  /* 0x0000000e0404723c */ /* 0x010fe40000001808 */
[----:B------:R-:W2:Y:S04]  /*2ef90*/  LDL.LU.64 R10, [R1+0x1a88] ;  /* 0x001a8800010a7983 */ /* 0x000ea80000300a00 */
[----:B------:R-:W2:Y:S04]  /*2efa0*/  LDL.LU.64 R8, [R1+0x1a80] ;  /* 0x001a800001087983 */ /* 0x000ea80000300a00 */
[----:B------:R-:W0:Y:S09]  /*2efb0*/  LDSM.16.M88.4 R12, [R28+UR5+0x5080] ;  /* 0x005080051c0c783b */ /* 0x000e320008000200 */
[----:B------:R1:W-:Y:S04]  /*2efc0*/  STL.64 [R1+0x140], R4 ;  /* 0x0001400401007387 */ /* 0x0003e80000100a00 */
[----:B-1----:R-:W2:Y:S01]  /*2efd0*/  LDL.64 R4, [R1+0xf0] ;  /* 0x0000f00001047983 */ /* 0x002ea20000100a00 */
[----:B------:R-:W-:-:S02]  /*2efe0*/  IMAD.MOV.U32 R0, RZ, RZ, R7 ;  /* 0x000000ffff007224 */ /* 0x000fc400078e0007 */
[----:B------:R-:W-:-:S03]  /*2eff0*/  IMAD.MOV.U32 R2, RZ, RZ, R6 ;  /* 0x000000ffff027224 */ /* 0x000fc600078e0006 */
[----:B------:R-:W-:Y:S04]  /*2f000*/  STL [R1+0x18ac], R0 ;  /* 0x0018ac0001007387 */ /* 0x000fe80000100800 */
[----:B------:R-:W-:Y:S01]  /*2f010*/  STL [R1+0x18a8], R2 ;  /* 0x0018a80201007387 */ /* 0x000fe20000100800 */
[----:B--2---:R-:W-:-:S15]  /*2f020*/  HMMA.16816.F32 R16, R8, R4, R16 ;  /* 0x000000040810723c */ /* 0x004fde0000001810 */
[----:B------:R-:W-:-:S04]  /*2f030*/  NOP ;  /* 0x0000000000007918 */ /* 0x000fc80000000000 */
[----:B------:R1:W-:Y:S04]  /*2f040*/  STL.64 [R1+0x130], R16 ;  /* 0x0001301001007387 */ /* 0x0003e80000100a00 */
[----:B------:R3:W-:Y:S04]  /*2f050*/  STL.64 [R1+0x138], R18 ;  /* 0x0001381201007387 */ /* 0x0007e80000100a00 */
[----:B-1----:R-:W3:Y:S04]  /*2f060*/  LDL.LU.64 R16, [R1+0x1a78] ;  /* 0x001a780001107983 */ /* 0x002ee80000300a00 */
[----:B0-----:R-:W-:Y:S01]  /*2f070*/  STL.64 [R1+0x98], R14 ;  /* 0x0000980e01007387 */ /* 0x001fe20000100a00 */
[----:B------:R-:W-:-:S02]  /*2f080*/  IMAD.MOV.U32 R2, RZ, RZ, R4 ;  /* 0x000000ffff027224 */ /* 0x000fc400078e0004 */
[----:B------:R-:W-:Y:S02]  /*2f090*/  IMAD.MOV.U32 R0, RZ, RZ, R5 ;  /* 0x000000ffff007224 */ /* 0x000fe400078e0005 */
[----:B------:R-:W-:Y:S01]  /*2f0a0*/  LDSM.16.M88.4 R4, [R28+UR5+0x6080] ;  /* 0x006080051c04783b */ /* 0x000fe20008000200 */
[----:B---3--:R-:W-:Y:S03]  /*2f0b0*/  HMMA.16816.F32 R16, R8, R16, R24 ;  /* 0x000000100810723c */ /* 0x008fe60000001818 */
[----:B------:R-:W2:Y:S04]  /*2f0c0*/  LDL.LU R27, [R1+0x1a70] ;  /* 0x001a7000011b7983 */ /* 0x000ea80000300800 */
[----:B------:R-:W3:-:S12]  /*2f0d0*/  LDL.LU.64 R24, [R1+0x1a68] ;  /* 0x001a680001187983 */ /* 0x000ed80000300a00 */
[----:B------:R-:W-:Y:S04]  /*2f0e0*/  STL.64 [R1+0x120], R16 ;  /* 0x0001201001007387 */ /* 0x000fe80000100a00 */
[----:B------:R-:W-:Y:S04]  /*2f0f0*/  STL.64 [R1+0x128], R18 ;  /* 0x0001281201007387 */ /* 0x000fe80000100a00 */
[----:B------:R0:W1:Y:S04]  /*2f100*/  LDSM.16.M88.4 R16, [R28+UR5+0x7080] ;  /* 0x007080051c10783b */ /* 0x0000680008000200 */
[----:B0-----:R-:W4:Y:S04]  /*2f110*/  LDL.LU R28, [R1+0x1a60] ;  /* 0x001a6000011c7983 */ /* 0x001f280000300800 */
[----:B-1----:R-:W-:Y:S04]  /*2f120*/  STL.64 [R1+0x70], R16 ;  /* 0x0000701001007387 */ /* 0x002fe80000100a00 */
[----:B------:R0:W-:Y:S01]  /*2f130*/  STL.64 [R1+0x78], R18 ;  /* 0x0000781201007387 */ /* 0x0001e20000100a00 */
[----:B------:R-:W-:-:S02]  /*2f140*/  IMAD.MOV.U32 R15, RZ, RZ, R16 ;  /* 0x000000ffff0f7224 */ /* 0x000fc400078e0010 */
[----:B------:R-:W-:Y:S01]  /*2f150*/  IMAD.MOV.U32 R14, RZ, RZ, R17 ;  /* 0x000000ffff0e7224 */ /* 0x000fe200078e0011 */
[----:B0-----:R-:W3:Y:S04]  /*2f160*/  LDL.LU.64 R18, [R1+0x1a58] ;  /* 0x001a580001127983 */ /* 0x001ee80000300a00 */
[----:B------:R-:W3:Y:S02]  /*2f170*/  LDL.LU.64 R16, [R1+0x1a50] ;  /* 0x001a500001107983 */ /* 0x000ee40000300a00 */
[----:B---3--:R-:W-:-:S15]  /*2f180*/  HMMA.16816.F32 R16, R8, R24, R16 ;  /* 0x000000180810723c */ /* 0x008fde0000001810 */
[----:B------:R-:W-:-:S04]  /*2f190*/  NOP ;  /* 0x0000000000007918 */ /* 0x000fc80000000000 */
[----:B------:R-:W-:Y:S04]  /*2f1a0*/  STL.64 [R1+0x110], R16 ;  /* 0x0001101001007387 */ /* 0x000fe80000100a00 */
[----:B------:R0:W-:Y:S04]  /*2f1b0*/  STL.64 [R1+0x118], R18 ;  /* 0x0001181201007387 */ /* 0x0001e80000100a00 */
[----:B0-----:R-:W3:Y:S04]  /*2f1c0*/  LDL.LU.64 R18, [R1+0x1a48] ;  /* 0x001a480001127983 */ /* 0x001ee80000300a00 */
[----:B------:R-:W3:Y:S04]  /*2f1d0*/  LDL.LU.64 R16, [R1+0x1a40] ;  /* 0x001a400001107983 */ /* 0x000ee80000300a00 */
[----:B------:R-:W-:Y:S04]  /*2f1e0*/  STL.64 [R1+0x80], R4 ;  /* 0x0000800401007387 */ /* 0x000fe80000100a00 */
[----:B------:R-:W-:Y:S04]  /*2f1f0*/  STL.64 [R1+0x88], R6 ;  /* 0x0000880601007387 */ /* 0x000fe80000100a00 */
[----:B------:R-:W-:Y:S01]  /*2f200*/  STL.64 [R1+0x19d8], R24 ;  /* 0x0019d81801007387 */ /* 0x000fe20000100a00 */
[----:B---3--:R-:W-:Y:S03]  /*2f210*/  HMMA.16816.F32 R20, R8, R20, R16 ;  /* 0x000000140814723c */ /* 0x008fe60000001810 */
[----:B------:R-:W3:Y:S04]  /*2f220*/  LDL.LU.64 R18, [R1+0x1a38] ;  /* 0x001a380001127983 */ /* 0x000ee80000300a00 */
[----:B------:R-:W3:-:S12]  /*2f230*/  LDL.LU.64 R16, [R1+0x1a30] ;  /* 0x001a300001107983 */ /* 0x000ed80000300a00 */
[----:B------:R-:W-:Y:S04]  /*2f240*/  STL.64 [R1+0x100], R20 ;  /* 0x0001001401007387 */ /* 0x000fe80000100a00 */
[----:B------:R-:W-:Y:S04]  /*2f250*/  STL.64 [R1+0x108], R22 ;  /* 0x0001081601007387 */ /* 0x000fe80000100a00 */
[----:B--2---:R-:W0:Y:S04]  /*2f260*/  LDSM.16.MT88.4 R20, [R27+UR5+0xa000] ;  /* 0x00a000051b14783b */ /* 0x004e280008004200 */
[----:B0-----:R-:W-:Y:S04]  /*2f270*/  STL.64 [R1+0x19f0], R22 ;  /* 0x0019f01601007387 */ /* 0x001fe80000100a00 */
[----:B------:R0:W-:Y:S04]  /*2f280*/  STL.64 [R1+0x19e8], R20 ;  /* 0x0019e81401007387 */ /* 0x0001e80000100a00 */
[----:B0-----:R-:W3:Y:S02]  /*2f290*/  LDL.64 R20, [R1+0xa0] ;  /* 0x0000a00001147983 */ /* 0x001ee40000100a00 */
[----:B---3--:R-:W-:-:S15]  /*2f2a0*/  HMMA.16816.F32 R16, R8, R20, R16 ;  /* 0x000000140810723c */ /* 0x008fde0000001810 */
[----:B------:R-:W-:-:S04]  /*2f2b0*/  NOP ;  /* 0x0000000000007918 */ /* 0x000fc80000000000 */
[----:B------:R-:W-:Y:S04]  /*2f2c0*/  STL.64 [R1+0xe0], R16 ;  /* 0x0000e01001007387 */ /* 0x000fe80000100a00 */
[----:B------:R0:W-:Y:S04]  /*2f2d0*/  STL.64 [R1+0xe8], R18 ;  /* 0x0000e81201007387 */ /* 0x0001e80000100a00 */
[----:B0-----:R-:W2:Y:S01]  /*2f2e0*/  LDL.LU R19, [R1+0x1a28] ;  /* 0x001a280001137983 */ /* 0x001ea20000300800 */
[----:B------:R-:W-:Y:S02]  /*2f2f0*/  IMAD.MOV.U32 R29, RZ, RZ, R21 ;  /* 0x000000ffff1d7224 */ /* 0x000fe400078e0015 */
[----:B------:R-:W-:-:S02]  /*2f300*/  IMAD.MOV.U32 R20, RZ, RZ, R15 ;  /* 0x000000ffff147224 */ /* 0x000fc400078e000f */
[----:B------:R-:W-:-:S05]  /*2f310*/  IMAD.MOV.U32 R21, RZ, RZ, R14 ;  /* 0x000000ffff157224 */ /* 0x000fca00078e000e */
[----:B------:R0:W-:Y:S04]  /*2f320*/  STL.64 [R1+0x1a08], R20 ;  /* 0x001a081401007387 */ /* 0x0001e80000100a00 */
[----:B0-----:R-:W3:Y:S04]  /*2f330*/  LDL.LU R20, [R1+0x2f0] ;  /* 0x0002f00001147983 */ /* 0x001ee80000300800 */
[----:B------:R-:W3:Y:S04]  /*2f340*/  LDL.LU R21, [R1+0x2f4] ;  /* 0x0002f40001157983 */ /* 0x000ee80000300800 */
[----:B------:R-:W3:Y:S04]  /*2f350*/  LDL.LU R22, [R1+0x2f8] ;  /* 0x0002f80001167983 */ /* 0x000ee80000300800 */
[----:B------:R-:W3:Y:S04]  /*2f360*/  LDL.LU R23, [R1+0x2fc] ;  /* 0x0002fc0001177983 */ /* 0x000ee80000300800 */
[----:B--2---:R-:W0:Y:S04]  /*2f370*/  LDSM.16.MT88.4 R16, [R19+UR5+0xa000] ;  /* 0x00a000051310783b */ /* 0x004e280008004200 */
[----:B0-----:R-:W-:Y:S04]  /*2f380*/  STL.64 [R1+0x1970], R18 ;  /* 0x0019701201007387 */ /* 0x001fe80000100a00 */
[----:B------:R0:W-:Y:S04]  /*2f390*/  STL.64 [R1+0x1968], R16 ;  /* 0x0019681001007387 */ /* 0x0001e80000100a00 */
[----:B0-----:R-:W2:Y:S04]  /*2f3a0*/  LDL.LU R16, [R1+0x2d0] ;  /* 0x0002d00001107983 */ /* 0x001ea80000300800 */
[----:B------:R-:W2:Y:S04]  /*2f3b0*/  LDL.LU R17, [R1+0x2d4] ;  /* 0x0002d40001117983 */ /* 0x000ea80000300800 */
[----:B------:R-:W2:Y:S04]  /*2f3c0*/  LDL.LU R18, [R1+0x2d8] ;  /* 0x0002d80001127983 */ /* 0x000ea80000300800 */
[----:B------:R-:W2:Y:S01]  /*2f3d0*/  LDL.LU R19, [R1+0x2dc] ;  /* 0x0002dc0001137983 */ /* 0x000ea20000300800 */
[----:B------:R-:W-:-:S02]  /*2f3e0*/  IMAD.MOV.U32 R24, RZ, RZ, R2 ;  /* 0x000000ffff187224 */ /* 0x000fc400078e0002 */
[----:B------:R-:W-:Y:S01]  /*2f3f0*/  IMAD.MOV.U32 R25, RZ, RZ, R0 ;  /* 0x000000ffff197224 */ /* 0x000fe200078e0000 */
[----:B--2---:R-:W-:-:S15]  /*2f400*/  HMMA.16816.F32 R16, R8, R12, R16 ;  /* 0x0000000c0810723c */ /* 0x004fde0000001810 */
[----:B------:R-:W-:-:S04]  /*2f410*/  NOP ;  /* 0x0000000000007918 */ /* 0x000fc80000000000 */
[----:B------:R0:W-:Y:S04]  /*2f420*/  STL.64 [R1+0x60], R16 ;  /* 0x0000601001007387 */ /* 0x0001e80000100a00 */
[----:B------:R-:W-:Y:S04]  /*2f430*/  STL.64 [R1+0x68], R18 ;  /* 0x0000681201007387 */ /* 0x000fe80000100a00 */
[----:B------:R-:W2:Y:S01]  /*2f440*/  LDL.LU.64 R14, [R1+0x1a20] ;  /* 0x001a2000010e7983 */ /* 0x000ea20000300a00 */
[----:B0-----:R-:W-:Y:S02]  /*2f450*/  IMAD.MOV.U32 R17, RZ, RZ, R12 ;  /* 0x000000ffff117224 */ /* 0x001fe400078e000c */
[----:B------:R-:W-:-:S02]  /*2f460*/  IMAD.MOV.U32 R16, RZ, RZ, R13 ;  /* 0x000000ffff107224 */ /* 0x000fc400078e000d */
[----:B------:R-:W2:Y:S04]  /*2f470*/  LDL.LU.64 R12, [R1+0x1a18] ;  /* 0x001a1800010c7983 */ /* 0x000ea80000300a00 */
[----:B------:R-:W-:Y:S04]  /*2f480*/  STL.64 [R1+0x19e0], R16 ;  /* 0x0019e01001007387 */ /* 0x000fe80000100a00 */
[----:B------:R-:W-:Y:S04]  /*2f490*/  STL [R1+0x1a00], R27 ;  /* 0x001a001b01007387 */ /* 0x000fe80000100800 */
[----:B------:R4:W-:Y:S02]  /*2f4a0*/  STL.64 [R1+0x19f8], R24 ;  /* 0x0019f81801007387 */ /* 0x0009e40000100a00 */
[----:B----4-:R-:W-:-:S02]  /*2f4b0*/  IMAD.MOV.U32 R24, RZ, RZ, R28 ;  /* 0x000000ffff187224 */ /* 0x010fc400078e001c */
[----:B------:R-:W4:Y:S01]  /*2f4c0*/  LDL.LU R28, [R1+0x1a10] ;  /* 0x001a1000011c7983 */ /* 0x000f220000300800 */
[----:B---3--:R-:W-:Y:S03]  /*2f4d0*/  HMMA.16816.F32 R20, R8, R4, R20 ;  /* 0x000000040814723c */ /* 0x008fe60000001814 */
[----:B------:R-:W3:Y:S04]  /*2f4e0*/  LDL.LU R25, [R1+0x2e4] ;  /* 0x0002e40001197983 */ /* 0x000ee80000300800 */
[----:B------:R-:W3:Y:S04]  /*2f4f0*/  LDL.LU R26, [R1+0x2e8] ;  /* 0x0002e800011a7983 */ /* 0x000ee80000300800 */
[----:B------:R-:W3:Y:S01]  /*2f500*/  LDL.LU R27, [R1+0x2ec] ;  /* 0x0002ec00011b7983 */ /* 0x000ee20000300800 */
[----:B--2---:R-:W-:-:S02]  /*2f510*/  IMAD.MOV.U32 R16, RZ, RZ, R15 ;  /* 0x000000ffff107224 */ /* 0x004fc400078e000f */
[----:B------:R-:W-:Y:S02]  /*2f520*/  IMAD.MOV.U32 R17, RZ, RZ, R14 ;  /* 0x000000ffff117224 */ /* 0x000fe400078e000e */
[----:B------:R-:W-:Y:S02]  /*2f530*/  IMAD.MOV.U32 R18, RZ, RZ, R13 ;  /* 0x000000ffff127224 */ /* 0x000fe400078e000d */
[----:B------:R-:W-:Y:S02]  /*2f540*/  IMAD.MOV.U32 R19, RZ, RZ, R12 ;  /* 0x000000ffff137224 */ /* 0x000fe400078e000c */
[----:B----4-:R-:W0:Y:S04]  /*2f550*/  LDSM.16.MT88.4 R12, [R28+UR5+0xa000] ;  /* 0x00a000051c0c783b */ /* 0x010e280008004200 */
[----:B0-----:R-:W-:Y:S04]  /*2f560*/  STL.64 [R1+0x1900], R14 ;  /* 0x0019000e01007387 */ /* 0x001fe80000100a00 */
[----:B------:R0:W-:Y:S04]  /*2f570*/  STL.64 [R1+0x18f8], R12 ;  /* 0x0018f80c01007387 */ /* 0x0001e80000100a00 */
[----:B0-----:R-:W2:Y:S04]  /*2f580*/  LDL.LU R12, [R1+0x330] ;  /* 0x00033000010c7983 */ /* 0x001ea80000300800 */
[----:B------:R-:W2:Y:S04]  /*2f590*/  LDL.LU R13, [R1+0x334] ;  /* 0x00033400010d7983 */ /* 0x000ea80000300800 */
[----:B------:R-:W2:Y:S04]  /*2f5a0*/  LDL.LU R14, [R1+0x338] ;  /* 0x00033800010e7983 */ /* 0x000ea80000300800 */
[----:B------:R-:W2:Y:S04]  /*2f5b0*/  LDL.LU R15, [R1+0x33c] ;  /* 0x00033c00010f7983 */ /* 0x000ea80000300800 */
[----:B------:R-:W-:Y:S04]  /*2f5c0*/  STL [R1+0x17e8], R28 ;  /* 0x0017e81c01007387 */ /* 0x000fe80000100800 */
[----:B------:R0:W-:Y:S04]  /*2f5d0*/  STL.64 [R1+0x50], R20 ;  /* 0x0000501401007387 */ /* 0x0001e80000100a00 */
[----:B------:R-:W-:Y:S04]  /*2f5e0*/  STL.64 [R1+0x58], R22 ;  /* 0x0000581601007387 */ /* 0x000fe80000100a00 */
[----:B0-----:R-:W3:Y:S01]  /*2f5f0*/  LDL.LU.64 R20, [R1+0x1a08] ;  /* 0x001a080001147983 */ /* 0x001ee20000300a00 */
[----:B------:R-:W-:-:S02]  /*2f600*/  IMAD.MOV.U32 R2, RZ, RZ, R4 ;  /* 0x000000ffff027224 */ /* 0x000fc400078e0004 */
[----:B------:R-:W-:Y:S02]  /*2f610*/  IMAD.MOV.U32 R0, RZ, RZ, R5 ;  /* 0x000000ffff007224 */ /* 0x000fe400078e0005 */
[----:B------:R-:W0:Y:S04]  /*2f620*/  LDSM.16.MT88.4 R4, [R3+UR5+0xa800] ;  /* 0x00a800050304783b */ /* 0x000e280008004200 */
[----:B0-----:R0:W-:Y:S04]  /*2f630*/  STL [R1+0x1864], R4 ;  /* 0x0018640401007387 */ /* 0x0011e80000100800 */
[----:B------:R1:W-:Y:S04]  /*2f640*/  STL [R1+0x1860], R5 ;  /* 0x0018600501007387 */ /* 0x0003e80000100800 */
[----:B------:R-:W-:Y:S04]  /*2f650*/  STL [R1+0x185c], R6 ;  /* 0x00185c0601007387 */ /* 0x000fe80000100800 */
[----:B------:R-:W-:Y:S04]  /*2f660*/  STL [R1+0x1858], R7 ;  /* 0x0018580701007387 */ /* 0x000fe80000100800 */
[----:B0-----:R-:W4:Y:S04]  /*2f670*/  LDL R4, [R1+0xd0] ;  /* 0x0000d00001047983 */ /* 0x001f280000100800 */
[----:B-1----:R-:W4:Y:S04]  /*2f680*/  LDL R5, [R1+0xd4] ;  /* 0x0000d40001057983 */ /* 0x002f280000100800 */
[----:B------:R-:W-:Y:S01]  /*2f690*/  STL [R1+0x17ec], R3 ;  /* 0x0017ec0301007387 */ /* 0x000fe20000100800 */
[----:B---3--:R-:W-:Y:S03]  /*2f6a0*/  HMMA.16816.F32 R8, R8, R20, R24 ;  /* 0x000000140808723c */ /* 0x008fe60000001818 */
[----:B------:R-:W3:Y:S04]  /*2f6b0*/  LDL.LU R27, [R1+0x1a00] ;  /* 0x001a0000011b7983 */ /* 0x000ee80000300800 */
[----:B------:R-:W2:Y:S04]  /*2f6c0*/  LDL.LU.64 R24, [R1+0x19f8] ;  /* 0x0019f80001187983 */ /* 0x000ea80000300a00 */
[----:B------:R-:W2:Y:S04]  /*2f6d0*/  LDL.LU.64 R22, [R1+0x19f0] ;  /* 0x0019f00001167983 */ /* 0x000ea80000300a00 */
[----:B------:R-:W2:Y:S04]  /*2f6e0*/  LDL.LU.64 R20, [R1+0x19e8] ;  /* 0x0019e80001147983 */ /* 0x000ea80000300a00 */
[----:B------:R-:W-:Y:S04]  /*2f6f0*/  STL.64 [R1+0x30], R8 ;  /* 0x0000300801007387 */ /* 0x000fe80000100a00 */
[----:B------:R-:W-:Y:S04]  /*2f700*/  STL.64 [R1+0x38], R10 ;  /* 0x0000380a01007387 */ /* 0x000fe80000100a00 */
[----:B---3--:R-:W0:Y:S04]  /*2f710*/  LDSM.16.MT88.4 R8, [R27+UR5+0xa800] ;  /* 0x00a800051b08783b */ /* 0x008e280008004200 */
[----:B0-----:R-:W-:Y:S04]  /*2f720*/  STL.64 [R1+0x17f8], R10 ;  /* 0x0017f80a01007387 */ /* 0x001fe80000100a00 */
[----:B------:R0:W-:Y:S04]  /*2f730*/  STL.64 [R1+0x17f0], R8 ;  /* 0x0017f00801007387 */ /* 0x0001e80000100a00 */
[----:B0-----:R-:W3:Y:S04]  /*2f740*/  LDL.LU.64 R8, [R1+0x70] ;  /* 0x0000700001087983 */ /* 0x001ee80000300a00 */
[----:B------:R-:W3:Y:S01]  /*2f750*/  LDL.64 R10, [R1+0x78] ;  /* 0x00007800010a7983 */ /* 0x000ee20000100a00 */
[C---:B--2---:R-:W-:Y:S03]  /*2f760*/  HMMA.16816.F32 R24, R20.reuse, R24, R16 ;  /* 0x000000181418723c */ /* 0x044fe60000001810 */
[----:B---3--:R-:W-:Y:S04]  /*2f770*/  STL.64 [R1+0x1980], R10 ;  /* 0x0019800a01007387 */ /* 0x008fe80000100a00 */
[----:B------:R0:W-:Y:S04]  /*2f780*/  STL.64 [R1+0x1978], R8 ;  /* 0x0019780801007387 */ /* 0x0001e80000100a00 */
[----:B0-----:R-:W4:Y:S04]  /*2f790*/  LDL.LU R8, [R1+0x340] ;  /* 0x0003400001087983 */ /* 0x001f280000300800 */
[----:B------:R-:W4:Y:S04]  /*2f7a0*/  LDL.LU R9, [R1+0x344] ;  /* 0x0003440001097983 */ /* 0x000f280000300800 */
[----:B------:R-:W4:Y:S04]  /*2f7b0*/  LDL.LU R10, [R1+0x348] ;  /* 0x00034800010a7983 */ /* 0x000f280000300800 */
[----:B------:R-:W4:Y:S04]  /*2f7c0*/  LDL.LU R11, [R1+0x34c] ;  /* 0x00034c00010b7983 */ /* 0x000f280000300800 */
[----:B------:R-:W2:Y:S04]  /*2f7d0*/  LDL.LU.64 R16, [R1+0x19e0] ;  /* 0x0019e00001107983 */ /* 0x000ea80000300a00 */
[----:B------:R0:W-:Y:S04]  /*2f7e0*/  STL.64 [R1+0x20], R24 ;  /* 0x0000201801007387 */ /* 0x0001e80000100a00 */
[----:B------:R-:W-:Y:S04]  /*2f7f0*/  STL.64 [R1+0x28], R26 ;  /* 0x0000281a01007387 */ /* 0x000fe80000100a00 */
[----:B0-----:R-:W3:Y:S01]  /*2f800*/  LDL.LU.64 R24, [R1+0x19d8] ;  /* 0x0019d80001187983 */ /* 0x001ee20000300a00 */
[C---:B----4-:R-:W-:Y:S08]  /*2f810*/  HMMA.16816.F32 R4, R20.reuse, R4, R8 ;  /* 0x000000041404723c */ /* 0x050ff00000001808 */
[----:B---3--:R-:W-:Y:S11]  /*2f820*/  HMMA.16816.F32 R8, R20, R24, R12 ;  /* 0x000000181408723c */ /* 0x008ff6000000180c */
[----:B------:R-:W-:Y:S04]  /*2f830*/  STL.64 [R1+0x10], R4 ;  /* 0x0000100401007387 */ /* 0x000fe80000100a00 */
[----:B------:R0:W-:Y:S01]  /*2f840*/  STL.64 [R1+0x18], R6 ;  /* 0x0000180601007387 */ /* 0x0001e20000100a00 */
[----:B------:R-:W-:-:S02]  /*2f850*/  IMAD.MOV.U32 R28, RZ, RZ, R24 ;  /* 0x000000ffff1c7224 */ /* 0x000fc400078e0018 */
[----:B------:R-:W-:Y:S02]  /*2f860*/  IMAD.MOV.U32 R3, RZ, RZ, R25 ;  /* 0x000000ffff037224 */ /* 0x000fe400078e0019 */
[----:B------:R-:W3:Y:S01]  /*2f870*/  LDL.LU.64 R24, [R1+0x19d0] ;  /* 0x0019d00001187983 */ /* 0x000ee20000300a00 */
[----:B0-----:R-:W-:Y:S02]  /*2f880*/  IMAD.MOV.U32 R6, RZ, RZ, R10 ;  /* 0x000000ffff067224 */ /* 0x001fe400078e000a */
[----:B------:R-:W-:Y:S02]  /*2f890*/  IMAD.MOV.U32 R7, RZ, RZ, R11 ;  /* 0x000000ffff077224 */ /* 0x000fe400078e000b */
[----:B------:R-:W-:Y:S02]  /*2f8a0*/  IMAD.MOV.U32 R4, RZ, RZ, R8 ;  /* 0x000000ffff047224 */ /* 0x000fe400078e0008 */
[----:B------:R-:W-:Y:S01]  /*2f8b0*/  IMAD.MOV.U32 R5, RZ, RZ, R9 ;  /* 0x000000ffff057224 */ /* 0x000fe200078e0009 */
[----:B------:R-:W-:Y:S04]  /*2f8c0*/  STL.64 [R1+0x1870], R6 ;  /* 0x0018700601007387 */ /* 0x000fe80000100a00 */
[----:B------:R2:W-:Y:S02]  /*2f8d0*/  STL.64 [R1+0x1868], R4 ;  /* 0x0018680401007387 */ /* 0x0005e40000100a00 */
[----:B--2---:R-:W-:-:S02]  /*2f8e0*/  IMAD.MOV.U32 R4, RZ, RZ, R17 ;  /* 0x000000ffff047224 */ /* 0x004fc400078e0011 */
[----:B------:R-:W-:-:S05]  /*2f8f0*/  IMAD.MOV.U32 R5, RZ, RZ, R16 ;  /* 0x000000ffff057224 */ /* 0x000fca00078e0010 */
[----:B------:R0:W-:Y:S04]  /*2f900*/  STL.64 [R1+0x19a0], R4 ;  /* 0x0019a00401007387 */ /* 0x0001e80000100a00 */
[----:B------:R-:W2:Y:S04]  /*2f910*/  LDL.LU R12, [R1+0x270] ;  /* 0x00027000010c7983 */ /* 0x000ea80000300800 */
[----:B------:R-:W2:Y:S04]  /*2f920*/  LDL.LU R13, [R1+0x274] ;  /* 0x00027400010d7983 */ /* 0x000ea80000300800 */
[----:B------:R-:W4:Y:S04]  /*2f930*/  LDL.LU R14, [R1+0x278] ;  /* 0x00027800010e7983 */ /* 0x000f280000300800 */
[----:B------:R-:W4:Y:S04]  /*2f940*/  LDL.LU R15, [R1+0x27c] ;  /* 0x00027c00010f7983 */ /* 0x000f280000300800 */
[----:B------:R-:W3:Y:S04]  /*2f950*/  LDL.LU R26, [R1+0x328] ;  /* 0x00032800011a7983 */ /* 0x000ee80000300800 */
[----:B------:R-:W3:Y:S04]  /*2f960*/  LDL.LU R27, [R1+0x32c] ;  /* 0x00032c00011b7983 */ /* 0x000ee80000300800 */
[----:B------:R-:W2:Y:S04]  /*2f970*/  LDL.LU R16, [R1+0x2c0] ;  /* 0x0002c00001107983 */ /* 0x000ea80000300800 */
[----:B------:R-:W2:Y:S04]  /*2f980*/  LDL.LU R17, [R1+0x2c4] ;  /* 0x0002c40001117983 */ /* 0x000ea80000300800 */
[----:B------:R-:W2:Y:S04]  /*2f990*/  LDL.LU R18, [R1+0x2c8] ;  /* 0x0002c80001127983 */ /* 0x000ea80000300800 */
[----:B------:R-:W2:Y:S04]  /*2f9a0*/  LDL.LU R19, [R1+0x2cc] ;  /* 0x0002cc0001137983 */ /* 0x000ea80000300800 */
[----:B0-----:R-:W2:Y:S01]  /*2f9b0*/  LDL R4, [R1+0xa0] ;  /* 0x0000a00001047983 */ /* 0x001ea20000100800 */
[----:B------:R-:W-:-:S03]  /*2f9c0*/  IMAD.MOV.U32 R5, RZ, RZ, R29 ;  /* 0x000000ffff057224 */ /* 0x000fc600078e001d */
[----:B------:R-:W3:Y:S01]  /*2f9d0*/  LDL.LU R29, [R1+0x19c8] ;  /* 0x0019c800011d7983 */ /* 0x000ee20000300800 */
[----:B------:R-:W-:Y:S02]  /*2f9e0*/  IMAD.MOV.U32 R8, RZ, RZ, R2 ;  /* 0x000000ffff087224 */ /* 0x000fe400078e0002 */
[----:B------:R-:W-:Y:S01]  /*2f9f0*/  IMAD.MOV.U32 R9, RZ, RZ, R0 ;  /* 0x000000ffff097224 */ /* 0x000fe200078e0000 */
[----:B--2---:R0:W-:Y:S04]  /*2fa00*/  STL.64 [R1+0x19c0], R4 ;  /* 0x0019c00401007387 */ /* 0x0041e80000100a00 */
[----:B0-----:R-:W3:Y:S04]  /*2fa10*/  LDL.LU.64 R4, [R1+0xb0] ;  /* 0x0000b00001047983 */ /* 0x001ee80000300a00 */
[----:B------:R-:W-:Y:S04]  /*2fa20*/  STL.64 [R1+0x1990], R18 ;  /* 0x0019901201007387 */ /* 0x000fe80000100a00 */
[----:B------:R-:W-:Y:S04]  /*2fa30*/  STL.64 [R1+0x1988], R16 ;  /* 0x0019881001007387 */ /* 0x000fe80000100a00 */
        /* <DEDUP_REMOVED lines=15> */
[----:B----4-:R-:W-:Y:S04]  /*2fb30*/  STL.64 [R1+0x1948], R14 ;  /* 0x0019480e01007387 */ /* 0x010fe80000100a00 */
[----:B------:R0:W-:Y:S04]  /*2fb40*/  STL.64 [R1+0x1940], R12 ;  /* 0x0019400c01007387 */ /* 0x0001e80000100a00 */
[----:B0-----:R-:W4:Y:S01]  /*2fb50*/  LDL.LU.64 R12, [R1+0xd0] ;  /* 0x0000d000010c7983 */ /* 0x001f220000300a00 */
[----:B---3--:R-:W-:Y:S01]  /*2fb60*/  HMMA.16816.F32 R24, R20, R4, R24 ;  /* 0x000000041418723c */ /* 0x008fe20000001818 */
[----:B------:R-:W-:-:S02]  /*2fb70*/  IMAD.MOV.U32 R2, RZ, RZ, R4 ;  /* 0x000000ffff027224 */ /* 0x000fc400078e0004 */
[----:B------:R-:W-:Y:S01]  /*2fb80*/  IMAD.MOV.U32 R0, RZ, RZ, R5 ;  /* 0x000000ffff007224 */ /* 0x000fe200078e0005 */
[----:B----4-:R0:W-:Y:S04]  /*2fb90*/  STL.64 [R1+0x1950], R12 ;  /* 0x0019500c01007387 */ /* 0x0101e80000100a00 */
[----:B0-----:R-:W3:Y:S04]  /*2fba0*/  LDL.LU.64 R12, [R1+0xf0] ;  /* 0x0000f000010c7983 */ /* 0x001ee80000300a00 */
[----:B------:R-:W2:Y:S07]  /*2fbb0*/  LDL.LU.64 R4, [R1+0x19c0] ;  /* 0x0019c00001047983 */ /* 0x000eae0000300a00 */
[----:B------:R0:W-:Y:S04]  /*2fbc0*/  STL.64 [R1+0x17a0], R26 ;  /* 0x0017a01a01007387 */ /* 0x0001e80000100a00 */
[----:B------:R1:W-:Y:S01]  /*2fbd0*/  STL.64 [R1+0x1798], R24 ;  /* 0x0017981801007387 */ /* 0x0003e20000100a00 */
[----:B0-----:R-:W-:-:S03]  /*2fbe0*/  IMAD.MOV.U32 R26, RZ, RZ, R29 ;  /* 0x000000ffff1a7224 */ /* 0x001fc600078e001d */
[----:B------:R-:W4:Y:S04]  /*2fbf0*/  LDL.LU R29, [R1+0x19b8] ;  /* 0x0019b800011d7983 */ /* 0x000f280000300800 */
[----:B------:R-:W3:Y:S01]  /*2fc00*/  LDL R27, [R1+0xcc] ;  /* 0x0000cc00011b7983 */ /* 0x000ee20000100800 */
[----:B-1----:R-:W-:Y:S02]  /*2fc10*/  IMAD.MOV.U32 R24, RZ, RZ, R28 ;  /* 0x000000ffff187224 */ /* 0x002fe400078e001c */
[----:B------:R-:W-:Y:S01]  /*2fc20*/  IMAD.MOV.U32 R25, RZ, RZ, R3 ;  /* 0x000000ffff197224 */ /* 0x000fe200078e0003 */
[C---:B--2---:R-:W-:Y:S01]  /*2fc30*/  HMMA.16816.F32 R4, R20.reuse, R4, R8 ;  /* 0x000000041404723c */ /* 0x044fe20000001808 */
[----:B---3--:R-:W-:Y:S04]  /*2fc40*/  STL.64 [R1+0x1960], R26 ;  /* 0x0019601a01007387 */ /* 0x008fe80000100a00 */
[----:B------:R0:W-:Y:S04]  /*2fc50*/  STL.64 [R1+0x1958], R24 ;  /* 0x0019581801007387 */ /* 0x0001e80000100a00 */
[----:B0-----:R-:W2:Y:S04]  /*2fc60*/  LDL.LU R24, [R1+0x2b0] ;  /* 0x0002b00001187983 */ /* 0x001ea80000300800 */
[----:B------:R-:W2:Y:S04]  /*2fc70*/  LDL.LU R25, [R1+0x2b4] ;  /* 0x0002b40001197983 */ /* 0x000ea80000300800 */
[----:B------:R-:W2:Y:S04]  /*2fc80*/  LDL.LU R26, [R1+0x2b8] ;  /* 0x0002b800011a7983 */ /* 0x000ea80000300800 */
[----:B------:R-:W3:Y:S04]  /*2fc90*/  LDL.LU.64 R10, [R1+0x19b0] ;  /* 0x0019b000010a7983 */ /* 0x000ee80000300a00 */
[----:B------:R-:W3:Y:S04]  /*2fca0*/  LDL.LU.64 R8, [R1+0x19a8] ;  /* 0x0019a80001087983 */ /* 0x000ee80000300a00 */
[----:B------:R0:W-:Y:S04]  /*2fcb0*/  STL.64 [R1+0x40], R4 ;  /* 0x0000400401007387 */ /* 0x0001e80000100a00 */
[----:B------:R-:W-:Y:S04]  /*2fcc0*/  STL.64 [R1+0x48], R6 ;  /* 0x0000480601007387 */ /* 0x000fe80000100a00 */
[----:B0-----:R-:W3:Y:S02]  /*2fcd0*/  LDL.LU.64 R4, [R1+0x19a0] ;  /* 0x0019a00001047983 */ /* 0x001ee40000300a00 */
[----:B---3--:R-:W-:-:S15]  /*2fce0*/  HMMA.16816.F32 R8, R20, R4, R8 ;  /* 0x000000041408723c */ /* 0x008fde0000001808 */
[----:B------:R-:W-:-:S04]  /*2fcf0*/  NOP ;  /* 0x0000000000007918 */ /* 0x000fc80000000000 */
[----:B------:R-:W-:Y:S01]  /*2fd00*/  IMAD.MOV.U32 R3, RZ, RZ, R9 ;  /* 0x000000ffff037224 */ /* 0x000fe200078e0009 */
[----:B------:R0:W-:Y:S04]  /*2fd10*/  STL [R1+0x1c0], R8 ;  /* 0x0001c00801007387 */ /* 0x0001e80000100800 */
[----:B0-----:R-:W3:Y:S01]  /*2fd20*/  LDL.LU.64 R8, [R1+0x1998] ;  /* 0x0019980001087983 */ /* 0x001ee20000300a00 */
[----:B----4-:R-:W-:Y:S02]  /*2fd30*/  IMAD.MOV.U32 R27, RZ, RZ, R29 ;  /* 0x000000ffff1b7224 */ /* 0x010fe400078e001d */
[----:B------:R-:W-:Y:S02]  /*2fd40*/  IMAD.MOV.U32 R28, RZ, RZ, R10 ;  /* 0x000000ffff1c7224 */ /* 0x000fe400078e000a */
[----:B------:R-:W-:Y:S01]  /*2fd50*/  IMAD.MOV.U32 R29, RZ, RZ, R11 ;  /* 0x000000ffff1d7224 */ /* 0x000fe200078e000b */
[----:B------:R0:W-:Y:S04]  /*2fd60*/  STL.64 [R1+0x1930], R4 ;  /* 0x0019300401007387 */ /* 0x0001e80000100a00 */
[----:B0-----:R-:W4:Y:S04]  /*2fd70*/  LDL.LU R4, [R1+0x290] ;  /* 0x0002900001047983 */ /* 0x001f280000300800 */
[----:B------:R-:W4:Y:S04]  /*2fd80*/  LDL.LU R5, [R1+0x294] ;  /* 0x0002940001057983 */ /* 0x000f280000300800 */
[----:B------:R-:W4:Y:S04]  /*2fd90*/  LDL.LU R6, [R1+0x298] ;  /* 0x0002980001067983 */ /* 0x000f280000300800 */
[----:B------:R-:W4:Y:S01]  /*2fda0*/  LDL.LU R7, [R1+0x29c] ;  /* 0x00029c0001077983 */ /* 0x000f220000300800 */
[----:B---3--:R-:W-:Y:S03]  /*2fdb0*/  HMMA.16816.F32 R8, R20, R8, R16 ;  /* 0x000000081408723c */ /* 0x008fe60000001810 */
[----:B------:R-:W3:Y:S04]  /*2fdc0*/  LDL.LU.64 R18, [R1+0x1990] ;  /* 0x0019900001127983 */ /* 0x000ee80000300a00 */
[----:B------:R-:W3:-:S12]  /*2fdd0*/  LDL.LU.64 R16, [R1+0x1988] ;  /* 0x0019880001107983 */ /* 0x000ed80000300a00 */
[----:B------:R-:W-:Y:S04]  /*2fde0*/  STL.64 [R1+0x300], R8 ;  /* 0x0003000801007387 */ /* 0x000fe80000100a00 */
[----:B------:R0:W-:Y:S04]  /*2fdf0*/  STL.64 [R1+0x308], R10 ;  /* 0x0003080a01007387 */ /* 0x0001e80000100a00 */
[----:B0-----:R-:W2:Y:S04]  /*2fe00*/  LDL.LU.64 R10, [R1+0x1980] ;  /* 0x00198000010a7983 */ /* 0x001ea80000300a00 */
[----:B------:R-:W3:Y:S02]  /*2fe10*/  LDL.LU.64 R8, [R1+0x1978] ;  /* 0x0019780001087983 */ /* 0x000ee40000300a00 */
[----:B---3--:R-:W-:Y:S02]  /*2fe20*/  HMMA.16816.F32 R20, R20, R8, R16 ;  /* 0x000000081414723c */ /* 0x008fe40000001810 */
[----:B------:R-:W3:Y:S04]  /*2fe30*/  LDL.LU.64 R18, [R1+0x1970] ;  /* 0x0019700001127983 */ /* 0x000ee80000300a00 */
[----:B------:R-:W3:Y:S04]  /*2fe40*/  LDL.LU.64 R16, [R1+0x1968] ;  /* 0x0019680001107983 */ /* 0x000ee80000300a00 */
[----:B--2---:R-:W-:Y:S04]  /*2fe50*/  STL.64 [R1+0x1910], R10 ;  /* 0x0019100a01007387 */ /* 0x004fe80000100a00 */
[----:B------:R0:W-:Y:S05]  /*2fe60*/  STL.64 [R1+0x1908], R8 ;  /* 0x0019080801007387 */ /* 0x0001ea0000100a00 */
[----:B------:R-:W-:Y:S04]  /*2fe70*/  STL.64 [R1+0x2f0], R20 ;  /* 0x0002f01401007387 */ /* 0x000fe80000100a00 */
[----:B------:R1:W-:Y:S04]  /*2fe80*/  STL.64 [R1+0x2f8], R22 ;  /* 0x0002f81601007387 */ /* 0x0003e80000100a00 */
[----:B0-----:R-:W2:Y:S04]  /*2fe90*/  LDL.LU R8, [R1+0x280] ;  /* 0x0002800001087983 */ /* 0x001ea80000300800 */
[----:B------:R-:W2:Y:S04]  /*2fea0*/  LDL.LU R9, [R1+0x284] ;  /* 0x0002840001097983 */ /* 0x000ea80000300800 */
[----:B------:R-:W2:Y:S04]  /*2feb0*/  LDL.LU R10, [R1+0x288] ;  /* 0x00028800010a7983 */ /* 0x000ea80000300800 */
[----:B------:R-:W2:Y:S04]  /*2fec0*/  LDL.LU R11, [R1+0x28c] ;  /* 0x00028c00010b7983 */ /* 0x000ea80000300800 */
[----:B-1----:R-:W2:Y:S04]  /*2fed0*/  LDL R22, [R1+0xb8] ;  /* 0x0000b80001167983 */ /* 0x002ea80000100800 */
[----:B------:R-:W2:Y:S01]  /*2fee0*/  LDL R23, [R1+0xbc] ;  /* 0x0000bc0001177983 */ /* 0x000ea20000100800 */
[----:B------:R-:W-:-:S02]  /*2fef0*/  IMAD.MOV.U32 R20, RZ, RZ, R2 ;  /* 0x000000ffff147224 */ /* 0x000fc400078e0002 */
[----:B------:R-:W-:Y:S02]  /*2ff00*/  IMAD.MOV.U32 R21, RZ, RZ, R0 ;  /* 0x000000ffff157224 */ /* 0x000fe400078e0000 */
[----:B------:R-:W-:Y:S02]  /*2ff10*/  IMAD.MOV.U32 R2, RZ, RZ, R12 ;  /* 0x000000ffff027224 */ /* 0x000fe400078e000c */
[----:B------:R-:W-:Y:S01]  /*2ff20*/  IMAD.MOV.U32 R0, RZ, RZ, R13 ;  /* 0x000000ffff007224 */ /* 0x000fe200078e000d */
[----:B---3--:R-:W-:-:S15]  /*2ff30*/  HMMA.16816.F32 R24, R16, R12, R24 ;  /* 0x0000000c1018723c */ /* 0x008fde0000001818 */
[----:B------:R-:W-:-:S04]  /*2ff40*/  NOP ;  /* 0x0000000000007918 */ /* 0x000fc80000000000 */
[----:B------:R-:W-:Y:S04]  /*2ff50*/  STL.64 [R1+0x350], R24 ;  /* 0x0003501801007387 */ /* 0x000fe80000100a00 */
[----:B------:R0:W-:Y:S04]  /*2ff60*/  STL.64 [R1+0x358], R26 ;  /* 0x0003581a01007387 */ /* 0x0001e80000100a00 */
[----:B0-----:R-:W3:Y:S04]  /*2ff70*/  LDL.LU.64 R26, [R1+0x1960] ;  /* 0x00196000011a7983 */ /* 0x001ee80000300a00 */
[----:B------:R-:W2:Y:S04]  /*2ff80*/  LDL.LU.64 R24, [R1+0x1958] ;  /* 0x0019580001187983 */ /* 0x000ea80000300a00 */
[----:B------:R-:W4:Y:S02]  /*2ff90*/  LDL.LU.64 R12, [R1+0x1950] ;  /* 0x00195000010c7983 */ /* 0x000f240000300a00 */
[----:B----4-:R-:W-:-:S15]  /*2ffa0*/  HMMA.16816.F32 R4, R16, R12, R4 ;  /* 0x0000000c1004723c */ /* 0x010fde0000001804 */
[----:B------:R-:W-:-:S04]  /*2ffb0*/  NOP ;  /* 0x0000000000007918 */ /* 0x000fc80000000000 */
[----:B------:R0:W-:Y:S04]  /*2ffc0*/  STL.64 [R1+0x340], R4 ;  /* 0x0003400401007387 */ /* 0x0001e80000100a00 */
[----:B------:R-:W-:Y:S04]  /*2ffd0*/  STL.64 [R1+0x348], R6 ;  /* 0x0003480601007387 */ /* 0x000fe80000100a00 */
[----:B------:R-:W4:Y:S01]  /*2ffe0*/  LDL.LU.64 R14, [R1+0x1948] ;  /* 0x00194800010e7983 */ /* 0x000f220000300a00 */
[----:B0-----:R-:W-:Y:S02]  /*2fff0*/  IMAD.MOV.U32 R5, RZ, RZ, R12 ;  /* 0x000000ffff057224 */ /* 0x001fe400078e000c */
[----:B------:R-:W-:-:S02]  /*30000*/  IMAD.MOV.U32 R4, RZ, RZ, R13 ;  /* 0x000000ffff047224 */ /* 0x000fc400078e000d */
[----:B------:R-:W4:Y:S01]  /*30010*/  LDL.LU.64 R12, [R1+0x1940] ;  /* 0x00194000010c7983 */ /* 0x000f220000300a00 */
[----:B--2---:R-:W-:Y:S03]  /*30020*/  HMMA.16816.F32 R8, R16, R24, R8 ;  /* 0x000000181008723c */ /* 0x004fe60000001808 */
[----:B---3--:R-:W-:Y:S04]  /*30030*/  STL.64 [R1+0x18c8], R26 ;  /* 0x0018c81a01007387 */ /* 0x008fe80000100a00 */
[----:B------:R0:W-:-:S12]  /*30040*/  STL.64 [R1+0x18c0], R24 ;  /* 0x0018c01801007387 */ /* 0x0001d80000100a00 */
[----:B------:R-:W-:Y:S04]  /*30050*/  STL.64 [R1+0x330], R8 ;  /* 0x0003300801007387 */ /* 0x000fe80000100a00 */
[----:B------:R4:W-:Y:S01]  /*30060*/  STL.64 [R1+0x338], R10 ;  /* 0x0003380a01007387 */ /* 0x0009e20000100a00 */
[----:B0-----:R-:W-:Y:S02]  /*30070*/  IMAD.MOV.U32 R24, RZ, RZ, R5 ;  /* 0x000000ffff187224 */ /* 0x001fe400078e0005 */
[----:B------:R-:W-:Y:S01]  /*30080*/  IMAD.MOV.U32 R25, RZ, RZ, R4 ;  /* 0x000000ffff197224 */ /* 0x000fe200078e0004 */
[----:B----4-:R-:W-:-:S15]  /*30090*/  HMMA.16816.F32 R8, R16, R20, R12 ;  /* 0x000000141008723c */ /* 0x010fde000000180c */
[----:B------:R-:W-:-:S04]  /*300a0*/  NOP ;  /* 0x0000000000007918 */ /* 0x000fc80000000000 */
[----:B------:R-:W-:Y:S04]  /*300b0*/  STL.64 [R1+0x320], R8 ;  /* 0x0003200801007387 */ /* 0x000fe80000100a00 */
[----:B------:R-:W-:Y:S04]  /*300c0*/  STL.64 [R1+0x328], R10 ;  /* 0x0003280a01007387 */ /* 0x000fe80000100a00 */
[----:B------:R0:W-:Y:S04]  /*300d0*/  STL.64 [R1+0x18e0], R24 ;  /* 0x0018e01801007387 */ /* 0x0001e80000100a00 */
[----:B------:R-:W-:Y:S04]  /*300e0*/  STL.64 [R1+0x18b8], R22 ;  /* 0x0018b81601007387 */ /* 0x000fe80000100a00 */
[----:B------:R1:W-:Y:S01]  /*300f0*/  STL.64 [R1+0x18b0], R20 ;  /* 0x0018b01401007387 */ /* 0x0003e20000100a00 */
[----:B0-----:R-:W-:-:S02]  /*30100*/  IMAD.MOV.U32 R24, RZ, RZ, R2 ;  /* 0x000000ffff187224 */ /* 0x001fc400078e0002 */
[----:B------:R-:W-:Y:S01]  /*30110*/  IMAD.MOV.U32 R25, RZ, RZ, R0 ;  /* 0x000000ffff197224 */ /* 0x000fe200078e0000 */
[----:B-1----:R-:W2:Y:S04]  /*30120*/  LDL.LU R20, [R1+0x1b0] ;  /* 0x0001b00001147983 */ /* 0x002ea80000300800 */
[----:B------:R-:W2:Y:S04]  /*30130*/  LDL.LU R21, [R1+0x1b4] ;  /* 0x0001b40001157983 */ /* 0x000ea80000300800 */
[----:B------:R-:W3:Y:S04]  /*30140*/  LDL.LU R22, [R1+0x1b8] ;  /* 0x0001b80001167983 */ /* 0x000ee80000300800 */
[----:B------:R-:W3:Y:S04]  /*30150*/  LDL.LU R23, [R1+0x1bc] ;  /* 0x0001bc0001177983 */ /* 0x000ee80000300800 */
[----:B------:R-:W4:Y:S04]  /*30160*/  LDL.LU.64 R4, [R1+0xa0] ;  /* 0x0000a00001047983 */ /* 0x000f280000300a00 */
[----:B------:R0:W-:Y:S04]  /*30170*/  STL.64 [R1+0x1938], R24 ;  /* 0x0019381801007387 */ /* 0x0001e80000100a00 */
[----:B0-----:R-:W4:Y:S04]  /*30180*/  LDL.LU R24, [R1+0x260] ;  /* 0x0002600001187983 */ /* 0x001f280000300800 */
[----:B------:R-:W4:Y:S04]  /*30190*/  LDL.LU R25, [R1+0x264] ;  /* 0x0002640001197983 */ /* 0x000f280000300800 */
[----:B------:R-:W4:Y:S04]  /*301a0*/  LDL.LU R26, [R1+0x268] ;  /* 0x00026800011a7983 */ /* 0x000f280000300800 */
[----:B------:R-:W4:Y:S04]  /*301b0*/  LDL.LU R27, [R1+0x26c] ;  /* 0x00026c00011b7983 */ /* 0x000f280000300800 */
[----:B------:R-:W2:Y:S04]  /*301c0*/  LDL.LU.64 R8, [R1+0x80] ;  /* 0x0000800001087983 */ /* 0x000ea80000300a00 */
[----:B--2---:R0:W-:Y:S04]  /*301d0*/  STL.64 [R1+0x1928], R8 ;  /* 0x0019280801007387 */ /* 0x0041e80000100a00 */
[----:B0-----:R-:W2:Y:S04]  /*301e0*/  LDL.LU R8, [R1+0x250] ;  /* 0x0002500001087983 */ /* 0x001ea80000300800 */
[----:B------:R-:W2:Y:S04]  /*301f0*/  LDL.LU R9, [R1+0x254] ;  /* 0x0002540001097983 */ /* 0x000ea80000300800 */
[----:B------:R-:W2:Y:S04]  /*30200*/  LDL.LU R10, [R1+0x258] ;  /* 0x00025800010a7983 */ /* 0x000ea80000300800 */
[----:B------:R-:W2:Y:S04]  /*30210*/  LDL.LU R11, [R1+0x25c] ;  /* 0x00025c00010b7983 */ /* 0x000ea80000300800 */
[----:B------:R-:W2:Y:S04]  /*30220*/  LDL.LU R12, [R1+0x200] ;  /* 0x00020000010c7983 */ /* 0x000ea80000300800 */
[----:B------:R-:W2:Y:S04]  /*30230*/  LDL.LU R13, [R1+0x204] ;  /* 0x00020400010d7983 */ /* 0x000ea80000300800 */
[----:B------:R-:W2:Y:S04]  /*30240*/  LDL.LU R14, [R1+0x208] ;  /* 0x00020800010e7983 */ /* 0x000ea80000300800 */
[----:B------:R-:W2:Y:S01]  /*30250*/  LDL.LU R15, [R1+0x20c] ;  /* 0x00020c00010f7983 */ /* 0x000ea20000300800 */
[----:B----4-:R-:W-:Y:S03]  /*30260*/  HMMA.16816.F32 R24, R16, R4, R24 ;  /* 0x000000041018723c */ /* 0x010fe60000001818 */
[----:B--2---:R-:W-:Y:S04]  /*30270*/  STL.64 [R1+0x1920], R14 ;  /* 0x0019200e01007387 */ /* 0x004fe80000100a00 */
[----:B------:R0:W-:Y:S04]  /*30280*/  STL.64 [R1+0x1918], R12 ;  /* 0x0019180c01007387 */ /* 0x0001e80000100a00 */
[----:B0-----:R-:W2:Y:S04]  /*30290*/  LDL.LU R12, [R1+0x230] ;  /* 0x00023000010c7983 */ /* 0x001ea80000300800 */
[----:B------:R-:W2:Y:S04]  /*302a0*/  LDL.LU R13, [R1+0x234] ;  /* 0x00023400010d7983 */ /* 0x000ea80000300800 */
[----:B------:R-:W2:Y:S04]  /*302b0*/  LDL.LU R14, [R1+0x238] ;  /* 0x00023800010e7983 */ /* 0x000ea80000300800 */
[----:B------:R-:W2:Y:S04]  /*302c0*/  LDL.LU R15, [R1+0x23c] ;  /* 0x00023c00010f7983 */ /* 0x000ea80000300800 */
[----:B---3--:R-:W-:Y:S04]  /*302d0*/  STL.64 [R1+0x18d8], R22 ;  /* 0x0018d81601007387 */ /* 0x008fe80000100a00 */
[----:B------:R0:W-:Y:S04]  /*302e0*/  STL.64 [R1+0x18d0], R20 ;  /* 0x0018d01401007387 */ /* 0x0001e80000100a00 */
[----:B0-----:R-:W3:Y:S04]  /*302f0*/  LDL.LU R20, [R1+0x1d0] ;  /* 0x0001d00001147983 */ /* 0x001ee80000300800 */
[----:B------:R-:W3:Y:S04]  /*30300*/  LDL.LU R21, [R1+0x1d4] ;  /* 0x0001d40001157983 */ /* 0x000ee80000300800 */
[----:B------:R-:W4:Y:S04]  /*30310*/  LDL.LU R22, [R1+0x1d8] ;  /* 0x0001d80001167983 */ /* 0x000f280000300800 */
[----:B------:R-:W4:Y:S04]  /*30320*/  LDL.LU R23, [R1+0x1dc] ;  /* 0x0001dc0001177983 */ /* 0x000f280000300800 */
[----:B----4-:R-:W-:Y:S04]  /*30330*/  STL.64 [R1+0x18f0], R22 ;  /* 0x0018f01601007387 */ /* 0x010fe80000100a00 */
[----:B---3--:R0:W-:Y:S04]  /*30340*/  STL.64 [R1+0x18e8], R20 ;  /* 0x0018e81401007387 */ /* 0x0081e80000100a00 */
[----:B0-----:R-:W3:Y:S04]  /*30350*/  LDL.LU R20, [R1+0x1e0] ;  /* 0x0001e00001147983 */ /* 0x001ee80000300800 */
[----:B------:R-:W3:Y:S04]  /*30360*/  LDL.LU R21, [R1+0x1e4] ;  /* 0x0001e40001157983 */ /* 0x000ee80000300800 */
[----:B------:R-:W3:Y:S04]  /*30370*/  LDL.LU R22, [R1+0x1e8] ;  /* 0x0001e80001167983 */ /* 0x000ee80000300800 */
[----:B------:R-:W3:Y:S04]  /*30380*/  LDL.LU R23, [R1+0x1ec] ;  /* 0x0001ec0001177983 */ /* 0x000ee80000300800 */
[----:B------:R0:W-:Y:S04]  /*30390*/  STL.64 [R1+0x290], R24 ;  /* 0x0002901801007387 */ /* 0x0001e80000100a00 */
[----:B------:R1:W-:Y:S04]  /*303a0*/  STL.64 [R1+0x298], R26 ;  /* 0x0002981a01007387 */ /* 0x0003e80000100a00 */
[----:B0-----:R-:W3:Y:S01]  /*303b0*/  LDL.LU.64 R24, [R1+0x1938] ;  /* 0x0019380001187983 */ /* 0x001ee20000300a00 */
[----:B-1----:R-:W-:-:S02]  /*303c0*/  IMAD.MOV.U32 R27, RZ, RZ, R4 ;  /* 0x000000ffff1b7224 */ /* 0x002fc400078e0004 */
[----:B------:R-:W-:Y:S02]  /*303d0*/  IMAD.MOV.U32 R26, RZ, RZ, R5 ;  /* 0x000000ffff1a7224 */ /* 0x000fe400078e0005 */
[----:B------:R-:W4:Y:S02]  /*303e0*/  LDL.LU.64 R4, [R1+0x1930] ;  /* 0x0019300001047983 */ /* 0x000f240000300a00 */
[----:B----4-:R-:W-:-:S15]  /*303f0*/  HMMA.16816.F32 R8, R16, R4, R8 ;  /* 0x000000041008723c */ /* 0x010fde0000001808 */
[----:B------:R-:W-:-:S04]  /*30400*/  NOP ;  /* 0x0000000000007918 */ /* 0x000fc80000000000 */
[----:B------:R0:W-:Y:S04]  /*30410*/  STL.64 [R1+0x310], R8 ;  /* 0x0003100801007387 */ /* 0x0001e80000100a00 */
[----:B------:R-:W-:Y:S04]  /*30420*/  STL.64 [R1+0x318], R10 ;  /* 0x0003180a01007387 */ /* 0x000fe80000100a00 */
[----:B0-----:R-:W2:Y:S04]  /*30430*/  LDL.LU.64 R8, [R1+0x1928] ;  /* 0x0019280001087983 */ /* 0x001ea80000300a00 */
[----:B------:R0:W-:Y:S04]  /*30440*/  STL.64 [R1+0x1888], R4 ;  /* 0x0018880401007387 */ /* 0x0001e80000100a00 */
[----:B0-----:R-:W4:Y:S04]  /*30450*/  LDL.LU R4, [R1+0x180] ;  /* 0x0001800001047983 */ /* 0x001f280000300800 */
[----:B------:R-:W4:Y:S04]  /*30460*/  LDL.LU R5, [R1+0x184] ;  /* 0x0001840001057983 */ /* 0x000f280000300800 */
[----:B------:R-:W3:Y:S04]  /*30470*/  LDL.LU R6, [R1+0x188] ;  /* 0x0001880001067983 */ /* 0x000ee80000300800 */
[----:B------:R-:W3:Y:S01]  /*30480*/  LDL.LU R7, [R1+0x18c] ;  /* 0x00018c0001077983 */ /* 0x000ee20000300800 */
[----:B--2---:R-:W-:Y:S01]  /*30490*/  HMMA.16816.F32 R12, R16, R8, R12 ;  /* 0x00000008100c723c */ /* 0x004fe2000000180c */
[----:B------:R-:W-:-:S02]  /*304a0*/  IMAD.MOV.U32 R0, RZ, RZ, R8 ;  /* 0x000000ffff007224 */ /* 0x000fc400078e0008 */
[----:B------:R-:W-:Y:S01]  /*304b0*/  IMAD.MOV.U32 R2, RZ, RZ, R9 ;  /* 0x000000ffff027224 */ /* 0x000fe200078e0009 */
[----:B---3--:R-:W-:Y:S04]  /*304c0*/  STL.64 [R1+0x18a0], R6 ;  /* 0x0018a00601007387 */ /* 0x008fe80000100a00 */
[----:B----4-:R0:W-:Y:S04]  /*304d0*/  STL.64 [R1+0x1898], R4 ;  /* 0x0018980401007387 */ /* 0x0101e80000100a00 */
        /* <DEDUP_REMOVED lines=8> */
[----:B------:R-:W4:Y:S04]  /*30560*/  LDL.LU.64 R10, [R1+0x1910] ;  /* 0x00191000010a7983 */ /* 0x000f280000300a00 */
[----:B------:R-:W3:Y:S02]  /*30570*/  LDL.LU.64 R8, [R1+0x1908] ;  /* 0x0019080001087983 */ /* 0x000ee40000300a00 */
[----:B---3--:R-:W-:Y:S02]  /*30580*/  HMMA.16816.F32 R16, R16, R8, R12 ;  /* 0x000000081010723c */ /* 0x008fe4000000180c */
[----:B------:R-:W3:Y:S04]  /*30590*/  LDL.LU.64 R14, [R1+0x1900] ;  /* 0x00190000010e7983 */ /* 0x000ee80000300a00 */
[----:B------:R-:W3:Y:S04]  /*305a0*/  LDL.LU.64 R12, [R1+0x18f8] ;  /* 0x0018f800010c7983 */ /* 0x000ee80000300a00 */
[----:B----4-:R-:W-:Y:S04]  /*305b0*/  STL.64 [R1+0x1880], R10 ;  /* 0x0018800a01007387 */ /* 0x010fe80000100a00 */
[----:B------:R-:W-:Y:S05]  /*305c0*/  STL.64 [R1+0x1878], R8 ;  /* 0x0018780801007387 */ /* 0x000fea0000100a00 */
[----:B------:R0:W-:Y:S02]  /*305d0*/  STL.64 [R1+0x2d0], R16 ;  /* 0x0002d01001007387 */ /* 0x0001e40000100a00 */
[----:B0-----:R-:W-:-:S02]  /*305e0*/  IMAD.MOV.U32 R16, RZ, RZ, R27 ;  /* 0x000000ffff107224 */ /* 0x001fc400078e001b */
[----:B------:R-:W-:Y:S01]  /*305f0*/  IMAD.MOV.U32 R17, RZ, RZ, R26 ;  /* 0x000000ffff117224 */ /* 0x000fe200078e001a */
[----:B------:R0:W-:Y:S04]  /*30600*/  STL.64 [R1+0x2d8], R18 ;  /* 0x0002d81201007387 */ /* 0x0001e80000100a00 */
[----:B------:R-:W4:Y:S04]  /*30610*/  LDL.LU R8, [R1+0x160] ;  /* 0x0001600001087983 */ /* 0x000f280000300800 */
[----:B------:R-:W4:Y:S04]  /*30620*/  LDL.LU R9, [R1+0x164] ;  /* 0x0001640001097983 */ /* 0x000f280000300800 */
[----:B------:R-:W4:Y:S04]  /*30630*/  LDL.LU R10, [R1+0x168] ;  /* 0x00016800010a7983 */ /* 0x000f280000300800 */
[----:B------:R-:W4:Y:S04]  /*30640*/  LDL.LU R11, [R1+0x16c] ;  /* 0x00016c00010b7983 */ /* 0x000f280000300800 */
[----:B0-----:R-:W2:Y:S04]  /*30650*/  LDL R18, [R1+0xa8] ;  /* 0x0000a80001127983 */ /* 0x001ea80000100800 */
[----:B------:R-:W2:Y:S01]  /*30660*/  LDL R19, [R1+0xac] ;  /* 0x0000ac0001137983 */ /* 0x000ea20000100800 */
[----:B---3--:R-:W-:Y:S03]  /*30670*/  HMMA.16816.F32 R24, R12, R24, R20 ;  /* 0x000000180c18723c */ /* 0x008fe60000001814 */
[----:B------:R-:W3:Y:S04]  /*30680*/  LDL.LU.64 R22, [R1+0x18f0] ;  /* 0x0018f00001167983 */ /* 0x000ee80000300a00 */
[----:B------:R-:W3:-:S12]  /*30690*/  LDL.LU.64 R20, [R1+0x18e8] ;  /* 0x0018e80001147983 */ /* 0x000ed80000300a00 */
        /* <DEDUP_REMOVED lines=12> */
[----:B------:R-:W-:Y:S04]  /*30760*/  STL.64 [R1+0x2a0], R20 ;  /* 0x0002a01401007387 */ /* 0x000fe80000100a00 */
[----:B------:R0:W-:Y:S04]  /*30770*/  STL.64 [R1+0x2a8], R22 ;  /* 0x0002a81601007387 */ /* 0x0001e80000100a00 */
[----:B0-----:R-:W3:Y:S04]  /*30780*/  LDL.LU.64 R22, [R1+0x18b8] ;  /* 0x0018b80001167983 */ /* 0x001ee80000300a00 */
[----:B------:R-:W3:Y:S04]  /*30790*/  LDL.LU.64 R20, [R1+0x18b0] ;  /* 0x0018b00001147983 */ /* 0x000ee80000300a00 */
[----:B--2---:R-:W-:Y:S01]  /*307a0*/  STL.64 [R1+0x1850], R26 ;  /* 0x0018501a01007387 */ /* 0x004fe20000100a00 */
[----:B------:R-:W-:-:S02]  /*307b0*/  IMAD.MOV.U32 R24, RZ, RZ, R0 ;  /* 0x000000ffff187224 */ /* 0x000fc400078e0000 */
[----:B------:R-:W-:Y:S01]  /*307c0*/  IMAD.MOV.U32 R25, RZ, RZ, R2 ;  /* 0x000000ffff197224 */ /* 0x000fe200078e0002 */
[----:B------:R-:W2:Y:S04]  /*307d0*/  LDL.LU R0, [R1+0x18ac] ;  /* 0x0018ac0001007983 */ /* 0x000ea80000300800 */
[----:B------:R-:W2:Y:S01]  /*307e0*/  LDL.LU R2, [R1+0x18a8] ;  /* 0x0018a80001027983 */ /* 0x000ea20000300800 */
[----:B---3--:R-:W-:-:S15]  /*307f0*/  HMMA.16816.F32 R4, R12, R20, R4 ;  /* 0x000000140c04723c */ /* 0x008fde0000001804 */
[----:B------:R-:W-:-:S04]  /*30800*/  NOP ;  /* 0x0000000000007918 */ /* 0x000fc80000000000 */
[----:B------:R-:W-:Y:S04]  /*30810*/  STL.64 [R1+0x280], R4 ;  /* 0x0002800401007387 */ /* 0x000fe80000100a00 */
[----:B------:R0:W-:Y:S04]  /*30820*/  STL.64 [R1+0x288], R6 ;  /* 0x0002880601007387 */ /* 0x0001e80000100a00 */
[----:B0-----:R-:W3:Y:S04]  /*30830*/  LDL.LU.64 R6, [R1+0x18a0] ;  /* 0x0018a00001067983 */ /* 0x001ee80000300a00 */
[----:B------:R-:W3:Y:S04]  /*30840*/  LDL.LU.64 R4, [R1+0x1898] ;  /* 0x0018980001047983 */ /* 0x000ee80000300a00 */
[----:B------:R2:W-:Y:S04]  /*30850*/  STL.64 [R1+0x1848], R22 ;  /* 0x0018481601007387 */ /* 0x0005e80000100a00 */
[----:B------:R-:W4:Y:S04]  /*30860*/  LDL.LU R20, [R1+0x140] ;  /* 0x0001400001147983 */ /* 0x000f280000300800 */
[----:B------:R-:W4:Y:S01]  /*30870*/  LDL.LU R21, [R1+0x144] ;  /* 0x0001440001157983 */ /* 0x000f220000300800 */
[----:B--2---:R-:W-:-:S02]  /*30880*/  IMAD.MOV.U32 R22, RZ, RZ, R2 ;  /* 0x000000ffff167224 */ /* 0x004fc400078e0002 */
[----:B------:R-:W-:Y:S01]  /*30890*/  IMAD.MOV.U32 R23, RZ, RZ, R0 ;  /* 0x000000ffff177224 */ /* 0x000fe200078e0000 */
[----:B------:R-:W2:Y:S04]  /*308a0*/  LDL.LU R2, [R1+0x1894] ;  /* 0x0018940001027983 */ /* 0x000ea80000300800 */
[----:B------:R-:W2:Y:S01]  /*308b0*/  LDL.LU R0, [R1+0x1890] ;  /* 0x0018900001007983 */ /* 0x000ea20000300800 */
[----:B---3--:R-:W-:-:S15]  /*308c0*/  HMMA.16816.F32 R4, R12, R16, R4 ;  /* 0x000000100c04723c */ /* 0x008fde0000001804 */
[----:B------:R-:W-:-:S04]  /*308d0*/  NOP ;  /* 0x0000000000007918 */ /* 0x000fc80000000000 */
[----:B------:R0:W-:Y:S04]  /*308e0*/  STL.64 [R1+0x270], R4 ;  /* 0x0002700401007387 */ /* 0x0001e80000100a00 */
[----:B------:R-:W-:Y:S04]  /*308f0*/  STL.64 [R1+0x278], R6 ;  /* 0x0002780601007387 */ /* 0x000fe80000100a00 */
[----:B0-----:R-:W4:Y:S04]  /*30900*/  LDL.LU.64 R4, [R1+0x1888] ;  /* 0x0018880001047983 */ /* 0x001f280000300a00 */
[----:B------:R2:W-:Y:S04]  /*30910*/  STL.64 [R1+0x1840], R18 ;  /* 0x0018401201007387 */ /* 0x0005e80000100a00 */
[----:B------:R-:W3:Y:S04]  /*30920*/  LDL.LU R16, [R1+0x150] ;  /* 0x0001500001107983 */ /* 0x000ee80000300800 */
[----:B------:R-:W3:Y:S01]  /*30930*/  LDL.LU R17, [R1+0x154] ;  /* 0x0001540001117983 */ /* 0x000ee20000300800 */
[----:B--2---:R-:W-:-:S02]  /*30940*/  IMAD.MOV.U32 R18, RZ, RZ, R2 ;  /* 0x000000ffff127224 */ /* 0x004fc400078e0002 */
[----:B------:R-:W-:Y:S01]  /*30950*/  IMAD.MOV.U32 R19, RZ, RZ, R0 ;  /* 0x000000ffff137224 */ /* 0x000fe200078e0000 */
[C---:B----4-:R-:W-:Y:S01]  /*30960*/  HMMA.16816.F32 R4, R12.reuse, R4, R8 ;  /* 0x000000040c04723c */ /* 0x050fe20000001808 */
[----:B------:R-:W2:Y:S04]  /*30970*/  LDL.LU.64 R10, [R1+0x1880] ;  /* 0x00188000010a7983 */ /* 0x000ea80000300a00 */
[----:B------:R-:W4:Y:S03]  /*30980*/  LDL.LU.64 R8, [R1+0x1878] ;  /* 0x0018780001087983 */ /* 0x000f260000300a00 */
[----:B---3--:R-:W-:Y:S11]  /*30990*/  HMMA.16816.F32 R16, R12, R24, R16 ;  /* 0x000000180c10723c */ /* 0x008ff60000001810 */
[----:B------:R-:W-:Y:S04]  /*309a0*/  STL.64 [R1+0x260], R4 ;  /* 0x0002600401007387 */ /* 0x000fe80000100a00 */
[----:B------:R0:W-:Y:S04]  /*309b0*/  STL.64 [R1+0x268], R6 ;  /* 0x0002680601007387 */ /* 0x0001e80000100a00 */
[----:B------:R-:W-:-:S02]  /*309c0*/  IMAD.MOV.U32 R0, RZ, RZ, R19 ;  /* 0x000000ffff007224 */ /* 0x000fc400078e0013 */
[----:B------:R-:W-:Y:S01]  /*309d0*/  IMAD.MOV.U32 R2, RZ, RZ, R18 ;  /* 0x000000ffff027224 */ /* 0x000fe200078e0012 */
[----:B0-----:R-:W3:Y:S04]  /*309e0*/  LDL.LU.64 R6, [R1+0x1870] ;  /* 0x0018700001067983 */ /* 0x001ee80000300a00 */
[----:B------:R-:W3:Y:S04]  /*309f0*/  LDL.LU.64 R4, [R1+0x1868] ;  /* 0x0018680001047983 */ /* 0x000ee80000300a00 */
[----:B------:R0:W-:Y:S04]  /*30a00*/  STL.64 [R1+0x250], R16 ;  /* 0x0002501001007387 */ /* 0x0001e80000100a00 */
[----:B------:R-:W3:Y:S04]  /*30a10*/  LDL.64 R26, [R1+0xf8] ;  /* 0x0000f800011a7983 */ /* 0x000ee80000100a00 */
[----:B0-----:R-:W3:Y:S04]  /*30a20*/  LDL.LU R16, [R1+0x120] ;  /* 0x0001200001107983 */ /* 0x001ee80000300800 */
[----:B------:R-:W3:Y:S04]  /*30a30*/  LDL.LU R17, [R1+0x124] ;  /* 0x0001240001117983 */ /* 0x000ee80000300800 */
[----:B------:R-:W3:Y:S04]  /*30a40*/  LDL.LU R18, [R1+0x128] ;  /* 0x0001280001127983 */ /* 0x000ee80000300800 */
[----:B------:R-:W3:Y:S04]  /*30a50*/  LDL.LU R19, [R1+0x12c] ;  /* 0x00012c0001137983 */ /* 0x000ee80000300800 */
[----:B------:R0:W-:Y:S04]  /*30a60*/  STL [R1+0x1764], R0 ;  /* 0x0017640001007387 */ /* 0x0001e80000100800 */
[----:B0-----:R-:W3:Y:S04]  /*30a70*/  LDL R0, [R1+0x10e0] ;  /* 0x0010e00001007983 */ /* 0x001ee80000100800 */
[----:B------:R-:W-:Y:S01]  /*30a80*/  STL [R1+0x1760], R2 ;  /* 0x0017600201007387 */ /* 0x000fe20000100800 */
[----:B----4-:R-:W-:Y:S03]  /*30a90*/  HMMA.16816.F32 R20, R12, R8, R20 ;  /* 0x000000080c14723c */ /* 0x010fe60000001814 */
[----:B--2---:R0:W-:Y:S04]  /*30aa0*/  STL.64 [R1+0x1808], R10 ;  /* 0x0018080a01007387 */ /* 0x0041e80000100a00 */
[----:B------:R-:W2:-:S12]  /*30ab0*/  LDL.LU R12, [R1+0x40] ;  /* 0x00004000010c7983 */ /* 0x000e980000300800 */
[----:B------:R-:W-:Y:S04]  /*30ac0*/  STL.64 [R1+0x240], R20 ;  /* 0x0002401401007387 */ /* 0x000fe80000100a00 */
[----:B------:R-:W-:Y:S04]  /*30ad0*/  STL.64 [R1+0x248], R22 ;  /* 0x0002481601007387 */ /* 0x000fe80000100a00 */
[----:B------:R-:W2:Y:S04]  /*30ae0*/  LDL.LU R13, [R1+0x44] ;  /* 0x00004400010d7983 */ /* 0x000ea80000300800 */
[----:B------:R-:W4:Y:S04]  /*30af0*/  LDL.LU R14, [R1+0x48] ;  /* 0x00004800010e7983 */ /* 0x000f280000300800 */
[----:B------:R-:W4:Y:S04]  /*30b00*/  LDL.LU R15, [R1+0x4c] ;  /* 0x00004c00010f7983 */ /* 0x000f280000300800 */
[----:B0-----:R-:W2:Y:S04]  /*30b10*/  LDL R10, [R1+0x88] ;  /* 0x00008800010a7983 */ /* 0x001ea80000100800 */
[----:B------:R-:W2:Y:S04]  /*30b20*/  LDL R11, [R1+0x8c] ;  /* 0x00008c00010b7983 */ /* 0x000ea80000100800 */
[----:B--2---:R-:W-:Y:S04]  /*30b30*/  STL.64 [R1+0x1820], R10 ;  /* 0x0018200a01007387 */ /* 0x004fe80000100a00 */
[----:B----4-:R3:W-:Y:S04]  /*30b40*/  STL.64 [R1+0x17b0], R14 ;  /* 0x0017b00e01007387 */ /* 0x0107e80000100a00 */
[----:B------:R0:W-:Y:S01]  /*30b50*/  STL.64 [R1+0x17a8], R12 ;  /* 0x0017a80c01007387 */ /* 0x0001e20000100a00 */
[----:B---3--:R-:W-:-:S02]  /*30b60*/  IMAD.MOV.U32 R14, RZ, RZ, R6 ;  /* 0x000000ffff0e7224 */ /* 0x008fc400078e0006 */
[----:B0-----:R-:W-:Y:S02]  /*30b70*/  IMAD.MOV.U32 R12, RZ, RZ, R4 ;  /* 0x000000ffff0c7224 */ /* 0x001fe400078e0004 */
[----:B------:R-:W-:Y:S01]  /*30b80*/  IMAD.MOV.U32 R15, RZ, RZ, R7 ;  /* 0x000000ffff0f7224 */ /* 0x000fe200078e0007 */
[----:B------:R-:W2:Y:S01]  /*30b90*/  LDL.LU R4, [R1+0x1864] ;  /* 0x0018640001047983 */ /* 0x000ea20000300800 */
[----:B------:R-:W-:-:S03]  /*30ba0*/  IMAD.MOV.U32 R13, RZ, RZ, R5 ;  /* 0x000000ffff0d7224 */ /* 0x000fc600078e0005 */
[----:B------:R-:W2:Y:S04]  /*30bb0*/  LDL.LU R5, [R1+0x1860] ;  /* 0x0018600001057983 */ /* 0x000ea80000300800 */
[----:B------:R-:W2:Y:S04]  /*30bc0*/  LDL.LU R6, [R1+0x185c] ;  /* 0x00185c0001067983 */ /* 0x000ea80000300800 */
[----:B------:R-:W2:Y:S04]  /*30bd0*/  LDL.LU R7, [R1+0x1858] ;  /* 0x0018580001077983 */ /* 0x000ea80000300800 */
[----:B------:R0:W-:Y:S04]  /*30be0*/  STL.64 [R1+0x17c0], R14 ;  /* 0x0017c00e01007387 */ /* 0x0001e80000100a00 */
[----:B------:R-:W-:Y:S04]  /*30bf0*/  STL.64 [R1+0x17b8], R12 ;  /* 0x0017b80c01007387 */ /* 0x000fe80000100a00 */
[----:B------:R-:W3:Y:S04]  /*30c00*/  LDL R10, [R1+0x98] ;  /* 0x00009800010a7983 */ /* 0x000ee80000100800 */
[----:B------:R-:W3:Y:S04]  /*30c10*/  LDL R11, [R1+0x9c] ;  /* 0x00009c00010b7983 */ /* 0x000ee80000100800 */
[----:B0-----:R-:W2:Y:S04]  /*30c20*/  LDL R14, [R1+0xd8] ;  /* 0x0000d800010e7983 */ /* 0x001ea80000100800 */
[----:B------:R-:W2:Y:S04]  /*30c30*/  LDL R15, [R1+0xdc] ;  /* 0x0000dc00010f7983 */ /* 0x000ea80000100800 */
[----:B------:R-:W4:Y:S04]  /*30c40*/  LDL.LU R20, [R1+0x110] ;  /* 0x0001100001147983 */ /* 0x000f280000300800 */
[----:B------:R-:W4:Y:S04]  /*30c50*/  LDL.LU R21, [R1+0x114] ;  /* 0x0001140001157983 */ /* 0x000f280000300800 */
[----:B------:R-:W4:Y:S04]  /*30c60*/  LDL.LU R22, [R1+0x118] ;  /* 0x0001180001167983 */ /* 0x000f280000300800 */
[----:B------:R-:W4:Y:S04]  /*30c70*/  LDL.LU R23, [R1+0x11c] ;  /* 0x00011c0001177983 */ /* 0x000f280000300800 */
[----:B---3--:R0:W-:Y:S04]  /*30c80*/  STL.64 [R1+0x1838], R10 ;  /* 0x0018380a01007387 */ /* 0x0081e80000100a00 */
[----:B------:R-:W3:Y:S04]  /*30c90*/  LDL.LU R8, [R1+0x130] ;  /* 0x0001300001087983 */ /* 0x000ee80000300800 */
[----:B------:R-:W3:Y:S04]  /*30ca0*/  LDL.LU R9, [R1+0x134] ;  /* 0x0001340001097983 */ /* 0x000ee80000300800 */
[----:B0-----:R-:W3:Y:S04]  /*30cb0*/  LDL.LU R10, [R1+0x138] ;  /* 0x00013800010a7983 */ /* 0x001ee80000300800 */
[----:B------:R-:W3:Y:S01]  /*30cc0*/  LDL.LU R11, [R1+0x13c] ;  /* 0x00013c00010b7983 */ /* 0x000ee20000300800 */
[----:B--2---:R-:W-:Y:S01]  /*30cd0*/  HMMA.16816.F32 R16, R4, R14, R16 ;  /* 0x0000000e0410723c */ /* 0x004fe20000001810 */
[----:B------:R-:W-:-:S07]  /*30ce0*/  IMAD.MOV.U32 R2, RZ, RZ, R27 ;  /* 0x000000ffff027224 */ /* 0x000fce00078e001b */
[----:B---3--:R-:W-:-:S15]  /*30cf0*/  HMMA.16816.F32 R8, R4, R26, R8 ;  /* 0x0000001a0408723c */ /* 0x008fde0000001808 */
[----:B------:R-:W-:-:S04]  /*30d00*/  NOP ;  /* 0x0000000000007918 */ /* 0x000fc80000000000 */
[----:B------:R0:W-:Y:S04]  /*30d10*/  STL.64 [R1+0x230], R8 ;  /* 0x0002300801007387 */ /* 0x0001e80000100a00 */
[----:B------:R-:W-:Y:S01]  /*30d20*/  STL.64 [R1+0x238], R10 ;  /* 0x0002380a01007387 */ /* 0x000fe20000100a00 */
[----:B0-----:R-:W-:-:S03]  /*30d30*/  IMAD.MOV.U32 R8, RZ, RZ, R26 ;  /* 0x000000ffff087224 */ /* 0x001fc600078e001a */
[----:B------:R-:W4:Y:S04]  /*30d40*/  LDL.LU.64 R26, [R1+0x1850] ;  /* 0x00185000011a7983 */ /* 0x000f280000300a00 */
[----:B------:R-:W-:Y:S04]  /*30d50*/  STL.64 [R1+0x17d0], R14 ;  /* 0x0017d00e01007387 */ /* 0x000fe80000100a00 */
[----:B------:R0:W-:Y:S04]  /*30d60*/  STL.64 [R1+0x220], R16 ;  /* 0x0002201001007387 */ /* 0x0001e80000100a00 */
[----:B------:R1:W-:Y:S04]  /*30d70*/  STL.64 [R1+0x228], R18 ;  /* 0x0002281201007387 */ /* 0x0003e80000100a00 */
[----:B0-----:R-:W2:Y:S04]  /*30d80*/  LDL.LU R16, [R1+0x100] ;  /* 0x0001000001107983 */ /* 0x001ea80000300800 */
[----:B------:R-:W2:Y:S04]  /*30d90*/  LDL.LU R17, [R1+0x104] ;  /* 0x0001040001117983 */ /* 0x000ea80000300800 */
[----:B-1----:R-:W2:Y:S01]  /*30da0*/  LDL.LU R18, [R1+0x108] ;  /* 0x0001080001127983 */ /* 0x002ea20000300800 */
[----:B------:R-:W-:-:S02]  /*30db0*/  IMAD.MOV.U32 R14, RZ, RZ, R8 ;  /* 0x000000ffff0e7224 */ /* 0x000fc400078e0008 */
[----:B------:R-:W-:Y:S01]  /*30dc0*/  IMAD.MOV.U32 R15, RZ, RZ, R2 ;  /* 0x000000ffff0f7224 */ /* 0x000fe200078e0002 */
[----:B------:R-:W2:Y:S04]  /*30dd0*/  LDL.LU R19, [R1+0x10c] ;  /* 0x00010c0001137983 */ /* 0x000ea80000300800 */
[----:B------:R-:W3:Y:S04]  /*30de0*/  LDL.LU R8, [R1+0xe0] ;  /* 0x0000e00001087983 */ /* 0x000ee80000300800 */
[----:B------:R-:W3:Y:S04]  /*30df0*/  LDL.LU R9, [R1+0xe4] ;  /* 0x0000e40001097983 */ /* 0x000ee80000300800 */
[----:B------:R-:W3:Y:S04]  /*30e00*/  LDL.LU R10, [R1+0xe8] ;  /* 0x0000e800010a7983 */ /* 0x000ee80000300800 */
[----:B------:R-:W3:Y:S04]  /*30e10*/  LDL.LU R11, [R1+0xec] ;  /* 0x0000ec00010b7983 */ /* 0x000ee80000300800 */
[----:B------:R0:W-:Y:S04]  /*30e20*/  STL.64 [R1+0x1800], R14 ;  /* 0x0018000e01007387 */ /* 0x0001e80000100a00 */
[----:B------:R-:W2:Y:S04]  /*30e30*/  LDL.LU R12, [R1+0x30] ;  /* 0x00003000010c7983 */ /* 0x000ea80000300800 */
        /* <DEDUP_REMOVED lines=18> */
[----:B0-----:R-:W4:Y:S04]  /*30f60*/  LDL.LU.64 R22, [R1+0x1848] ;  /* 0x0018480001167983 */ /* 0x001f280000300a00 */
[----:B------:R0:W-:Y:S04]  /*30f70*/  STL.64 [R1+0x17c8], R26 ;  /* 0x0017c81a01007387 */ /* 0x0001e80000100a00 */
[----:B------:R-:W2:Y:S04]  /*30f80*/  LDL.LU R24, [R1+0x10] ;  /* 0x0000100001187983 */ /* 0x000ea80000300800 */
[----:B------:R-:W2:Y:S04]  /*30f90*/  LDL.LU R25, [R1+0x14] ;  /* 0x0000140001197983 */ /* 0x000ea80000300800 */
[----:B0-----:R-:W2:Y:S04]  /*30fa0*/  LDL.LU R26, [R1+0x18] ;  /* 0x00001800011a7983 */ /* 0x001ea80000300800 */
        /* <DEDUP_REMOVED lines=11> */
[----:B---3--:R-:W-:-:S15]  /*31060*/  HMMA.16816.F32 R8, R4, R18, R8 ;  /* 0x000000120408723c */ /* 0x008fde0000001808 */
[----:B------:R-:W-:-:S04]  /*31070*/  NOP ;  /* 0x0000000000007918 */ /* 0x000fc80000000000 */
        /* <DEDUP_REMOVED lines=16> */
[----:B------:R-:W2:Y:S01]  /*31180*/  LDL.LU.64 R14, [R1+0x1800] ;  /* 0x00180000010e7983 */ /* 0x000ea20000300a00 */
[----:B------:R-:W-:-:S03]  /*31190*/  IMAD.MOV.U32 R2, RZ, RZ, R11 ;  /* 0x000000ffff027224 */ /* 0x000fc600078e000b */
[----:B------:R-:W2:-:S13]  /*311a0*/  LDL.LU.64 R10, [R1+0x17f8] ;  /* 0x0017f800010a7983 */ /* 0x000e9a0000300a00 */
[----:B------:R0:W-:Y:S04]  /*311b0*/  STL.64 [R1+0x1b0], R4 ;  /* 0x0001b00401007387 */ /* 0x0001e80000100a00 */
[----:B------:R1:W-:Y:S04]  /*311c0*/  STL.64 [R1+0x1b8], R6 ;  /* 0x0001b80601007387 */ /* 0x0003e80000100a00 */
[----:B------:R-:W2:Y:S04]  /*311d0*/  LDL.LU.64 R8, [R1+0x17f0] ;  /* 0x0017f00001087983 */ /* 0x000ea80000300a00 */
[----:B0-----:R-:W3:Y:S01]  /*311e0*/  LDL.LU R4, [R1+0x1c0] ;  /* 0x0001c00001047983 */ /* 0x001ee20000300800 */
[----:B------:R-:W-:-:S03]  /*311f0*/  IMAD.MOV.U32 R5, RZ, RZ, R3 ;  /* 0x000000ffff057224 */ /* 0x000fc600078e0003 */
[----:B------:R-:W4:Y:S01]  /*31200*/  LDL.LU R3, [R1+0x17ec] ;  /* 0x0017ec0001037983 */ /* 0x000f220000300800 */
[----:B-1----:R-:W-:-:S03]  /*31210*/  IMAD.MOV.U32 R6, RZ, RZ, R28 ;  /* 0x000000ffff067224 */ /* 0x002fc600078e001c */
[----:B------:R-:W3:Y:S01]  /*31220*/  LDL.LU R28, [R1+0x17e8] ;  /* 0x0017e800011c7983 */ /* 0x000ee20000300800 */
        /* <DEDUP_REMOVED lines=13> */
[----:B--2---:R-:W-:Y:S02]  /*31300*/  HMMA.16816.F32 R24, R8, R26, R12 ;  /* 0x0000001a0818723c */ /* 0x004fe4000000180c */
[----:B------:R-:W2:Y:S04]  /*31310*/  LDL.LU.64 R14, [R1+0x17b0] ;  /* 0x0017b000010e7983 */ /* 0x000ea80000300a00 */
[----:B------:R-:W2:-:S13]  /*31320*/  LDL.LU.64 R12, [R1+0x17a8] ;  /* 0x0017a800010c7983 */ /* 0x000e9a0000300a00 */
[----:B------:R-:W-:Y:S04]  /*31330*/  STL.64 [R1+0x170], R24 ;  /* 0x0001701801007387 */ /* 0x000fe80000100a00 */
[----:B------:R0:W-:Y:S04]  /*31340*/  STL.64 [R1+0x178], R26 ;  /* 0x0001781a01007387 */ /* 0x0001e80000100a00 */
[----:B0-----:R-:W2:Y:S04]  /*31350*/  LDL.LU.64 R26, [R1+0x17a0] ;  /* 0x0017a000011a7983 */ /* 0x001ea80000300a00 */
[----:B------:R-:W2:Y:S02]  /*31360*/  LDL.LU.64 R24, [R1+0x1798] ;  /* 0x0017980001187983 */ /* 0x000ea40000300a00 */
[----:B--2---:R-:W-:Y:S02]  /*31370*/  HMMA.16816.F32 R20, R8, R22, R24 ;  /* 0x000000160814723c */ /* 0x004fe40000001818 */
[----:B------:R-:W2:-:S15]  /*31380*/  LDL R27, [R1+0x10d8] ;  /* 0x0010d800011b7983 */ /* 0x000e9e0000100800 */
[----:B------:R-:W-:Y:S02]  /*31390*/  NOP ;  /* 0x0000000000007918 */ /* 0x000fe40000000000 */
[----:B------:R-:W-:Y:S04]  /*313a0*/  STL.64 [R1+0x160], R20 ;  /* 0x0001601401007387 */ /* 0x000fe80000100a00 */
[----:B------:R-:W-:Y:S04]  /*313b0*/  STL.64 [R1+0x168], R22 ;  /* 0x0001681601007387 */ /* 0x000fe80000100a00 */
[----:B------:R-:W0:Y:S04]  /*313c0*/  LDSM.16.MT88.4 R20, [R0+UR5+0xa800] ;  /* 0x00a800050014783b */ /* 0x000e280008004200 */
[----:B0-----:R0:W-:Y:S04]  /*313d0*/  STL.64 [R1+0x1780], R22 ;  /* 0x0017801601007387 */ /* 0x0011e80000100a00 */
[----:B------:R-:W-:Y:S04]  /*313e0*/  STL.64 [R1+0x1778], R20 ;  /* 0x0017781401007387 */ /* 0x000fe80000100a00 */
[----:B0-----:R-:W2:Y:S01]  /*313f0*/  LDL.LU.64 R22, [R1+0x98] ;  /* 0x0000980001167983 */ /* 0x001ea20000300a00 */
[----:B------:R-:W-:Y:S03]  /*31400*/  HMMA.16816.F32 R12, R8, R18, R12 ;  /* 0x00000012080c723c */ /* 0x000fe6000000180c */
[----:B---3--:R-:W0:Y:S01]  /*31410*/  LDSM.16.MT88.4 R16, [R28+UR5+0xa800] ;  /* 0x00a800051c10783b */ /* 0x008e220008004200 */
[----:B------:R-:W-:-:S15]  /*31420*/  IMAD.MOV.U32 R7, RZ, RZ, R29 ;  /* 0x000000ffff077224 */ /* 0x000fde00078e001d */
[----:B------:R-:W-:Y:S04]  /*31430*/  STL.64 [R1+0x150], R12 ;  /* 0x0001500c01007387 */ /* 0x000fe80000100a00 */
[----:B------:R-:W-:Y:S01]  /*31440*/  STL [R1+0x158], R14 ;  /* 0x0001580e01007387 */ /* 0x000fe20000100800 */
[----:B------:R-:W-:-:S03]  /*31450*/  IMAD.MOV.U32 R29, RZ, RZ, R15 ;  /* 0x000000ffff1d7224 */ /* 0x000fc600078e000f */
[----:B----4-:R-:W1:Y:S04]  /*31460*/  LDSM.16.MT88.4 R12, [R3+UR5+0xb000] ;  /* 0x00b00005030c783b */ /* 0x010e680008004200 */
[----:B------:R-:W-:Y:S04]  /*31470*/  STL [R1+0x1684], R29 ;  /* 0x0016841d01007387 */ /* 0x000fe80000100800 */
[----:B0-----:R-:W-:Y:S04]  /*31480*/  STL.64 [R1+0x1730], R18 ;  /* 0x0017301201007387 */ /* 0x001fe80000100a00 */
[----:B------:R-:W-:Y:S04]  /*31490*/  STL.64 [R1+0x1728], R16 ;  /* 0x0017281001007387 */ /* 0x000fe80000100a00 */
[----:B-1----:R-:W-:Y:S04]  /*314a0*/  STL [R1+0x1690], R12 ;  /* 0x0016900c01007387 */ /* 0x002fe80000100800 */
[----:B------:R-:W-:Y:S04]  /*314b0*/  STL [R1+0x168c], R13 ;  /* 0x00168c0d01007387 */ /* 0x000fe80000100800 */
[----:B------:R-:W-:Y:S04]  /*314c0*/  STL [R1+0x1688], R14 ;  /* 0x0016880e01007387 */ /* 0x000fe80000100800 */
[----:B------:R-:W-:Y:S04]  /*314d0*/  STL [R1+0x1680], R15 ;  /* 0x0016800f01007387 */ /* 0x000fe80000100800 */
[----:B--2---:R-:W0:Y:S04]  /*314e0*/  LDSM.16.M88.4 R16, [R27+UR5+0x80] ;  /* 0x000080051b10783b */ /* 0x004e280008000200 */
[----:B0-----:R-:W-:Y:S04]  /*314f0*/  STL.64 [R1+0x60], R16 ;  /* 0x0000601001007387 */ /* 0x001fe80000100a00 */
[----:B------:R-:W-:Y:S04]  /*31500*/  STL.64 [R1+0x68], R18 ;  /* 0x0000681201007387 */ /* 0x000fe80000100a00 */
[----:B------:R-:W0:Y:S01]  /*31510*/  LDSM.16.M88.4 R16, [R27+UR5+0x1080] ;  /* 0x001080051b10783b */ /* 0x000e220008000200 */
[----:B------:R-:W-:-:S15]  /*31520*/  HMMA.16816.F32 R12, R8, R22, R4 ;  /* 0x00000016080c723c */ /* 0x000fde0000001804 */
[----:B------:R-:W-:-:S04]  /*31530*/  NOP ;  /* 0x0000000000007918 */ /* 0x000fc80000000000 */
[----:B------:R-:W-:Y:S04]  /*31540*/  STL.64 [R1+0x140], R12 ;  /* 0x0001400c01007387 */ /* 0x000fe80000100a00 */
[----:B------:R-:W-:Y:S04]  /*31550*/  STL.64 [R1+0x148], R14 ;  /* 0x0001480e01007387 */ /* 0x000fe80000100a00 */
[----:B------:R-:W1:Y:S04]  /*31560*/  LDSM.16.M88.4 R12, [R27+UR5+0x2080] ;  /* 0x002080051b0c783b */ /* 0x000e680008000200 */
[----:B0-----:R-:W-:Y:S04]  /*31570*/  STL.64 [R1+0x50], R16 ;  /* 0x0000501001007387 */ /* 0x001fe80000100a00 */
[----:B------:R-:W-:Y:S01]  /*31580*/  STL.64 [R1+0x58], R18 ;  /* 0x0000581201007387 */ /* 0x000fe20000100a00 */
[----:B------:R-:W-:-:S02]  /*31590*/  IMAD.MOV.U32 R5, RZ, RZ, R22 ;  /* 0x000000ffff057224 */ /* 0x000fc400078e0016 */
[----:B------:R-:W-:Y:S01]  /*315a0*/  IMAD.MOV.U32 R4, RZ, RZ, R23 ;  /* 0x000000ffff047224 */ /* 0x000fe200078e0017 */
[----:B------:R-:W-:Y:S04]  /*315b0*/  LDSM.16.M88.4 R16, [R27+UR5+0x5080] ;  /* 0x005080051b10783b */ /* 0x000fe80008000200 */
[----:B-1----:R-:W-:Y:S01]  /*315c0*/  STL.64 [R1+0x40], R12 ;  /* 0x0000400c01007387 */ /* 0x002fe20000100a00 */
[----:B------:R-:W-:-:S03]  /*315d0*/  IMAD.MOV.U32 R28, RZ, RZ, R14 ;  /* 0x000000ffff1c7224 */ /* 0x000fc600078e000e */
[----:B------:R-:W-:Y:S01]  /*315e0*/  STL.64 [R1+0x48], R14 ;  /* 0x0000480e01007387 */ /* 0x000fe20000100a00 */
[----:B------:R-:W-:-:S03]  /*315f0*/  IMAD.MOV.U32 R3, RZ, RZ, R15 ;  /* 0x000000ffff037224 */ /* 0x000fc600078e000f */
[----:B------:R-:W0:Y:S04]  /*31600*/  LDSM.16.M88.4 R12, [R27+UR5+0x3080] ;  /* 0x003080051b0c783b */ /* 0x000e280008000200 */
[----:B------:R1:W-:Y:S04]  /*31610*/  STL [R1+0x1434], R28 ;  /* 0x0014341c01007387 */ /* 0x0003e80000100800 */
[----:B------:R2:W-:Y:S04]  /*31620*/  STL [R1+0x1430], R3 ;  /* 0x0014300301007387 */ /* 0x0005e80000100800 */
[----:B0-----:R-:W-:Y:S04]  /*31630*/  STL.64 [R1+0x30], R12 ;  /* 0x0000300c01007387 */ /* 0x001fe80000100a00 */
[----:B------:R-:W-:Y:S04]  /*31640*/  STL.64 [R1+0x38], R14 ;  /* 0x0000380e01007387 */ /* 0x000fe80000100a00 */
[----:B------:R-:W3:Y:S01]  /*31650*/  LDL R7, [R1+0x10e4] ;  /* 0x0010e40001077983 */ /* 0x000ee20000100800 */
[----:B-1----:R-:W-:-:S02]  /*31660*/  IMAD.MOV.U32 R28, RZ, RZ, R12 ;  /* 0x000000ffff1c7224 */ /* 0x002fc400078e000c */
[----:B--2---:R-:W-:Y:S02]  /*31670*/  IMAD.MOV.U32 R3, RZ, RZ, R13 ;  /* 0x000000ffff037224 */ /* 0x004fe400078e000d */
[----:B------:R-:W0:Y:S04]  /*31680*/  LDSM.16.M88.4 R12, [R27+UR5+0x4080] ;  /* 0x004080051b0c783b */ /* 0x000e280008000200 */
[----:B---3--:R1:W-:Y:S04]  /*31690*/  STL [R1+0x1790], R7 ;  /* 0x0017900701007387 */ /* 0x0083e80000100800 */
[----:B------:R-:W-:Y:S04]  /*316a0*/  STL.64 [R1+0x1788], R4 ;  /* 0x0017880401007387 */ /* 0x000fe80000100a00 */
[----:B------:R-:W2:Y:S04]  /*316b0*/  LDL R6, [R1+0x88] ;  /* 0x0000880001067983 */ /* 0x000ea80000100800 */
[----:B-1----:R-:W2:Y:S04]  /*316c0*/  LDL R7, [R1+0x8c] ;  /* 0x00008c0001077983 */ /* 0x002ea80000100800 */
[----:B0-----:R0:W-:Y:S04]  /*316d0*/  STL.64 [R1+0x20], R12 ;  /* 0x0000200c01007387 */ /* 0x0011e80000100a00 */
[----:B------:R-:W-:Y:S01]  /*316e0*/  STL.64 [R1+0x28], R14 ;  /* 0x0000280e01007387 */ /* 0x000fe20000100a00 */
[----:B0-----:R-:W-:-:S05]  /*316f0*/  IMAD.MOV.U32 R12, RZ, RZ, R13 ;  /* 0x000000ffff0c7224 */ /* 0x001fca00078e000d */
[----:B------:R0:W-:Y:S04]  /*31700*/  STL [R1+0x1794], R12 ;  /* 0x0017940c01007387 */ /* 0x0001e80000100800 */
        /* <DEDUP_REMOVED lines=8> */
[----:B------:R-:W-:Y:S04]  /*31790*/  STL.64 [R1+0x10], R16 ;  /* 0x0000101001007387 */ /* 0x000fe80000100a00 */
[----:B------:R-:W-:Y:S04]  /*317a0*/  STL.64 [R1+0x18], R18 ;  /* 0x0000181201007387 */ /* 0x000fe80000100a00 */
[----:B------:R-:W0:Y:S04]  /*317b0*/  LDSM.16.M88.4 R16, [R27+UR5+0x6080] ;  /* 0x006080051b10783b */ /* 0x000e280008000200 */
[----:B------:R-:W1:Y:S04]  /*317c0*/  LDSM.16.M88.4 R24, [R27+UR5+0x7080] ;  /* 0x007080051b18783b */ /* 0x000e680008000200 */
[----:B0-----:R0:W-:Y:S04]  /*317d0*/  STL.64 [R1], R16 ;  /* 0x0000001001007387 */ /* 0x0011e80000100a00 */
[----:B------:R4:W-:Y:S04]  /*317e0*/  STL.64 [R1+0x8], R18 ;  /* 0x0000081201007387 */ /* 0x0009e80000100a00 */
[----:B0-----:R-:W3:Y:S04]  /*317f0*/  LDL.LU R16, [R1+0x350] ;  /* 0x0003500001107983 */ /* 0x001ee80000300800 */
[----:B------:R-:W3:Y:S04]  /*31800*/  LDL.LU R17, [R1+0x354] ;  /* 0x0003540001117983 */ /* 0x000ee80000300800 */
[----:B----4-:R-:W4:Y:S04]  /*31810*/  LDL.LU R18, [R1+0x358] ;  /* 0x0003580001127983 */ /* 0x010f280000300800 */
[----:B------:R-:W4:Y:S04]  /*31820*/  LDL.LU R19, [R1+0x35c] ;  /* 0x00035c0001137983 */ /* 0x000f280000300800 */
[----:B-1----:R-:W-:Y:S04]  /*31830*/  STL [R1+0x14dc], R26 ;  /* 0x0014dc1a01007387 */ /* 0x002fe80000100800 */
[----:B------:R0:W-:Y:S04]  /*31840*/  STL [R1+0x14d8], R27 ;  /* 0x0014d81b01007387 */ /* 0x0001e80000100800 */
[----:B------:R-:W-:Y:S04]  /*31850*/  STL.64 [R1+0x16d8], R24 ;  /* 0x0016d81801007387 */ /* 0x000fe80000100a00 */
[----:B0-----:R-:W3:Y:S01]  /*31860*/  LDL.LU.64 R26, [R1+0xd8] ;  /* 0x0000d800011a7983 */ /* 0x001ee20000300a00 */
[----:B--2---:R-:W-:Y:S03]  /*31870*/  HMMA.16816.F32 R4, R8, R6, R12 ;  /* 0x000000060804723c */ /* 0x004fe6000000180c */
[----:B------:R-:W2:-:S15]  /*31880*/  LDL.LU R12, [R1+0x1794] ;  /* 0x00179400010c7983 */ /* 0x000e9e0000300800 */
[----:B------:R-:W-:Y:S01]  /*31890*/  NOP ;  /* 0x0000000000007918 */ /* 0x000fe20000000000 */
[----:B------:R-:W-:Y:S02]  /*318a0*/  IMAD.MOV.U32 R15, RZ, RZ, R7 ;  /* 0x000000ffff0f7224 */ /* 0x000fe400078e0007 */
[----:B------:R-:W-:Y:S02]  /*318b0*/  IMAD.MOV.U32 R13, RZ, RZ, R4 ;  /* 0x000000ffff0d7224 */ /* 0x000fe400078e0004 */
[----:B------:R-:W-:Y:S01]  /*318c0*/  IMAD.MOV.U32 R14, RZ, RZ, R5 ;  /* 0x000000ffff0e7224 */ /* 0x000fe200078e0005 */
[----:B------:R-:W2:Y:S04]  /*318d0*/  LDL.LU R7, [R1+0x1790] ;  /* 0x0017900001077983 */ /* 0x000ea80000300800 */
[----:B------:R-:W2:Y:S01]  /*318e0*/  LDL.LU.64 R4, [R1+0x1788] ;  /* 0x0017880001047983 */ /* 0x000ea20000300a00 */
[----:B------:R-:W-:-:S03]  /*318f0*/  IMAD.MOV.U32 R29, RZ, RZ, R6 ;  /* 0x000000ffff1d7224 */ /* 0x000fc600078e0006 */
[----:B------:R2:W-:Y:S02]  /*31900*/  STL.64 [R1+0x16a0], R14 ;  /* 0x0016a00e01007387 */ /* 0x0005e40000100a00 */
[----:B--2---:R-:W-:Y:S02]  /*31910*/  IMAD.MOV.U32 R14, RZ, RZ, R5 ;  /* 0x000000ffff0e7224 */ /* 0x004fe400078e0005 */
[----:B------:R-:W-:Y:S02]  /*31920*/  IMAD.MOV.U32 R15, RZ, RZ, R4 ;  /* 0x000000ffff0f7224 */ /* 0x000fe400078e0004 */
[----:B------:R-:W0:Y:S04]  /*31930*/  LDSM.16.MT88.4 R4, [R7+UR5+0xb000] ;  /* 0x00b000050704783b */ /* 0x000e280008004200 */
[----:B------:R1:W-:Y:S04]  /*31940*/  STL.64 [R1+0x1698], R12 ;  /* 0x0016980c01007387 */ /* 0x0003e80000100a00 */
[----:B------:R2:W-:Y:S04]  /*31950*/  STL.64 [R1+0x1758], R14 ;  /* 0x0017580e01007387 */ /* 0x0005e80000100a00 */
[----:B-1----:R-:W3:Y:S04]  /*31960*/  LDL.LU R12, [R1+0x340] ;  /* 0x00034000010c7983 */ /* 0x002ee80000300800 */
[----:B------:R-:W3:Y:S04]  /*31970*/  LDL.LU R13, [R1+0x344] ;  /* 0x00034400010d7983 */ /* 0x000ee80000300800 */
[----:B--2---:R-:W2:Y:S04]  /*31980*/  LDL.LU R14, [R1+0x348] ;  /* 0x00034800010e7983 */ /* 0x004ea80000300800 */
[----:B------:R-:W2:Y:S04]  /*31990*/  LDL.LU R15, [R1+0x34c] ;  /* 0x00034c00010f7983 */ /* 0x000ea80000300800 */
[----:B0-----:R0:W-:Y:S04]  /*319a0*/  STL.64 [R1+0x1610], R6 ;  /* 0x0016100601007387 */ /* 0x0011e80000100a00 */
[----:B------:R-:W-:Y:S04]  /*319b0*/  STL.64 [R1+0x1608], R4 ;  /* 0x0016080401007387 */ /* 0x000fe80000100a00 */
[----:B0-----:R-:W3:Y:S01]  /*319c0*/  LDL.LU R6, [R1+0x78] ;  /* 0x0000780001067983 */ /* 0x001ee20000300800 */
[----:B------:R-:W-:-:S07]  /*319d0*/  IMAD.MOV.U32 R7, RZ, RZ, R2 ;  /* 0x000000ffff077224 */ /* 0x000fce00078e0002 */
[----:B---3--:R-:W-:Y:S01]  /*319e0*/  HMMA.16816.F32 R8, R8, R6, R20 ;  /* 0x000000060808723c */ /* 0x008fe20000001814 */
[----:B------:R-:W4:Y:S04]  /*319f0*/  LDL.LU.64 R22, [R1+0x1780] ;  /* 0x0017800001167983 */ /* 0x000f280000300a00 */
[----:B------:R-:W4:Y:S04]  /*31a00*/  LDL.LU.64 R20, [R1+0x1778] ;  /* 0x0017780001147983 */ /* 0x000f280000300a00 */
[----:B------:R0:W-:Y:S04]  /*31a10*/  STL.64 [R1+0x1740], R6 ;  /* 0x0017400601007387 */ /* 0x0001e80000100a00 */
[----:B0-----:R-:W4:Y:S06]  /*31a20*/  LDL.LU.64 R6, [R1+0xf8] ;  /* 0x0000f80001067983 */ /* 0x001f2c0000300a00 */
[----:B------:R-:W-:Y:S04]  /*31a30*/  STL.64 [R1+0x120], R8 ;  /* 0x0001200801007387 */ /* 0x000fe80000100a00 */
[----:B------:R-:W-:Y:S04]  /*31a40*/  STL.64 [R1+0x128], R10 ;  /* 0x0001280a01007387 */ /* 0x000fe80000100a00 */
[----:B------:R-:W0:Y:S04]  /*31a50*/  LDSM.16.MT88.4 R8, [R0+UR5+0xb000] ;  /* 0x00b000050008783b */ /* 0x000e280008004200 */
[----:B0-----:R-:W-:Y:S04]  /*31a60*/  STL.64 [R1+0x1570], R10 ;  /* 0x0015700a01007387 */ /* 0x001fe80000100a00 */
[----:B------:R4:W-:Y:S02]  /*31a70*/  STL.64 [R1+0x1568], R8 ;  /* 0x0015680801007387 */ /* 0x0009e40000100a00 */
[----:B----4-:R-:W-:Y:S01]  /*31a80*/  HMMA.16816.F32 R8, R20, R6, R16 ;  /* 0x000000061408723c */ /* 0x010fe20000001810 */
[----:B------:R-:W-:-:S02]  /*31a90*/  IMAD.MOV.U32 R17, RZ, RZ, R6 ;  /* 0x000000ffff117224 */ /* 0x000fc400078e0006 */
[----:B------:R-:W-:-:S05]  /*31aa0*/  IMAD.MOV.U32 R16, RZ, RZ, R7 ;  /* 0x000000ffff107224 */ /* 0x000fca00078e0007 */
[----:B--2---:R-:W-:Y:S11]  /*31ab0*/  HMMA.16816.F32 R4, R20, R26, R12 ;  /* 0x0000001a1404723c */ /* 0x004ff6000000180c */
[----:B------:R0:W-:Y:S04]  /*31ac0*/  STL.64 [R1+0x110], R8 ;  /* 0x0001100801007387 */ /* 0x0001e80000100a00 */
[----:B------:R1:W-:Y:S04]  /*31ad0*/  STL.64 [R1+0x118], R10 ;  /* 0x0001180a01007387 */ /* 0x0003e80000100a00 */
[----:B0-----:R-:W-:-:S02]  /*31ae0*/  IMAD.MOV.U32 R9, RZ, RZ, R6 ;  /* 0x000000ffff097224 */ /* 0x001fc400078e0006 */
[----:B-1----:R-:W-:Y:S02]  /*31af0*/  IMAD.MOV.U32 R11, RZ, RZ, R4 ;  /* 0x000000ffff0b7224 */ /* 0x002fe400078e0004 */
[----:B------:R-:W-:Y:S02]  /*31b00*/  IMAD.MOV.U32 R10, RZ, RZ, R5 ;  /* 0x000000ffff0a7224 */ /* 0x000fe400078e0005 */
[----:B------:R-:W-:-:S03]  /*31b10*/  IMAD.MOV.U32 R8, RZ, RZ, R7 ;  /* 0x000000ffff087224 */ /* 0x000fc600078e0007 */
[----:B------:R-:W-:Y:S04]  /*31b20*/  STL.64 [R1+0x1580], R10 ;  /* 0x0015800a01007387 */ /* 0x000fe80000100a00 */
[----:B------:R0:W-:Y:S04]  /*31b30*/  STL.64 [R1+0x1578], R8 ;  /* 0x0015780801007387 */ /* 0x0001e80000100a00 */
[----:B0-----:R-:W2:Y:S04]  /*31b40*/  LDL.LU R8, [R1+0x240] ;  /* 0x0002400001087983 */ /* 0x001ea80000300800 */
[----:B------:R-:W2:Y:S04]  /*31b50*/  LDL.LU R9, [R1+0x244] ;  /* 0x0002440001097983 */ /* 0x000ea80000300800 */
[----:B------:R-:W3:Y:S04]  /*31b60*/  LDL.LU R10, [R1+0x248] ;  /* 0x00024800010a7983 */ /* 0x000ee80000300800 */
[----:B------:R-:W3:Y:S04]  /*31b70*/  LDL.LU R11, [R1+0x24c] ;  /* 0x00024c00010b7983 */ /* 0x000ee80000300800 */
[----:B------:R-:W4:Y:S04]  /*31b80*/  LDL.LU R4, [R1+0x320] ;  /* 0x0003200001047983 */ /* 0x000f280000300800 */
[----:B------:R-:W4:Y:S04]  /*31b90*/  LDL.LU R5, [R1+0x324] ;  /* 0x0003240001057983 */ /* 0x000f280000300800 */
[----:B------:R-:W2:Y:S04]  /*31ba0*/  LDL.LU R6, [R1+0x328] ;  /* 0x0003280001067983 */ /* 0x000ea80000300800 */
[----:B------:R-:W2:Y:S01]  /*31bb0*/  LDL.LU R7, [R1+0x32c] ;  /* 0x00032c0001077983 */ /* 0x000ea20000300800 */
[----:B------:R-:W-:-:S02]  /*31bc0*/  IMAD.MOV.U32 R0, RZ, RZ, R26 ;  /* 0x000000ffff007224 */ /* 0x000fc400078e001a */
[----:B------:R-:W-:Y:S01]  /*31bd0*/  IMAD.MOV.U32 R2, RZ, RZ, R27 ;  /* 0x000000ffff027224 */ /* 0x000fe200078e001b */
[----:B--2---:R-:W-:Y:S04]  /*31be0*/  STL.64 [R1+0x1770], R6 ;  /* 0x0017700601007387 */ /* 0x004fe80000100a00 */
[----:B----4-:R0:W-:Y:S04]  /*31bf0*/  STL.64 [R1+0x1768], R4 ;  /* 0x0017680401007387 */ /* 0x0101e80000100a00 */
[----:B0-----:R-:W2:Y:S04]  /*31c00*/  LDL.LU R4, [R1+0x330] ;  /* 0x0003300001047983 */ /* 0x001ea80000300800 */
[----:B------:R-:W2:Y:S04]  /*31c10*/  LDL.LU R5, [R1+0x334] ;  /* 0x0003340001057983 */ /* 0x000ea80000300800 */
[----:B------:R-:W2:Y:S04]  /*31c20*/  LDL.LU R6, [R1+0x338] ;  /* 0x0003380001067983 */ /* 0x000ea80000300800 */
[----:B------:R-:W2:Y:S04]  /*31c30*/  LDL.LU R7, [R1+0x33c] ;  /* 0x00033c0001077983 */ /* 0x000ea80000300800 */
[----:B------:R-:W4:Y:S04]  /*31c40*/  LDL.LU.64 R18, [R1+0xb8] ;  /* 0x0000b80001127983 */ /* 0x000f280000300a00 */
[----:B------:R-:W2:Y:S04]  /*31c50*/  LDL.LU R24, [R1+0x280] ;  /* 0x0002800001187983 */ /* 0x000ea80000300800 */
[----:B------:R-:W2:Y:S04]  /*31c60*/  LDL.LU R25, [R1+0x284] ;  /* 0x0002840001197983 */ /* 0x000ea80000300800 */
[----:B------:R-:W2:Y:S04]  /*31c70*/  LDL.LU R26, [R1+0x288] ;  /* 0x00028800011a7983 */ /* 0x000ea80000300800 */
[----:B------:R-:W2:Y:S04]  /*31c80*/  LDL.LU R27, [R1+0x28c] ;  /* 0x00028c00011b7983 */ /* 0x000ea80000300800 */
[----:B--2---:R0:W-:Y:S04]  /*31c90*/  STL.64 [R1+0x16e8], R26 ;  /* 0x0016e81a01007387 */ /* 0x0041e80000100a00 */
[----:B------:R-:W-:Y:S04]  /*31ca0*/  STL.64 [R1+0x16e0], R24 ;  /* 0x0016e01801007387 */ /* 0x000fe80000100a00 */
[----:B0-----:R-:W2:Y:S04]  /*31cb0*/  LDL.LU R26, [R1+0xc8] ;  /* 0x0000c800011a7983 */ /* 0x001ea80000300800 */
[----:B------:R-:W2:Y:S04]  /*31cc0*/  LDL.LU R27, [R1+0xcc] ;  /* 0x0000cc00011b7983 */ /* 0x000ea80000300800 */
[----:B---3--:R-:W-:Y:S04]  /*31cd0*/  STL.64 [R1+0x16b0], R10 ;  /* 0x0016b00a01007387 */ /* 0x008fe80000100a00 */
[----:B------:R0:W-:Y:S04]  /*31ce0*/  STL.64 [R1+0x16a8], R8 ;  /* 0x0016a80801007387 */ /* 0x0001e80000100a00 */
[----:B0-----:R-:W3:Y:S04]  /*31cf0*/  LDL.LU R8, [R1+0x260] ;  /* 0x0002600001087983 */ /* 0x001ee80000300800 */
[----:B------:R-:W3:Y:S04]  /*31d00*/  LDL.LU R9, [R1+0x264] ;  /* 0x0002640001097983 */ /* 0x000ee80000300800 */
[----:B------:R-:W3:Y:S04]  /*31d10*/  LDL.LU R10, [R1+0x268] ;  /* 0x00026800010a7983 */ /* 0x000ee80000300800 */
[----:B------:R-:W3:Y:S04]  /*31d20*/  LDL.LU R11, [R1+0x26c] ;  /* 0x00026c00010b7983 */ /* 0x000ee80000300800 */
[----:B------:R-:W4:Y:S04]  /*31d30*/  LDL.LU R12, [R1+0x290] ;  /* 0x00029000010c7983 */ /* 0x000f280000300800 */
[----:B------:R-:W4:Y:S04]  /*31d40*/  LDL.LU R13, [R1+0x294] ;  /* 0x00029400010d7983 */ /* 0x000f280000300800 */
[----:B------:R-:W4:Y:S04]  /*31d50*/  LDL.LU R14, [R1+0x298] ;  /* 0x00029800010e7983 */ /* 0x000f280000300800 */
[----:B------:R-:W4:Y:S01]  /*31d60*/  LDL.LU R15, [R1+0x29c] ;  /* 0x00029c00010f7983 */ /* 0x000f220000300800 */
[----:B--2---:R-:W-:Y:S03]  /*31d70*/  HMMA.16816.F32 R4, R20, R26, R4 ;  /* 0x0000001a1404723c */ /* 0x004fe60000001804 */
[----:B---3--:R0:W-:Y:S04]  /*31d80*/  STL.64 [R1+0x16c0], R10 ;  /* 0x0016c00a01007387 */ /* 0x0081e80000100a00 */
[----:B------:R-:W-:Y:S04]  /*31d90*/  STL.64 [R1+0x16b8], R8 ;  /* 0x0016b80801007387 */ /* 0x000fe80000100a00 */
[----:B0-----:R-:W2:Y:S04]  /*31da0*/  LDL.LU R10, [R1+0xa8] ;  /* 0x0000a800010a7983 */ /* 0x001ea80000300800 */
[----:B------:R-:W2:Y:S04]  /*31db0*/  LDL.LU R11, [R1+0xac] ;  /* 0x0000ac00010b7983 */ /* 0x000ea80000300800 */
[----:B------:R-:W-:Y:S04]  /*31dc0*/  STL.64 [R1+0xe0], R4 ;  /* 0x0000e00401007387 */ /* 0x000fe80000100a00 */
[----:B------:R0:W-:Y:S04]  /*31dd0*/  STL.64 [R1+0xe8], R6 ;  /* 0x0000e80601007387 */ /* 0x0001e80000100a00 */
[----:B0-----:R-:W4:Y:S04]  /*31de0*/  LDL.LU.64 R6, [R1+0x1770] ;  /* 0x0017700001067983 */ /* 0x001f280000300a00 */
[----:B------:R-:W4:Y:S04]  /*31df0*/  LDL.LU.64 R4, [R1+0x1768] ;  /* 0x0017680001047983 */ /* 0x000f280000300a00 */
[----:B------:R0:W-:Y:S02]  /*31e00*/  STL.64 [R1+0x16f8], R26 ;  /* 0x0016f81a01007387 */ /* 0x0001e40000100a00 */
[----:B0-----:R-:W-:-:S02]  /*31e10*/  IMAD.MOV.U32 R26, RZ, RZ, R0 ;  /* 0x000000ffff1a7224 */ /* 0x001fc400078e0000 */
[----:B------:R-:W-:Y:S01]  /*31e20*/  IMAD.MOV.U32 R27, RZ, RZ, R2 ;  /* 0x000000ffff1b7224 */ /* 0x000fe200078e0002 */
[----:B------:R-:W3:Y:S04]  /*31e30*/  LDL.LU R0, [R1+0x1764] ;  /* 0x0017640001007983 */ /* 0x000ee80000300800 */
[----:B------:R-:W2:Y:S04]  /*31e40*/  LDL.LU R2, [R1+0x1760] ;  /* 0x0017600001027983 */ /* 0x000ea80000300800 */
[----:B------:R0:W-:Y:S02]  /*31e50*/  STL.64 [R1+0x1710], R26 ;  /* 0x0017101a01007387 */ /* 0x0001e40000100a00 */
[----:B0-----:R-:W-:-:S02]  /*31e60*/  IMAD.MOV.U32 R26, RZ, RZ, R17 ;  /* 0x000000ffff1a7224 */ /* 0x001fc400078e0011 */
[----:B------:R-:W-:-:S05]  /*31e70*/  IMAD.MOV.U32 R27, RZ, RZ, R16 ;  /* 0x000000ffff1b7224 */ /* 0x000fca00078e0010 */
[----:B------:R-:W-:Y:S01]  /*31e80*/  STL.64 [R1+0x1738], R26 ;  /* 0x0017381a01007387 */ /* 0x000fe20000100a00 */
[----:B----4-:R-:W-:-:S15]  /*31e90*/  HMMA.16816.F32 R4, R20, R18, R4 ;  /* 0x000000121404723c */ /* 0x010fde0000001804 */
[----:B------:R-:W-:-:S04]  /*31ea0*/  NOP ;  /* 0x0000000000007918 */ /* 0x000fc80000000000 */
[----:B------:R0:W-:Y:S04]  /*31eb0*/  STL.64 [R1+0x180], R4 ;  /* 0x0001800401007387 */ /* 0x0001e80000100a00 */
[----:B------:R1:W-:Y:S04]  /*31ec0*/  STL.64 [R1+0x188], R6 ;  /* 0x0001880601007387 */ /* 0x0003e80000100a00 */
[----:B0-----:R-:W4:Y:S04]  /*31ed0*/  LDL.LU R4, [R1+0x2e0] ;  /* 0x0002e00001047983 */ /* 0x001f280000300800 */
[----:B------:R-:W4:Y:S04]  /*31ee0*/  LDL.LU R5, [R1+0x2e4] ;  /* 0x0002e40001057983 */ /* 0x000f280000300800 */
[----:B-1----:R-:W3:Y:S04]  /*31ef0*/  LDL.LU R6, [R1+0x2e8] ;  /* 0x0002e80001067983 */ /* 0x002ee80000300800 */
        /* <DEDUP_REMOVED lines=10> */
[----:B------:R-:W3:Y:S04]  /*31fa0*/  LDL.LU.64 R26, [R1+0x88] ;  /* 0x00008800011a7983 */ /* 0x000ee80000300a00 */
[----:B------:R-:W4:Y:S04]  /*31fb0*/  LDL.LU R16, [R1+0x2d0] ;  /* 0x0002d00001107983 */ /* 0x000f280000300800 */
[----:B------:R-:W4:Y:S04]  /*31fc0*/  LDL.LU R17, [R1+0x2d4] ;  /* 0x0002d40001117983 */ /* 0x000f280000300800 */
[----:B------:R-:W4:Y:S04]  /*31fd0*/  LDL.LU R18, [R1+0x2d8] ;  /* 0x0002d80001127983 */ /* 0x000f280000300800 */
[----:B------:R-:W4:Y:S04]  /*31fe0*/  LDL.LU R19, [R1+0x2dc] ;  /* 0x0002dc0001137983 */ /* 0x000f280000300800 */
[----:B------:R-:W-:Y:S04]  /*31ff0*/  STL.64 [R1+0x290], R12 ;  /* 0x0002900c01007387 */ /* 0x000fe80000100a00 */
[----:B------:R0:W-:Y:S04]  /*32000*/  STL.64 [R1+0x298], R14 ;  /* 0x0002980e01007387 */ /* 0x0001e80000100a00 */
[----:B0-----:R-:W2:Y:S04]  /*32010*/  LDL.LU.64 R14, [R1+0x1758] ;  /* 0x00175800010e7983 */ /* 0x001ea80000300a00 */
[----:B------:R0:W-:Y:S02]  /*32020*/  STL.64 [R1+0x16d0], R10 ;  /* 0x0016d00a01007387 */ /* 0x0001e40000100a00 */
[----:B0-----:R-:W-:-:S02]  /*32030*/  IMAD.MOV.U32 R10, RZ, RZ, R9 ;  /* 0x000000ffff0a7224 */ /* 0x001fc400078e0009 */
[----:B------:R-:W-:-:S05]  /*32040*/  IMAD.MOV.U32 R11, RZ, RZ, R8 ;  /* 0x000000ffff0b7224 */ /* 0x000fca00078e0008 */
        /* <DEDUP_REMOVED lines=11> */
[C---:B------:R-:W-:Y:S03]  /*32100*/  HMMA.16816.F32 R4, R20.reuse, R14, R4 ;  /* 0x0000000e1404723c */ /* 0x040fe60000001804 */
        /* <DEDUP_REMOVED lines=10> */
[----:B------:R0:W-:Y:S04]  /*321b0*/  STL.64 [R1+0x16c8], R14 ;  /* 0x0016c80e01007387 */ /* 0x0001e80000100a00 */
[----:B------:R-:W2:Y:S04]  /*321c0*/  LDL.LU R12, [R1+0x270] ;  /* 0x00027000010c7983 */ /* 0x000ea80000300800 */
[----:B------:R-:W2:Y:S04]  /*321d0*/  LDL.LU R13, [R1+0x274] ;  /* 0x00027400010d7983 */ /* 0x000ea80000300800 */
[----:B0-----:R-:W2:Y:S04]  /*321e0*/  LDL.LU R14, [R1+0x278] ;  /* 0x00027800010e7983 */ /* 0x001ea80000300800 */
[----:B------:R-:W2:Y:S01]  /*321f0*/  LDL.LU R15, [R1+0x27c] ;  /* 0x00027c00010f7983 */ /* 0x000ea20000300800 */
[----:B---3--:R-:W-:-:S15]  /*32200*/  HMMA.16816.F32 R4, R20, R26, R4 ;  /* 0x0000001a1404723c */ /* 0x008fde0000001804 */
[----:B------:R-:W-:-:S04]  /*32210*/  NOP ;  /* 0x0000000000007918 */ /* 0x000fc80000000000 */
[----:B------:R-:W-:Y:S04]  /*32220*/  STL.64 [R1+0x320], R4 ;  /* 0x0003200401007387 */ /* 0x000fe80000100a00 */
[----:B------:R0:W-:Y:S04]  /*32230*/  STL.64 [R1+0x328], R6 ;  /* 0x0003280601007387 */ /* 0x0001e80000100a00 */
[----:B0-----:R-:W4:Y:S01]  /*32240*/  LDL.LU.64 R6, [R1+0x1740] ;  /* 0x0017400001067983 */ /* 0x001f220000300a00 */
[----:B------:R-:W-:Y:S02]  /*32250*/  IMAD.MOV.U32 R5, RZ, RZ, R26 ;  /* 0x000000ffff057224 */ /* 0x000fe400078e001a */
[----:B------:R-:W-:-:S02]  /*32260*/  IMAD.MOV.U32 R4, RZ, RZ, R27 ;  /* 0x000000ffff047224 */ /* 0x000fc400078e001b */
[----:B------:R-:W2:Y:S01]  /*32270*/  LDL.LU.64 R26, [R1+0x1738] ;  /* 0x00173800011a7983 */ /* 0x000ea20000300a00 */
[----:B----4-:R-:W-:Y:S03]  /*32280*/  HMMA.16816.F32 R20, R20, R6, R16 ;  /* 0x000000061414723c */ /* 0x010fe60000001810 */
[----:B------:R-:W2:Y:S04]  /*32290*/  LDL.LU.64 R18, [R1+0x1730] ;  /* 0x0017300001127983 */ /* 0x000ea80000300a00 */
[----:B------:R-:W2:-:S12]  /*322a0*/  LDL.LU.64 R16, [R1+0x1728] ;  /* 0x0017280001107983 */ /* 0x000e980000300a00 */
[----:B------:R0:W-:Y:S04]  /*322b0*/  STL.64 [R1+0x310], R20 ;  /* 0x0003101401007387 */ /* 0x0001e80000100a00 */
[----:B------:R-:W-:Y:S04]  /*322c0*/  STL.64 [R1+0x318], R22 ;  /* 0x0003181601007387 */ /* 0x000fe80000100a00 */
[----:B0-----:R-:W3:Y:S01]  /*322d0*/  LDL.64 R20, [R1] ;  /* 0x0000000001147983 */ /* 0x001ee20000100a00 */
[C---:B--2---:R-:W-:Y:S03]  /*322e0*/  HMMA.16816.F32 R24, R16.reuse, R26, R8 ;  /* 0x0000001a1018723c */ /* 0x044fe60000001808 */
[----:B---3--:R-:W-:Y:S04]  /*322f0*/  STL.64 [R1+0x1620], R20 ;  /* 0x0016201401007387 */ /* 0x008fe80000100a00 */
[----:B------:R-:W2:Y:S04]  /*32300*/  LDL.LU.64 R10, [R1+0x1720] ;  /* 0x00172000010a7983 */ /* 0x000ea80000300a00 */
[----:B------:R-:W2:Y:S08]  /*32310*/  LDL.LU.64 R8, [R1+0x1718] ;  /* 0x0017180001087983 */ /* 0x000eb00000300a00 */
        /* <DEDUP_REMOVED lines=17> */
[----:B------:R-:W2:-:S15]  /*32430*/  LDL.LU.64 R24, [R1+0x16d8] ;  /* 0x0016d80001187983 */ /* 0x000e9e0000300a00 */
[----:B------:R-:W-:Y:S02]  /*32440*/  NOP ;  /* 0x0000000000007918 */ /* 0x000fe40000000000 */
[----:B------:R-:W-:Y:S01]  /*32450*/  IMAD.MOV.U32 R26, RZ, RZ, R10 ;  /* 0x000000ffff1a7224 */ /* 0x000fe200078e000a */
[----:B------:R-:W-:Y:S01]  /*32460*/  STL.64 [R1+0x2c0], R8 ;  /* 0x0002c00801007387 */ /* 0x000fe20000100a00 */
[----:B------:R-:W-:-:S03]  /*32470*/  IMAD.MOV.U32 R27, RZ, RZ, R11 ;  /* 0x000000ffff1b7224 */ /* 0x000fc600078e000b */
[----:B------:R-:W3:Y:S04]  /*32480*/  LDL.LU.64 R10, [R1+0x16d0] ;  /* 0x0016d000010a7983 */ /* 0x000ee80000300a00 */
[----:B------:R-:W-:Y:S04]  /*32490*/  STL [R1+0x14e4], R27 ;  /* 0x0014e41b01007387 */ /* 0x000fe80000100800 */
[----:B------:R-:W-:Y:S04]  /*324a0*/  STL [R1+0x14e0], R26 ;  /* 0x0014e01a01007387 */ /* 0x000fe80000100800 */
[----:B--2---:R0:W-:Y:S04]  /*324b0*/  STL.64 [R1+0x1618], R24 ;  /* 0x0016181801007387 */ /* 0x0041e80000100a00 */
[----:B0-----:R-:W2:Y:S04]  /*324c0*/  LDL.LU R24, [R1+0x250] ;  /* 0x0002500001187983 */ /* 0x001ea80000300800 */
[----:B------:R-:W2:Y:S01]  /*324d0*/  LDL.LU R25, [R1+0x254] ;  /* 0x0002540001197983 */ /* 0x000ea20000300800 */
[----:B---3--:R-:W-:Y:S03]  /*324e0*/  HMMA.16816.F32 R8, R16, R10, R12 ;  /* 0x0000000a1008723c */ /* 0x008fe6000000180c */
[----:B------:R-:W3:-:S15]  /*324f0*/  LDL.LU.64 R14, [R1+0x16c8] ;  /* 0x0016c800010e7983 */ /* 0x000ede0000300a00 */
[----:B------:R-:W-:Y:S01]  /*32500*/  NOP ;  /* 0x0000000000007918 */ /* 0x000fe20000000000 */
[----:B------:R-:W-:Y:S04]  /*32510*/  STL.64 [R1+0x2b0], R8 ;  /* 0x0002b00801007387 */ /* 0x000fe80000100a00 */
[----:B------:R0:W-:Y:S04]  /*32520*/  STL.64 [R1+0x2b8], R10 ;  /* 0x0002b80a01007387 */ /* 0x0001e80000100a00 */
[----:B0-----:R-:W3:Y:S04]  /*32530*/  LDL.LU.64 R10, [R1+0x16c0] ;  /* 0x0016c000010a7983 */ /* 0x001ee80000300a00 */
[----:B------:R-:W3:Y:S01]  /*32540*/  LDL.LU.64 R8, [R1+0x16b8] ;  /* 0x0016b80001087983 */ /* 0x000ee20000300a00 */
[----:B------:R-:W-:-:S02]  /*32550*/  IMAD.MOV.U32 R22, RZ, RZ, R5 ;  /* 0x000000ffff167224 */ /* 0x000fc400078e0005 */
[----:B------:R-:W-:Y:S02]  /*32560*/  IMAD.MOV.U32 R23, RZ, RZ, R4 ;  /* 0x000000ffff177224 */ /* 0x000fe400078e0004 */
[----:B------:R-:W-:Y:S02]  /*32570*/  IMAD.MOV.U32 R26, RZ, RZ, R2 ;  /* 0x000000ffff1a7224 */ /* 0x000fe400078e0002 */
[----:B------:R-:W-:Y:S01]  /*32580*/  IMAD.MOV.U32 R27, RZ, RZ, R0 ;  /* 0x000000ffff1b7224 */ /* 0x000fe200078e0000 */
[C---:B---3--:R-:W-:Y:S01]  /*32590*/  HMMA.16816.F32 R12, R16.reuse, R14, R8 ;  /* 0x0000000e100c723c */ /* 0x048fe20000001808 */
[----:B------:R-:W3:Y:S04]  /*325a0*/  LDL.LU.64 R10, [R1+0x16b0] ;  /* 0x0016b000010a7983 */ /* 0x000ee80000300a00 */
[----:B------:R-:W3:Y:S03]  /*325b0*/  LDL.LU.64 R8, [R1+0x16a8] ;  /* 0x0016a80001087983 */ /* 0x000ee60000300a00 */
[C---:B--2---:R-:W-:Y:S11]  /*325c0*/  HMMA.16816.F32 R20, R16.reuse, R22, R24 ;  /* 0x000000161014723c */ /* 0x044ff60000001818 */
[----:B------:R-:W-:Y:S04]  /*325d0*/  STL.64 [R1+0x2a0], R12 ;  /* 0x0002a00c01007387 */ /* 0x000fe80000100a00 */
[----:B------:R0:W-:Y:S04]  /*325e0*/  STL.64 [R1+0x2a8], R14 ;  /* 0x0002a80e01007387 */ /* 0x0001e80000100a00 */
[----:B0-----:R-:W2:Y:S04]  /*325f0*/  LDL.LU.64 R14, [R1+0x16a0] ;  /* 0x0016a000010e7983 */ /* 0x001ea80000300a00 */
[----:B------:R-:W4:Y:S04]  /*32600*/  LDL.LU.64 R12, [R1+0x1698] ;  /* 0x00169800010c7983 */ /* 0x000f280000300a00 */
[----:B------:R0:W-:Y:S04]  /*32610*/  STL.64 [R1+0x280], R20 ;  /* 0x0002801401007387 */ /* 0x0001e80000100a00 */
[----:B------:R1:W-:Y:S01]  /*32620*/  STL.64 [R1+0x288], R22 ;  /* 0x0002881601007387 */ /* 0x0003e20000100a00 */
[----:B---3--:R-:W-:-:S15]  /*32630*/  HMMA.16816.F32 R4, R16, R6, R8 ;  /* 0x000000061004723c */ /* 0x008fde0000001808 */
[----:B------:R-:W-:-:S04]  /*32640*/  NOP ;  /* 0x0000000000007918 */ /* 0x000fc80000000000 */
[----:B------:R-:W-:Y:S04]  /*32650*/  STL.64 [R1+0x270], R4 ;  /* 0x0002700401007387 */ /* 0x000fe80000100a00 */
[----:B0-----:R-:W3:Y:S04]  /*32660*/  LDL.LU R20, [R1+0x200] ;  /* 0x0002000001147983 */ /* 0x001ee80000300800 */
[----:B------:R-:W3:Y:S04]  /*32670*/  LDL.LU R21, [R1+0x204] ;  /* 0x0002040001157983 */ /* 0x000ee80000300800 */
[----:B-1----:R-:W2:Y:S04]  /*32680*/  LDL.LU R22, [R1+0x208] ;  /* 0x0002080001167983 */ /* 0x002ea80000300800 */
[----:B------:R-:W2:Y:S04]  /*32690*/  LDL.LU R23, [R1+0x20c] ;  /* 0x00020c0001177983 */ /* 0x000ea80000300800 */
[----:B--2---:R-:W-:Y:S04]  /*326a0*/  STL.64 [R1+0x1650], R22 ;  /* 0x0016501601007387 */ /* 0x004fe80000100a00 */
[----:B---3--:R0:W-:Y:S04]  /*326b0*/  STL.64 [R1+0x1648], R20 ;  /* 0x0016481401007387 */ /* 0x0081e80000100a00 */
[----:B0-----:R-:W2:Y:S04]  /*326c0*/  LDL R20, [R1+0x50] ;  /* 0x0000500001147983 */ /* 0x001ea80000100800 */
[----:B------:R-:W2:Y:S01]  /*326d0*/  LDL R21, [R1+0x54] ;  /* 0x0000540001157983 */ /* 0x000ea20000100800 */
[----:B------:R-:W-:-:S02]  /*326e0*/  IMAD.MOV.U32 R2, RZ, RZ, R6 ;  /* 0x000000ffff027224 */ /* 0x000fc400078e0006 */
[----:B------:R-:W-:Y:S01]  /*326f0*/  IMAD.MOV.U32 R0, RZ, RZ, R7 ;  /* 0x000000ffff007224 */ /* 0x000fe200078e0007 */
[----:B--2---:R0:W-:Y:S04]  /*32700*/  STL.64 [R1+0x1668], R20 ;  /* 0x0016681401007387 */ /* 0x0041e80000100a00 */
[----:B------:R-:W2:Y:S04]  /*32710*/  LDL.LU R4, [R1+0x210] ;  /* 0x0002100001047983 */ /* 0x000ea80000300800 */
[----:B------:R-:W2:Y:S04]  /*32720*/  LDL.LU R5, [R1+0x214] ;  /* 0x0002140001057983 */ /* 0x000ea80000300800 */
[----:B------:R-:W3:Y:S04]  /*32730*/  LDL.LU R6, [R1+0x218] ;  /* 0x0002180001067983 */ /* 0x000ee80000300800 */
[----:B------:R-:W3:Y:S04]  /*32740*/  LDL.LU R7, [R1+0x21c] ;  /* 0x00021c0001077983 */ /* 0x000ee80000300800 */
[----:B0-----:R-:W2:Y:S04]  /*32750*/  LDL.64 R20, [R1+0x60] ;  /* 0x0000600001147983 */ /* 0x001ea80000100a00 */
[----:B---3--:R-:W-:Y:S04]  /*32760*/  STL.64 [R1+0x1660], R6 ;  /* 0x0016600601007387 */ /* 0x008fe80000100a00 */
[----:B--2---:R0:W-:Y:S04]  /*32770*/  STL.64 [R1+0x1658], R4 ;  /* 0x0016580401007387 */ /* 0x0041e80000100a00 */
[----:B0-----:R-:W2:Y:S04]  /*32780*/  LDL.LU R4, [R1+0x220] ;  /* 0x0002200001047983 */ /* 0x001ea80000300800 */
[----:B------:R-:W2:Y:S04]  /*32790*/  LDL.LU R5, [R1+0x224] ;  /* 0x0002240001057983 */ /* 0x000ea80000300800 */
[----:B------:R-:W3:Y:S04]  /*327a0*/  LDL.LU R6, [R1+0x228] ;  /* 0x0002280001067983 */ /* 0x000ee80000300800 */
[----:B------:R-:W3:Y:S04]  /*327b0*/  LDL.LU R7, [R1+0x22c] ;  /* 0x00022c0001077983 */ /* 0x000ee80000300800 */
[----:B---3--:R-:W-:Y:S04]  /*327c0*/  STL.64 [R1+0x1678], R6 ;  /* 0x0016780601007387 */ /* 0x008fe80000100a00 */
[----:B--2---:R0:W-:Y:S04]  /*327d0*/  STL.64 [R1+0x1670], R4 ;  /* 0x0016700401007387 */ /* 0x0041e80000100a00 */
[----:B0-----:R-:W2:Y:S04]  /*327e0*/  LDL.LU R4, [R1+0x230] ;  /* 0x0002300001047983 */ /* 0x001ea80000300800 */
[----:B------:R-:W2:Y:S04]  /*327f0*/  LDL.LU R5, [R1+0x234] ;  /* 0x0002340001057983 */ /* 0x000ea80000300800 */
[----:B------:R-:W2:Y:S04]  /*32800*/  LDL.LU R6, [R1+0x238] ;  /* 0x0002380001067983 */ /* 0x000ea80000300800 */
[----:B------:R-:W2:Y:S04]  /*32810*/  LDL.LU R7, [R1+0x23c] ;  /* 0x00023c0001077983 */ /* 0x000ea80000300800 */
[----:B------:R-:W3:Y:S04]  /*32820*/  LDL.64 R24, [R1+0x40] ;  /* 0x0000400001187983 */ /* 0x000ee80000100a00 */
[----:B------:R-:W2:Y:S04]  /*32830*/  LDL.LU R8, [R1+0x140] ;  /* 0x0001400001087983 */ /* 0x000ea80000300800 */
[----:B------:R-:W2:Y:S04]  /*32840*/  LDL.LU R9, [R1+0x144] ;  /* 0x0001440001097983 */ /* 0x000ea80000300800 */
[----:B------:R-:W2:Y:S04]  /*32850*/  LDL.LU R10, [R1+0x148] ;  /* 0x00014800010a7983 */ /* 0x000ea80000300800 */
[----:B------:R-:W2:Y:S01]  /*32860*/  LDL.LU R11, [R1+0x14c] ;  /* 0x00014c00010b7983 */ /* 0x000ea20000300800 */
[----:B----4-:R-:W-:-:S02]  /*32870*/  IMAD.MOV.U32 R16, RZ, RZ, R13 ;  /* 0x000000ffff107224 */ /* 0x010fc400078e000d */
[----:B------:R-:W-:Y:S02]  /*32880*/  IMAD.MOV.U32 R17, RZ, RZ, R14 ;  /* 0x000000ffff117224 */ /* 0x000fe400078e000e */
[----:B------:R-:W-:Y:S02]  /*32890*/  IMAD.MOV.U32 R18, RZ, RZ, R29 ;  /* 0x000000ffff127224 */ /* 0x000fe400078e001d */
[----:B------:R-:W-:Y:S01]  /*328a0*/  IMAD.MOV.U32 R19, RZ, RZ, R15 ;  /* 0x000000ffff137224 */ /* 0x000fe200078e000f */
[----:B--2---:R-:W-:Y:S04]  /*328b0*/  STL.64 [R1+0x1590], R10 ;  /* 0x0015900a01007387 */ /* 0x004fe80000100a00 */
[----:B------:R0:W-:Y:S04]  /*328c0*/  STL.64 [R1+0x1588], R8 ;  /* 0x0015880801007387 */ /* 0x0001e80000100a00 */
[----:B0-----:R-:W2:Y:S01]  /*328d0*/  LDL R8, [R1+0x20] ;  /* 0x0000200001087983 */ /* 0x001ea20000100800 */
[----:B------:R-:W-:-:S03]  /*328e0*/  IMAD.MOV.U32 R9, RZ, RZ, R12 ;  /* 0x000000ffff097224 */ /* 0x000fc600078e000c */
[----:B------:R-:W4:Y:S04]  /*328f0*/  LDL.LU R12, [R1+0x1690] ;  /* 0x00169000010c7983 */ /* 0x000f280000300800 */
[----:B------:R-:W4:Y:S04]  /*32900*/  LDL.LU R13, [R1+0x168c] ;  /* 0x00168c00010d7983 */ /* 0x000f280000300800 */
[----:B------:R-:W4:Y:S04]  /*32910*/  LDL.LU R14, [R1+0x1688] ;  /* 0x00168800010e7983 */ /* 0x000f280000300800 */
[----:B------:R-:W2:Y:S04]  /*32920*/  LDL.LU R29, [R1+0x1684] ;  /* 0x00168400011d7983 */ /* 0x000ea80000300800 */
[----:B------:R-:W4:Y:S04]  /*32930*/  LDL.LU R15, [R1+0x1680] ;  /* 0x00168000010f7983 */ /* 0x000f280000300800 */
[----:B------:R-:W-:Y:S04]  /*32940*/  STL.64 [R1+0x15a0], R18 ;  /* 0x0015a01201007387 */ /* 0x000fe80000100a00 */
[----:B------:R0:W-:Y:S04]  /*32950*/  STL.64 [R1+0x1598], R16 ;  /* 0x0015981001007387 */ /* 0x0001e80000100a00 */
[----:B0-----:R-:W3:Y:S04]  /*32960*/  LDL.LU R16, [R1+0x150] ;  /* 0x0001500001107983 */ /* 0x001ee80000300800 */
[----:B------:R-:W3:Y:S04]  /*32970*/  LDL.LU R17, [R1+0x154] ;  /* 0x0001540001117983 */ /* 0x000ee80000300800 */
[----:B------:R-:W3:Y:S01]  /*32980*/  LDL.LU R18, [R1+0x158] ;  /* 0x0001580001127983 */ /* 0x000ee20000300800 */
[----:B----4-:R-:W-:Y:S01]  /*32990*/  HMMA.16816.F32 R4, R12, R20, R4 ;  /* 0x000000140c04723c */ /* 0x010fe20000001804 */
[----:B--2---:R-:W-:-:S05]  /*329a0*/  IMAD.MOV.U32 R19, RZ, RZ, R29 ;  /* 0x000000ffff137224 */ /* 0x004fca00078e001d */
[----:B---3--:R-:W-:Y:S04]  /*329b0*/  STL.64 [R1+0x15b0], R18 ;  /* 0x0015b01201007387 */ /* 0x008fe80000100a00 */
[----:B------:R-:W-:Y:S04]  /*329c0*/  STL.64 [R1+0x15a8], R16 ;  /* 0x0015a81001007387 */ /* 0x000fe80000100a00 */
[----:B------:R0:W-:Y:S04]  /*329d0*/  STL [R1+0x14ec], R0 ;  /* 0x0014ec0001007387 */ /* 0x0001e80000100800 */
[----:B------:R1:W-:Y:S04]  /*329e0*/  STL [R1+0x14e8], R2 ;  /* 0x0014e80201007387 */ /* 0x0003e80000100800 */
[----:B------:R-:W-:Y:S04]  /*329f0*/  STL.64 [R1+0x260], R4 ;  /* 0x0002600401007387 */ /* 0x000fe80000100a00 */
[----:B------:R2:W-:Y:S01]  /*32a00*/  STL.64 [R1+0x268], R6 ;  /* 0x0002680601007387 */ /* 0x0005e20000100a00 */
[----:B0-----:R-:W-:-:S02]  /*32a10*/  IMAD.MOV.U32 R0, RZ, RZ, R21 ;  /* 0x000000ffff007224 */ /* 0x001fc400078e0015 */
[----:B-1----:R-:W-:Y:S01]  /*32a20*/  IMAD.MOV.U32 R2, RZ, RZ, R20 ;  /* 0x000000ffff027224 */ /* 0x002fe200078e0014 */
[----:B--2---:R-:W2:Y:S04]  /*32a30*/  LDL.LU.64 R6, [R1+0x1678] ;  /* 0x0016780001067983 */ /* 0x004ea80000300a00 */
[----:B------:R-:W2:Y:S04]  /*32a40*/  LDL.LU.64 R4, [R1+0x1670] ;  /* 0x0016700001047983 */ /* 0x000ea80000300a00 */
[----:B------:R-:W2:Y:S02]  /*32a50*/  LDL.LU.64 R20, [R1+0x1668] ;  /* 0x0016680001147983 */ /* 0x000ea40000300a00 */
[----:B--2---:R-:W-:Y:S02]  /*32a60*/  HMMA.16816.F32 R20, R12, R20, R4 ;  /* 0x000000140c14723c */ /* 0x004fe40000001804 */
[----:B------:R-:W2:Y:S04]  /*32a70*/  LDL.LU.64 R6, [R1+0x1660] ;  /* 0x0016600001067983 */ /* 0x000ea80000300a00 */
[----:B------:R-:W2:-:S13]  /*32a80*/  LDL.LU.64 R4, [R1+0x1658] ;  /* 0x0016580001047983 */ /* 0x000e9a0000300a00 */
[----:B------:R-:W-:Y:S04]  /*32a90*/  STL.64 [R1+0x250], R20 ;  /* 0x0002501401007387 */ /* 0x000fe80000100a00 */
[----:B------:R0:W-:Y:S01]  /*32aa0*/  STL [R1+0x258], R22 ;  /* 0x0002581601007387 */ /* 0x0001e20000100800 */
[----:B------:R-:W-:-:S03]  /*32ab0*/  IMAD.MOV.U32 R29, RZ, RZ, R23 ;  /* 0x000000ffff1d7224 */ /* 0x000fc600078e0017 */
[----:B0-----:R-:W3:Y:S04]  /*32ac0*/  LDL.LU.64 R22, [R1+0x1650] ;  /* 0x0016500001167983 */ /* 0x001ee80000300a00 */
[----:B------:R-:W3:Y:S01]  /*32ad0*/  LDL.LU.64 R20, [R1+0x1648] ;  /* 0x0016480001147983 */ /* 0x000ee20000300a00 */
[----:B------:R-:W-:Y:S02]  /*32ae0*/  IMAD.MOV.U32 R16, RZ, RZ, R28 ;  /* 0x000000ffff107224 */ /* 0x000fe400078e001c */
[----:B------:R-:W-:Y:S01]  /*32af0*/  IMAD.MOV.U32 R17, RZ, RZ, R3 ;  /* 0x000000ffff117224 */ /* 0x000fe200078e0003 */
[----:B------:R-:W-:Y:S01]  /*32b00*/  STL [R1+0x1438], R29 ;  /* 0x0014381d01007387 */ /* 0x000fe20000100800 */
[C---:B--2---:R-:W-:Y:S08]  /*32b10*/  HMMA.16816.F32 R4, R12.reuse, R24, R4 ;  /* 0x000000180c04723c */ /* 0x044ff00000001804 */
[----:B---3--:R-:W-:Y:S11]  /*32b20*/  HMMA.16816.F32 R20, R12, R16, R20 ;  /* 0x000000100c14723c */ /* 0x008ff60000001814 */
[----:B------:R0:W-:Y:S04]  /*32b30*/  STL.64 [R1+0x240], R4 ;  /* 0x0002400401007387 */ /* 0x0001e80000100a00 */
[----:B------:R-:W-:Y:S04]  /*32b40*/  STL.64 [R1+0x248], R6 ;  /* 0x0002480601007387 */ /* 0x000fe80000100a00 */
[----:B------:R1:W-:Y:S01]  /*32b50*/  STL.64 [R1+0x15c0], R16 ;  /* 0x0015c01001007387 */ /* 0x0003e20000100a00 */
[----:B0-----:R-:W-:-:S04]  /*32b60*/  IMAD.MOV.U32 R4, RZ, RZ, R24 ;  /* 0x000000ffff047224 */ /* 0x001fc800078e0018 */
[----:B-1----:R-:W-:Y:S01]  /*32b70*/  IMAD.MOV.U32 R16, RZ, RZ, R4 ;  /* 0x000000ffff107224 */ /* 0x002fe200078e0004 */
[----:B------:R-:W-:Y:S04]  /*32b80*/  STL.64 [R1+0x230], R20 ;  /* 0x0002301401007387 */ /* 0x000fe80000100a00 */
[----:B------:R-:W-:Y:S04]  /*32b90*/  STL.64 [R1+0x238], R22 ;  /* 0x0002381601007387 */ /* 0x000fe80000100a00 */
[----:B------:R-:W2:Y:S04]  /*32ba0*/  LDL.LU R4, [R1+0x1b0] ;  /* 0x0001b00001047983 */ /* 0x000ea80000300800 */
[----:B------:R-:W2:Y:S04]  /*32bb0*/  LDL.LU R5, [R1+0x1b4] ;  /* 0x0001b40001057983 */ /* 0x000ea80000300800 */
[----:B------:R-:W3:Y:S04]  /*32bc0*/  LDL.LU R6, [R1+0x1b8] ;  /* 0x0001b80001067983 */ /* 0x000ee80000300800 */
[----:B------:R-:W3:Y:S04]  /*32bd0*/  LDL.LU R7, [R1+0x1bc] ;  /* 0x0001bc0001077983 */ /* 0x000ee80000300800 */
[----:B---3--:R-:W-:Y:S04]  /*32be0*/  STL.64 [R1+0x1630], R6 ;  /* 0x0016300601007387 */ /* 0x008fe80000100a00 */
[----:B--2---:R0:W-:Y:S04]  /*32bf0*/  STL.64 [R1+0x1628], R4 ;  /* 0x0016280401007387 */ /* 0x0041e80000100a00 */
[----:B0-----:R-:W2:Y:S04]  /*32c00*/  LDL.LU R4, [R1+0x1e0] ;  /* 0x0001e00001047983 */ /* 0x001ea80000300800 */
[----:B------:R-:W2:Y:S04]  /*32c10*/  LDL.LU R5, [R1+0x1e4] ;  /* 0x0001e40001057983 */ /* 0x000ea80000300800 */
[----:B------:R-:W3:Y:S04]  /*32c20*/  LDL.LU R6, [R1+0x1e8] ;  /* 0x0001e80001067983 */ /* 0x000ee80000300800 */
[----:B------:R-:W3:Y:S01]  /*32c30*/  LDL.LU R7, [R1+0x1ec] ;  /* 0x0001ec0001077983 */ /* 0x000ee20000300800 */
[----:B------:R-:W-:-:S04]  /*32c40*/  IMAD.MOV.U32 R3, RZ, RZ, R25 ;  /* 0x000000ffff037224 */ /* 0x000fc800078e0019 */
[----:B------:R-:W-:Y:S01]  /*32c50*/  IMAD.MOV.U32 R17, RZ, RZ, R3 ;  /* 0x000000ffff117224 */ /* 0x000fe200078e0003 */
[----:B---3--:R-:W-:Y:S04]  /*32c60*/  STL.64 [R1+0x1640], R6 ;  /* 0x0016400601007387 */ /* 0x008fe80000100a00 */
[----:B--2---:R0:W-:Y:S04]  /*32c70*/  STL.64 [R1+0x1638], R4 ;  /* 0x0016380401007387 */ /* 0x0041e80000100a00 */
[----:B0-----:R-:W2:Y:S04]  /*32c80*/  LDL.LU R4, [R1+0x1f0] ;  /* 0x0001f00001047983 */ /* 0x001ea80000300800 */
[----:B------:R-:W2:Y:S04]  /*32c90*/  LDL.LU R5, [R1+0x1f4] ;  /* 0x0001f40001057983 */ /* 0x000ea80000300800 */
[----:B------:R-:W2:Y:S04]  /*32ca0*/  LDL.LU R6, [R1+0x1f8] ;  /* 0x0001f80001067983 */ /* 0x000ea80000300800 */
[----:B------:R-:W2:Y:S04]  /*32cb0*/  LDL.LU R7, [R1+0x1fc] ;  /* 0x0001fc0001077983 */ /* 0x000ea80000300800 */
[----:B------:R-:W3:Y:S04]  /*32cc0*/  LDL.64 R20, [R1+0x10] ;  /* 0x0000100001147983 */ /* 0x000ee80000100a00 */
[----:B------:R-:W4:Y:S04]  /*32cd0*/  LDL.LU R24, [R1+0x1d0] ;  /* 0x0001d00001187983 */ /* 0x000f280000300800 */
[----:B------:R-:W4:Y:S04]  /*32ce0*/  LDL.LU R25, [R1+0x1d4] ;  /* 0x0001d40001197983 */ /* 0x000f280000300800 */
[----:B------:R-:W4:Y:S04]  /*32cf0*/  LDL.LU R26, [R1+0x1d8] ;  /* 0x0001d800011a7983 */ /* 0x000f280000300800 */
[----:B------:R-:W4:Y:S04]  /*32d00*/  LDL.LU R27, [R1+0x1dc] ;  /* 0x0001dc00011b7983 */ /* 0x000f280000300800 */
[----:B------:R0:W-:Y:S04]  /*32d10*/  STL.64 [R1+0x15d8], R16 ;  /* 0x0015d81001007387 */ /* 0x0001e80000100a00 */
[----:B0-----:R-:W3:Y:S01]  /*32d20*/  LDL.64 R16, [R1+0x50] ;  /* 0x0000500001107983 */ /* 0x001ee20000100a00 */
[----:B--2---:R-:W-:Y:S03]  /*32d30*/  HMMA.16816.F32 R4, R12, R8, R4 ;  /* 0x000000080c04723c */ /* 0x004fe60000001804 */
[----:B---3--:R-:W-:-:S15]  /*32d40*/  STL.64 [R1+0x15f0], R16 ;  /* 0x0015f01001007387 */ /* 0x008fde0000100a00 */
[----:B------:R-:W-:Y:S01]  /*32d50*/  NOP ;  /* 0x0000000000007918 */ /* 0x000fe20000000000 */
[----:B------:R-:W-:Y:S04]  /*32d60*/  STL.64 [R1+0x220], R4 ;  /* 0x0002200401007387 */ /* 0x000fe80000100a00 */
[----:B------:R0:W-:Y:S04]  /*32d70*/  STL.64 [R1+0x228], R6 ;  /* 0x0002280601007387 */ /* 0x0001e80000100a00 */
[----:B0-----:R-:W2:Y:S04]  /*32d80*/  LDL.LU.64 R6, [R1+0x1640] ;  /* 0x0016400001067983 */ /* 0x001ea80000300a00 */
[----:B------:R-:W2:Y:S04]  /*32d90*/  LDL.LU.64 R4, [R1+0x1638] ;  /* 0x0016380001047983 */ /* 0x000ea80000300a00 */
[----:B------:R0:W-:Y:S04]  /*32da0*/  STL.64 [R1+0x15b8], R8 ;  /* 0x0015b80801007387 */ /* 0x0001e80000100a00 */
        /* <DEDUP_REMOVED lines=10> */
[----:B------:R-:W-:Y:S03]  /*32e50*/  HMMA.16816.F32 R4, R12, R20, R4 ;  /* 0x000000140c04723c */ /* 0x000fe60000001804 */
[----:B---3--:R-:W-:Y:S04]  /*32e60*/  STL.64 [R1+0x15e8], R10 ;  /* 0x0015e80a01007387 */ /* 0x008fe80000100a00 */
        /* <DEDUP_REMOVED lines=19> */
[----:B------:R-:W4:Y:S02]  /*32fa0*/  LDL.LU.64 R20, [R1+0x1620] ;  /* 0x0016200001147983 */ /* 0x000f240000300a00 */
[----:B----4-:R-:W-:-:S15]  /*32fb0*/  HMMA.16816.F32 R24, R12, R20, R24 ;  /* 0x000000140c18723c */ /* 0x010fde0000001818 */
[----:B------:R-:W-:-:S04]  /*32fc0*/  NOP ;  /* 0x0000000000007918 */ /* 0x000fc80000000000 */
[----:B------:R0:W-:Y:S04]  /*32fd0*/  STL.64 [R1+0x200], R24 ;  /* 0x0002001801007387 */ /* 0x0001e80000100a00 */
[----:B------:R-:W-:Y:S04]  /*32fe0*/  STL.64 [R1+0x208], R26 ;  /* 0x0002081a01007387 */ /* 0x000fe80000100a00 */
[----:B0-----:R-:W3:Y:S02]  /*32ff0*/  LDL.LU.64 R24, [R1+0x1618] ;  /* 0x0016180001187983 */ /* 0x001ee40000300a00 */
[----:B---3--:R-:W-:Y:S02]  /*33000*/  HMMA.16816.F32 R12, R12, R24, R4 ;  /* 0x000000180c0c723c */ /* 0x008fe40000001804 */
[----:B------:R-:W2:Y:S04]  /*33010*/  LDL.LU.64 R6, [R1+0x1610] ;  /* 0x0016100001067983 */ /* 0x000ea80000300a00 */
[----:B------:R-:W2:-:S13]  /*33020*/  LDL.LU.64 R4, [R1+0x1608] ;  /* 0x0016080001047983 */ /* 0x000e9a0000300a00 */
[----:B------:R-:W-:Y:S04]  /*33030*/  STL.64 [R1+0x1f0], R12 ;  /* 0x0001f00c01007387 */ /* 0x000fe80000100a00 */
[----:B------:R-:W-:Y:S01]  /*33040*/  STL.64 [R1+0x1f8], R14 ;  /* 0x0001f80e01007387 */ /* 0x000fe20000100a00 */
[----:B--2---:R-:W-:Y:S03]  /*33050*/  HMMA.16816.F32 R16, R4, R16, R8 ;  /* 0x000000100410723c */ /* 0x004fe60000001808 */
[----:B------:R-:W2:Y:S04]  /*33060*/  LDL.LU.64 R10, [R1+0x1600] ;  /* 0x00160000010a7983 */ /* 0x000ea80000300a00 */
[----:B------:R-:W2:-:S12]  /*33070*/  LDL.LU.64 R8, [R1+0x15f8] ;  /* 0x0015f80001087983 */ /* 0x000e980000300a00 */
[----:B------:R0:W-:Y:S04]  /*33080*/  STL.64 [R1+0x1e0], R16 ;  /* 0x0001e01001007387 */ /* 0x0001e80000100a00 */
[----:B------:R-:W-:Y:S04]  /*33090*/  STL.64 [R1+0x1e8], R18 ;  /* 0x0001e81201007387 */ /* 0x000fe80000100a00 */
[----:B0-----:R-:W2:Y:S01]  /*330a0*/  LDL.LU.64 R16, [R1+0x15f0] ;  /* 0x0015f00001107983 */ /* 0x001ea20000300a00 */
[----:B------:R-:W-:Y:S02]  /*330b0*/  IMAD.MOV.U32 R12, RZ, RZ, R2 ;  /* 0x000000ffff0c7224 */ /* 0x000fe400078e0002 */
        /* <DEDUP_REMOVED lines=13> */
[----:B------:R0:W-:Y:S04]  /*33190*/  STL.64 [R1+0x1c0], R16 ;  /* 0x0001c01001007387 */ /* 0x0001e80000100a00 */
[----:B------:R2:W-:Y:S04]  /*331a0*/  STL.64 [R1+0x1c8], R18 ;  /* 0x0001c81201007387 */ /* 0x0005e80000100a00 */
[----:B0-----:R-:W2:Y:S02]  /*331b0*/  LDL.LU.64 R16, [R1+0x15c0] ;  /* 0x0015c00001107983 */ /* 0x001ea40000300a00 */
[----:B--2---:R-:W-:Y:S02]  /*331c0*/  HMMA.16816.F32 R16, R4, R16, R8 ;  /* 0x000000100410723c */ /* 0x004fe40000001808 */
[----:B------:R-:W2:-:S15]  /*331d0*/  LDL.LU.64 R8, [R1+0x15b8] ;  /* 0x0015b80001087983 */ /* 0x000e9e0000300a00 */
[----:B------:R-:W-:Y:S02]  /*331e0*/  NOP ;  /* 0x0000000000007918 */ /* 0x000fe40000000000 */
[----:B------:R-:W-:Y:S01]  /*331f0*/  IMAD.MOV.U32 R28, RZ, RZ, R18 ;  /* 0x000000ffff1c7224 */ /* 0x000fe200078e0012 */
[----:B------:R0:W-:Y:S01]  /*33200*/  STL [R1+0x1b0], R16 ;  /* 0x0001b01001007387 */ /* 0x0001e20000100800 */
[----:B------:R-:W-:Y:S02]  /*33210*/  IMAD.MOV.U32 R3, RZ, RZ, R19 ;  /* 0x000000ffff037224 */ /* 0x000fe400078e0013 */
[----:B------:R-:W-:Y:S01]  /*33220*/  IMAD.MOV.U32 R29, RZ, RZ, R17 ;  /* 0x000000ffff1d7224 */ /* 0x000fe200078e0011 */
[----:B------:R-:W2:Y:S04]  /*33230*/  LDL.LU.64 R18, [R1+0x15b0] ;  /* 0x0015b00001127983 */ /* 0x000ea80000300a00 */
[----:B0-----:R-:W2:Y:S04]  /*33240*/  LDL.LU.64 R16, [R1+0x15a8] ;  /* 0x0015a80001107983 */ /* 0x001ea80000300a00 */
[----:B------:R-:W-:Y:S04]  /*33250*/  STL [R1+0x1444], R29 ;  /* 0x0014441d01007387 */ /* 0x000fe80000100800 */
[----:B------:R-:W-:Y:S04]  /*33260*/  STL [R1+0x1440], R28 ;  /* 0x0014401c01007387 */ /* 0x000fe80000100800 */
[----:B------:R-:W-:Y:S01]  /*33270*/  STL [R1+0x143c], R3 ;  /* 0x00143c0301007387 */ /* 0x000fe20000100800 */
[----:B--2---:R-:W-:Y:S03]  /*33280*/  HMMA.16816.F32 R8, R4, R8, R16 ;  /* 0x000000080408723c */ /* 0x004fe60000001810 */
[----:B------:R-:W2:Y:S04]  /*33290*/  LDL.LU.64 R18, [R1+0x15a0] ;  /* 0x0015a00001127983 */ /* 0x000ea80000300a00 */
[----:B------:R-:W2:-:S12]  /*332a0*/  LDL.LU.64 R16, [R1+0x1598] ;  /* 0x0015980001107983 */ /* 0x000e980000300a00 */
[----:B------:R-:W-:Y:S04]  /*332b0*/  STL.64 [R1+0x1a0], R8 ;  /* 0x0001a00801007387 */ /* 0x000fe80000100a00 */
[----:B------:R0:W-:Y:S04]  /*332c0*/  STL.64 [R1+0x1a8], R10 ;  /* 0x0001a80a01007387 */ /* 0x0001e80000100a00 */
[----:B0-----:R-:W3:Y:S04]  /*332d0*/  LDL.LU.64 R10, [R1+0x1590] ;  /* 0x00159000010a7983 */ /* 0x001ee80000300a00 */
[----:B------:R-:W3:Y:S02]  /*332e0*/  LDL.LU.64 R8, [R1+0x1588] ;  /* 0x0015880001087983 */ /* 0x000ee40000300a00 */
[----:B---3--:R-:W-:Y:S02]  /*332f0*/  HMMA.16816.F32 R12, R4, R12, R8 ;  /* 0x0000000c040c723c */ /* 0x008fe40000001808 */
[----:B------:R-:W3:Y:S04]  /*33300*/  LDL.LU.64 R10, [R1+0x1580] ;  /* 0x00158000010a7983 */ /* 0x000ee80000300a00 */
[----:B------:R-:W4:-:S13]  /*33310*/  LDL.LU.64 R8, [R1+0x1578] ;  /* 0x0015780001087983 */ /* 0x000f1a0000300a00 */
[----:B------:R-:W-:Y:S02]  /*33320*/  IMAD.MOV.U32 R28, RZ, RZ, R13 ;  /* 0x000000ffff1c7224 */ /* 0x000fe400078e000d */
[----:B------:R-:W-:Y:S01]  /*33330*/  IMAD.MOV.U32 R29, RZ, RZ, R12 ;  /* 0x000000ffff1d7224 */ /* 0x000fe200078e000c */
[----:B------:R-:W-:Y:S04]  /*33340*/  STL [R1+0x19c], R15 ;  /* 0x00019c0f01007387 */ /* 0x000fe80000100800 */
[----:B------:R-:W-:Y:S04]  /*33350*/  STL [R1+0x14f4], R28 ;  /* 0x0014f41c01007387 */ /* 0x000fe80000100800 */
[----:B------:R-:W-:Y:S04]  /*33360*/  STL [R1+0x14f0], R29 ;  /* 0x0014f01d01007387 */ /* 0x000fe80000100800 */
[----:B------:R-:W3:Y:S01]  /*33370*/  LDL R23, [R1+0x10dc] ;  /* 0x0010dc0001177983 */ /* 0x000ee20000100800 */
[----:B--2---:R-:W-:Y:S01]  /*33380*/  HMMA.16816.F32 R16, R4, R20, R16 ;  /* 0x000000140410723c */ /* 0x004fe20000001810 */
[----:B------:R-:W-:-:S02]  /*33390*/  IMAD.MOV.U32 R3, RZ, RZ, R14 ;  /* 0x000000ffff037224 */ /* 0x000fc400078e000e */
[----:B------:R-:W-:-:S15]  /*333a0*/  IMAD.MOV.U32 R14, RZ, RZ, R21 ;  /* 0x000000ffff0e7224 */ /* 0x000fde00078e0015 */
[----:B------:R-:W-:Y:S01]  /*333b0*/  NOP ;  /* 0x0000000000007918 */ /* 0x000fe20000000000 */
[----:B------:R-:W-:Y:S04]  /*333c0*/  STL.64 [R1+0x170], R16 ;  /* 0x0001701001007387 */ /* 0x000fe80000100a00 */
[----:B------:R-:W-:Y:S04]  /*333d0*/  STL.64 [R1+0x178], R18 ;  /* 0x0001781201007387 */ /* 0x000fe80000100a00 */
[----:B---3--:R-:W-:Y:S04]  /*333e0*/  STL [R1+0x151c], R23 ;  /* 0x00151c1701007387 */ /* 0x008fe80000100800 */
[----:B------:R-:W2:Y:S04]  /*333f0*/  LDL.LU.64 R20, [R1+0x30] ;  /* 0x0000300001147983 */ /* 0x000ea80000300a00 */
[----:B--2---:R0:W-:Y:S04]  /*33400*/  STL.64 [R1+0x1528], R20 ;  /* 0x0015281401007387 */ /* 0x0041e80000100a00 */
[----:B0-----:R-:W2:Y:S01]  /*33410*/  LDL.LU.64 R20, [R1+0x40] ;  /* 0x0000400001147983 */ /* 0x001ea20000300a00 */
[----:B----4-:R-:W-:-:S02]  /*33420*/  IMAD.MOV.U32 R22, RZ, RZ, R9 ;  /* 0x000000ffff167224 */ /* 0x010fc400078e0009 */
[----:B------:R-:W-:Y:S01]  /*33430*/  IMAD.MOV.U32 R23, RZ, RZ, R8 ;  /* 0x000000ffff177224 */ /* 0x000fe200078e0008 */
[----:B--2---:R0:W-:Y:S04]  /*33440*/  STL.64 [R1+0x1540], R20 ;  /* 0x0015401401007387 */ /* 0x0041e80000100a00 */
[----:B------:R-:W2:Y:S04]  /*33450*/  LDL.LU R8, [R1+0x120] ;  /* 0x0001200001087983 */ /* 0x000ea80000300800 */
[----:B------:R-:W2:Y:S01]  /*33460*/  LDL.LU R9, [R1+0x124] ;  /* 0x0001240001097983 */ /* 0x000ea20000300800 */
[----:B0-----:R-:W-:-:S02]  /*33470*/  IMAD.MOV.U32 R20, RZ, RZ, R11 ;  /* 0x000000ffff147224 */ /* 0x001fc400078e000b */
[----:B------:R-:W-:Y:S02]  /*33480*/  IMAD.MOV.U32 R21, RZ, RZ, R10 ;  /* 0x000000ffff157224 */ /* 0x000fe400078e000a */
[----:B------:R-:W2:Y:S04]  /*33490*/  LDL.LU R10, [R1+0x128] ;  /* 0x00012800010a7983 */ /* 0x000ea80000300800 */
[----:B------:R-:W2:Y:S04]  /*334a0*/  LDL.LU R11, [R1+0x12c] ;  /* 0x00012c00010b7983 */ /* 0x000ea80000300800 */
[----:B------:R-:W-:Y:S04]  /*334b0*/  STL.64 [R1+0x1550], R22 ;  /* 0x0015501601007387 */ /* 0x000fe80000100a00 */
[----:B------:R0:W-:Y:S04]  /*334c0*/  STL.64 [R1+0x1548], R20 ;  /* 0x0015481401007387 */ /* 0x0001e80000100a00 */
[----:B0-----:R-:W3:Y:S04]  /*334d0*/  LDL.LU.64 R20, [R1+0x60] ;  /* 0x0000600001147983 */ /* 0x001ee80000300a00 */
[----:B------:R-:W4:Y:S04]  /*334e0*/  LDL R19, [R1+0x390] ;  /* 0x0003900001137983 */ /* 0x000f280000100800 */
[----:B----4-:R-:W-:Y:S04]  /*334f0*/  STL [R1+0x150c], R19 ;  /* 0x00150c1301007387 */ /* 0x010fe80000100800 */
[----:B------:R-:W4:Y:S04]  /*33500*/  LDL.LU.64 R16, [R1+0x20] ;  /* 0x0000200001107983 */ /* 0x000f280000300a00 */
[----:B----4-:R0:W-:Y:S04]  /*33510*/  STL.64 [R1+0x1520], R16 ;  /* 0x0015201001007387 */ /* 0x0101e80000100a00 */
        /* <DEDUP_REMOVED lines=16> */
[----:B------:R-:W4:Y:S04]  /*33620*/  LDL R15, [R1+0x10e4] ;  /* 0x0010e400010f7983 */ /* 0x000f280000100800 */
[----:B----4-:R-:W-:Y:S04]  /*33630*/  STL [R1+0x14f8], R15 ;  /* 0x0014f80f01007387 */ /* 0x010fe80000100800 */
[----:B------:R-:W4:Y:S04]  /*33640*/  LDL.LU.64 R12, [R1+0x10] ;  /* 0x00001000010c7983 */ /* 0x000f280000300a00 */
[----:B------:R-:W-:Y:S01]  /*33650*/  STL [R1+0x1518], R14 ;  /* 0x0015180e01007387 */ /* 0x000fe20000100800 */
[----:B------:R-:W-:Y:S03]  /*33660*/  HMMA.16816.F32 R4, R4, R24, R8 ;  /* 0x000000180404723c */ /* 0x000fe60000001808 */
[----:B----4-:R0:W-:Y:S04]  /*33670*/  STL.64 [R1+0x1510], R12 ;  /* 0x0015100c01007387 */ /* 0x0101e80000100a00 */
[----:B0-----:R-:W4:Y:S04]  /*33680*/  LDL.LU R12, [R1+0x290] ;  /* 0x00029000010c7983 */ /* 0x001f280000300800 */
[----:B------:R-:W4:Y:S04]  /*33690*/  LDL.LU R13, [R1+0x294] ;  /* 0x00029400010d7983 */ /* 0x000f280000300800 */
[----:B------:R-:W4:Y:S04]  /*336a0*/  LDL.LU R14, [R1+0x298] ;  /* 0x00029800010e7983 */ /* 0x000f280000300800 */
[----:B------:R-:W4:Y:S04]  /*336b0*/  LDL.LU R15, [R1+0x29c] ;  /* 0x00029c00010f7983 */ /* 0x000f280000300800 */
[----:B------:R-:W2:Y:S04]  /*336c0*/  LDL.LU.64 R10, [R1+0x1570] ;  /* 0x00157000010a7983 */ /* 0x000ea80000300a00 */
[----:B------:R-:W2:Y:S04]  /*336d0*/  LDL.LU.64 R8, [R1+0x1568] ;  /* 0x0015680001087983 */ /* 0x000ea80000300a00 */
[----:B------:R0:W-:Y:S04]  /*336e0*/  STL.64 [R1+0x160], R4 ;  /* 0x0001600401007387 */ /* 0x0001e80000100a00 */
[----:B------:R-:W-:Y:S01]  /*336f0*/  STL.64 [R1+0x168], R6 ;  /* 0x0001680601007387 */ /* 0x000fe20000100a00 */
[----:B0-----:R-:W-:-:S02]  /*33700*/  IMAD.MOV.U32 R4, RZ, RZ, R2 ;  /* 0x000000ffff047224 */ /* 0x001fc400078e0002 */
[----:B------:R-:W-:Y:S02]  /*33710*/  IMAD.MOV.U32 R5, RZ, RZ, R0 ;  /* 0x000000ffff057224 */ /* 0x000fe400078e0000 */
[----:B---3--:R-:W-:Y:S02]  /*33720*/  IMAD.MOV.U32 R0, RZ, RZ, R20 ;  /* 0x000000ffff007224 */ /* 0x008fe400078e0014 */
[----:B------:R-:W-:Y:S01]  /*33730*/  IMAD.MOV.U32 R2, RZ, RZ, R21 ;  /* 0x000000ffff027224 */ /* 0x000fe200078e0015 */
[----:B--2---:R-:W-:-:S15]  /*33740*/  HMMA.16816.F32 R16, R8, R20, R16 ;  /* 0x000000140810723c */ /* 0x004fde0000001810 */
        /* <DEDUP_REMOVED lines=8> */
[----:B------:R-:W2:-:S15]  /*337d0*/  LDL.LU.64 R20, [R1+0x1540] ;  /* 0x0015400001147983 */ /* 0x000e9e0000300a00 */
[----:B------:R-:W-:Y:S02]  /*337e0*/  NOP ;  /* 0x0000000000007918 */ /* 0x000fe40000000000 */
[----:B------:R-:W-:Y:S04]  /*337f0*/  STL.64 [R1+0x140], R4 ;  /* 0x0001400401007387 */ /* 0x000fe80000100a00 */
[----:B------:R0:W-:Y:S04]  /*33800*/  STL.64 [R1+0x148], R6 ;  /* 0x0001480601007387 */ /* 0x0001e80000100a00 */
[----:B0-----:R-:W3:Y:S01]  /*33810*/  LDL R7, [R1+0x10e0] ;  /* 0x0010e00001077983 */ /* 0x001ee20000100800 */
        /* <DEDUP_REMOVED lines=9> */
[----:B--2---:R-:W-:-:S15]  /*338b0*/  HMMA.16816.F32 R16, R8, R20, R16 ;  /* 0x000000140810723c */ /* 0x004fde0000001810 */
[----:B------:R-:W-:-:S04]  /*338c0*/  NOP ;  /* 0x0000000000007918 */ /* 0x000fc80000000000 */
[----:B------:R0:W-:Y:S04]  /*338d0*/  STL.64 [R1+0x120], R16 ;  /* 0x0001201001007387 */ /* 0x0001e80000100a00 */
[----:B------:R-:W-:Y:S04]  /*338e0*/  STL.64 [R1+0x128], R18 ;  /* 0x0001281201007387 */ /* 0x000fe80000100a00 */
[----:B0-----:R-:W4:Y:S04]  /*338f0*/  LDL.LU.64 R16, [R1+0x1520] ;  /* 0x0015200001107983 */ /* 0x001f280000300a00 */
[----:B------:R-:W2:Y:S01]  /*33900*/  LDL.LU R23, [R1+0x151c] ;  /* 0x00151c0001177983 */ /* 0x000ea20000300800 */
[----:B------:R-:W-:-:S02]  /*33910*/  IMAD.MOV.U32 R5, RZ, RZ, R20 ;  /* 0x000000ffff057224 */ /* 0x000fc400078e0014 */
[----:B------:R-:W-:Y:S01]  /*33920*/  IMAD.MOV.U32 R4, RZ, RZ, R21 ;  /* 0x000000ffff047224 */ /* 0x000fe200078e0015 */
[----:B---3--:R-:W-:Y:S04]  /*33930*/  STL [R1+0x1508], R7 ;  /* 0x0015080701007387 */ /* 0x008fe80000100800 */
[----:B------:R0:W-:Y:S04]  /*33940*/  STL.64 [R1+0x1500], R4 ;  /* 0x0015000401007387 */ /* 0x0001e80000100a00 */
[----:B0-----:R-:W3:Y:S04]  /*33950*/  LDL.LU R4, [R1+0x2f0] ;  /* 0x0002f00001047983 */ /* 0x001ee80000300800 */
[----:B------:R-:W3:Y:S04]  /*33960*/  LDL.LU R5, [R1+0x2f4] ;  /* 0x0002f40001057983 */ /* 0x000ee80000300800 */
[----:B------:R-:W3:Y:S04]  /*33970*/  LDL.LU R6, [R1+0x2f8] ;  /* 0x0002f80001067983 */ /* 0x000ee80000300800 */
[----:B------:R-:W3:Y:S04]  /*33980*/  LDL.LU R7, [R1+0x2fc] ;  /* 0x0002fc0001077983 */ /* 0x000ee80000300800 */
[----:B--2---:R-:W0:Y:S01]  /*33990*/  LDSM.16.MT88.4 R20, [R23+UR5+0xb000] ;  /* 0x00b000051714783b */ /* 0x004e220008004200 */
[----:B----4-:R-:W-:Y:S03]  /*339a0*/  HMMA.16816.F32 R12, R8, R16, R12 ;  /* 0x00000010080c723c */ /* 0x010fe6000000180c */
[----:B0-----:R-:W-:Y:S04]  /*339b0*/  STL.64 [R1+0x14d0], R22 ;  /* 0x0014d01601007387 */ /* 0x001fe80000100a00 */
[----:B------:R0:W-:Y:S04]  /*339c0*/  STL.64 [R1+0x14c8], R20 ;  /* 0x0014c81401007387 */ /* 0x0001e80000100a00 */
[----:B0-----:R-:W2:Y:S04]  /*339d0*/  LDL.LU R20, [R1+0x320] ;  /* 0x0003200001147983 */ /* 0x001ea80000300800 */
[----:B------:R-:W2:Y:S04]  /*339e0*/  LDL.LU R21, [R1+0x324] ;  /* 0x0003240001157983 */ /* 0x000ea80000300800 */
[----:B------:R-:W2:Y:S04]  /*339f0*/  LDL.LU R22, [R1+0x328] ;  /* 0x0003280001167983 */ /* 0x000ea80000300800 */
[----:B------:R-:W2:Y:S04]  /*33a00*/  LDL.LU R23, [R1+0x32c] ;  /* 0x00032c0001177983 */ /* 0x000ea80000300800 */
[----:B------:R-:W-:Y:S04]  /*33a10*/  STL.64 [R1+0x110], R12 ;  /* 0x0001100c01007387 */ /* 0x000fe80000100a00 */
[----:B------:R0:W-:Y:S04]  /*33a20*/  STL.64 [R1+0x118], R14 ;  /* 0x0001180e01007387 */ /* 0x0001e80000100a00 */
[----:B0-----:R-:W4:Y:S04]  /*33a30*/  LDL.LU R14, [R1+0x1518] ;  /* 0x00151800010e7983 */ /* 0x001f280000300800 */
[----:B------:R-:W3:Y:S04]  /*33a40*/  LDL.LU.64 R12, [R1+0x1510] ;  /* 0x00151000010c7983 */ /* 0x000ee80000300a00 */
[----:B------:R-:W2:Y:S01]  /*33a50*/  LDL.LU R19, [R1+0x150c] ;  /* 0x00150c0001137983 */ /* 0x000ea20000300800 */
[----:B------:R-:W-:-:S02]  /*33a60*/  IMAD.MOV.U32 R27, RZ, RZ, R16 ;  /* 0x000000ffff1b7224 */ /* 0x000fc400078e0010 */
[----:B------:R-:W-:Y:S02]  /*33a70*/  IMAD.MOV.U32 R26, RZ, RZ, R17 ;  /* 0x000000ffff1a7224 */ /* 0x000fe400078e0011 */
[----:B--2---:R-:W0:Y:S01]  /*33a80*/  LDSM.16.MT88.4 R16, [R19+UR5+0xb800] ;  /* 0x00b800051310783b */ /* 0x004e220008004200 */
[----:B---3--:R-:W-:Y:S03]  /*33a90*/  HMMA.16816.F32 R4, R8, R12, R4 ;  /* 0x0000000c0804723c */ /* 0x008fe60000001804 */
[----:B0-----:R-:W-:Y:S04]  /*33aa0*/  STL.64 [R1+0x1450], R18 ;  /* 0x0014501201007387 */ /* 0x001fe80000100a00 */
[----:B------:R0:W-:Y:S04]  /*33ab0*/  STL.64 [R1+0x1448], R16 ;  /* 0x0014481001007387 */ /* 0x0001e80000100a00 */
[----:B0-----:R-:W2:Y:S08]  /*33ac0*/  LDL.LU R16, [R1] ;  /* 0x0000000001107983 */ /* 0x001eb00000300800 */
[----:B------:R-:W-:Y:S04]  /*33ad0*/  STL.64 [R1+0x100], R4 ;  /* 0x0001000401007387 */ /* 0x000fe80000100a00 */
[----:B------:R0:W-:Y:S04]  /*33ae0*/  STL.64 [R1+0x108], R6 ;  /* 0x0001080601007387 */ /* 0x0001e80000100a00 */
[----:B0-----:R-:W3:Y:S04]  /*33af0*/  LDL.LU R7, [R1+0x1508] ;  /* 0x0015080001077983 */ /* 0x001ee80000300800 */
[----:B------:R-:W2:Y:S04]  /*33b00*/  LDL.LU.64 R4, [R1+0x1500] ;  /* 0x0015000001047983 */ /* 0x000ea80000300a00 */
[----:B------:R-:W2:Y:S01]  /*33b10*/  LDL.LU R15, [R1+0x14f8] ;  /* 0x0014f800010f7983 */ /* 0x000ea20000300800 */
[----:B----4-:R-:W-:-:S02]  /*33b20*/  IMAD.MOV.U32 R17, RZ, RZ, R14 ;  /* 0x000000ffff117224 */ /* 0x010fc400078e000e */
[----:B------:R-:W-:Y:S02]  /*33b30*/  IMAD.MOV.U32 R18, RZ, RZ, R12 ;  /* 0x000000ffff127224 */ /* 0x000fe400078e000c */
[----:B------:R-:W-:Y:S02]  /*33b40*/  IMAD.MOV.U32 R6, RZ, RZ, R13 ;  /* 0x000000ffff067224 */ /* 0x000fe400078e000d */
[----:B--2---:R-:W0:Y:S04]  /*33b50*/  LDSM.16.MT88.4 R12, [R15+UR5+0xb800] ;  /* 0x00b800050f0c783b */ /* 0x004e280008004200 */
[----:B0-----:R-:W-:Y:S04]  /*33b60*/  STL.64 [R1+0x13d0], R14 ;  /* 0x0013d00e01007387 */ /* 0x001fe80000100a00 */
[----:B------:R0:W-:Y:S04]  /*33b70*/  STL.64 [R1+0x13c8], R12 ;  /* 0x0013c80c01007387 */ /* 0x0001e80000100a00 */
[----:B0-----:R-:W2:Y:S04]  /*33b80*/  LDL.LU.64 R12, [R1+0x50] ;  /* 0x00005000010c7983 */ /* 0x001ea80000300a00 */
[----:B------:R-:W4:Y:S04]  /*33b90*/  LDL.64 R14, [R1+0x58] ;  /* 0x00005800010e7983 */ /* 0x000f280000100a00 */
[----:B----4-:R-:W-:Y:S04]  /*33ba0*/  STL.64 [R1+0x14b0], R14 ;  /* 0x0014b00e01007387 */ /* 0x010fe80000100a00 */
[----:B--2---:R0:W-:Y:S02]  /*33bb0*/  STL.64 [R1+0x14a8], R12 ;  /* 0x0014a80c01007387 */ /* 0x0041e40000100a00 */
[----:B0-----:R-:W-:Y:S02]  /*33bc0*/  HMMA.16816.F32 R12, R8, R16, R20 ;  /* 0x00000010080c723c */ /* 0x001fe40000001814 */
[----:B------:R0:W-:Y:S02]  /*33bd0*/  STL.64 [R1+0x1468], R16 ;  /* 0x0014681001007387 */ /* 0x0001e40000100a00 */
[----:B0-----:R-:W-:-:S02]  /*33be0*/  IMAD.MOV.U32 R16, RZ, RZ, R18 ;  /* 0x000000ffff107224 */ /* 0x001fc400078e0012 */
[----:B------:R-:W-:-:S13]  /*33bf0*/  IMAD.MOV.U32 R17, RZ, RZ, R6 ;  /* 0x000000ffff117224 */ /* 0x000fda00078e0006 */
[----:B------:R-:W-:Y:S04]  /*33c00*/  STL.64 [R1+0xf0], R12 ;  /* 0x0000f00c01007387 */ /* 0x000fe80000100a00 */
[----:B------:R-:W-:Y:S04]  /*33c10*/  STL.64 [R1+0xf8], R14 ;  /* 0x0000f80e01007387 */ /* 0x000fe80000100a00 */
[----:B------:R0:W-:Y:S02]  /*33c20*/  STL.64 [R1+0x1470], R16 ;  /* 0x0014701001007387 */ /* 0x0001e40000100a00 */
[----:B0-----:R-:W-:-:S02]  /*33c30*/  IMAD.MOV.U32 R16, RZ, RZ, R5 ;  /* 0x000000ffff107224 */ /* 0x001fc400078e0005 */
[----:B------:R-:W-:Y:S02]  /*33c40*/  IMAD.MOV.U32 R17, RZ, RZ, R4 ;  /* 0x000000ffff117224 */ /* 0x000fe400078e0004 */
[----:B---3--:R-:W0:Y:S04]  /*33c50*/  LDSM.16.MT88.4 R4, [R7+UR5+0xb800] ;  /* 0x00b800050704783b */ /* 0x008e280008004200 */
[----:B------:R1:W-:Y:S02]  /*33c60*/  STL.64 [R1+0x1488], R16 ;  /* 0x0014881001007387 */ /* 0x0003e40000100a00 */
[----:B-1----:R-:W-:Y:S02]  /*33c70*/  IMAD.MOV.U32 R16, RZ, RZ, R28 ;  /* 0x000000ffff107224 */ /* 0x002fe400078e001c */
[----:B------:R-:W-:Y:S01]  /*33c80*/  IMAD.MOV.U32 R17, RZ, RZ, R29 ;  /* 0x000000ffff117224 */ /* 0x000fe200078e001d */
[----:B------:R-:W2:Y:S04]  /*33c90*/  LDL.LU R28, [R1+0x14f4] ;  /* 0x0014f400011c7983 */ /* 0x000ea80000300800 */
[----:B------:R-:W3:Y:S04]  /*33ca0*/  LDL.LU R29, [R1+0x14f0] ;  /* 0x0014f000011d7983 */ /* 0x000ee80000300800 */
[----:B------:R-:W4:Y:S04]  /*33cb0*/  LDL.LU R20, [R1+0x310] ;  /* 0x0003100001147983 */ /* 0x000f280000300800 */
[----:B------:R-:W4:Y:S04]  /*33cc0*/  LDL.LU R21, [R1+0x314] ;  /* 0x0003140001157983 */ /* 0x000f280000300800 */
[----:B------:R-:W4:Y:S04]  /*33cd0*/  LDL.LU R22, [R1+0x318] ;  /* 0x0003180001167983 */ /* 0x000f280000300800 */
[----:B------:R-:W4:Y:S04]  /*33ce0*/  LDL.LU R23, [R1+0x31c] ;  /* 0x00031c0001177983 */ /* 0x000f280000300800 */
[----:B------:R1:W-:Y:S04]  /*33cf0*/  STL.64 [R1+0x14a0], R16 ;  /* 0x0014a01001007387 */ /* 0x0003e80000100a00 */
[----:B-1----:R-:W2:Y:S04]  /*33d00*/  LDL.LU R16, [R1+0x2e0] ;  /* 0x0002e00001107983 */ /* 0x002ea80000300800 */
[----:B------:R-:W2:Y:S04]  /*33d10*/  LDL.LU R17, [R1+0x2e4] ;  /* 0x0002e40001117983 */ /* 0x000ea80000300800 */
[----:B------:R-:W2:Y:S04]  /*33d20*/  LDL.LU R18, [R1+0x2e8] ;  /* 0x0002e80001127983 */ /* 0x000ea80000300800 */
[----:B------:R-:W2:Y:S04]  /*33d30*/  LDL.LU R19, [R1+0x2ec] ;  /* 0x0002ec0001137983 */ /* 0x000ea80000300800 */
[----:B------:R-:W3:Y:S01]  /*33d40*/  LDL R15, [R1+0x10dc] ;  /* 0x0010dc00010f7983 */ /* 0x000ee20000100800 */
[----:B------:R-:W-:-:S02]  /*33d50*/  IMAD.MOV.U32 R12, RZ, RZ, R0 ;  /* 0x000000ffff0c7224 */ /* 0x000fc400078e0000 */
[----:B------:R-:W-:Y:S01]  /*33d60*/  IMAD.MOV.U32 R13, RZ, RZ, R2 ;  /* 0x000000ffff0d7224 */ /* 0x000fe200078e0002 */
[----:B--2---:R-:W-:Y:S04]  /*33d70*/  STL.64 [R1+0x14c0], R18 ;  /* 0x0014c01201007387 */ /* 0x004fe80000100a00 */
[----:B------:R1:W-:Y:S04]  /*33d80*/  STL.64 [R1+0x14b8], R16 ;  /* 0x0014b81001007387 */ /* 0x0003e80000100a00 */
[----:B------:R-:W2:Y:S04]  /*33d90*/  LDL.LU R0, [R1+0x14ec] ;  /* 0x0014ec0001007983 */ /* 0x000ea80000300800 */
[----:B------:R-:W2:Y:S04]  /*33da0*/  LDL.LU R2, [R1+0x14e8] ;  /* 0x0014e80001027983 */ /* 0x000ea80000300800 */
        /* <DEDUP_REMOVED lines=8> */
[----:B------:R-:W2:Y:S04]  /*33e30*/  LDL.LU R27, [R1+0x14e4] ;  /* 0x0014e400011b7983 */ /* 0x000ea80000300800 */
[----:B------:R-:W2:Y:S04]  /*33e40*/  LDL.LU R26, [R1+0x14e0] ;  /* 0x0014e000011a7983 */ /* 0x000ea80000300800 */
[----:B------:R-:W2:Y:S04]  /*33e50*/  LDL R6, [R1+0x28] ;  /* 0x0000280001067983 */ /* 0x000ea80000100800 */
[----:B------:R-:W2:Y:S04]  /*33e60*/  LDL R7, [R1+0x2c] ;  /* 0x00002c0001077983 */ /* 0x000ea80000100800 */
[----:B--2---:R-:W-:Y:S04]  /*33e70*/  STL.64 [R1+0x1480], R6 ;  /* 0x0014800601007387 */ /* 0x004fe80000100a00 */
[----:B------:R0:W-:Y:S04]  /*33e80*/  STL.64 [R1+0x1478], R4 ;  /* 0x0014780401007387 */ /* 0x0001e80000100a00 */
[----:B0-----:R-:W2:Y:S04]  /*33e90*/  LDL.LU R4, [R1+0x2c0] ;  /* 0x0002c00001047983 */ /* 0x001ea80000300800 */
[----:B------:R-:W2:Y:S01]  /*33ea0*/  LDL.LU R5, [R1+0x2c4] ;  /* 0x0002c40001057983 */ /* 0x000ea20000300800 */
[----:B------:R-:W-:-:S02]  /*33eb0*/  IMAD.MOV.U32 R6, RZ, RZ, R26 ;  /* 0x000000ffff067224 */ /* 0x000fc400078e001a */
[----:B------:R-:W-:Y:S01]  /*33ec0*/  IMAD.MOV.U32 R7, RZ, RZ, R27 ;  /* 0x000000ffff077224 */ /* 0x000fe200078e001b */
[----:B------:R-:W3:Y:S04]  /*33ed0*/  LDL.LU R26, [R1+0x14dc] ;  /* 0x0014dc00011a7983 */ /* 0x000ee80000300800 */
[----:B------:R-:W3:Y:S04]  /*33ee0*/  LDL.LU R27, [R1+0x14d8] ;  /* 0x0014d800011b7983 */ /* 0x000ee80000300800 */
[----:B------:R-:W-:Y:S01]  /*33ef0*/  STL.64 [R1+0x1498], R6 ;  /* 0x0014980601007387 */ /* 0x000fe20000100a00 */
[----:B----4-:R-:W-:Y:S03]  /*33f00*/  HMMA.16816.F32 R8, R8, R24, R20 ;  /* 0x000000180808723c */ /* 0x010fe60000001814 */
[----:B--2---:R0:W-:Y:S04]  /*33f10*/  STL.64 [R1+0x1490], R4 ;  /* 0x0014900401007387 */ /* 0x0041e80000100a00 */
[----:B0-----:R-:W2:Y:S04]  /*33f20*/  LDL.LU R4, [R1+0x2d0] ;  /* 0x0002d00001047983 */ /* 0x001ea80000300800 */
[----:B------:R-:W2:Y:S04]  /*33f30*/  LDL.LU R5, [R1+0x2d4] ;  /* 0x0002d40001057983 */ /* 0x000ea80000300800 */
[----:B------:R-:W2:Y:S04]  /*33f40*/  LDL.LU R6, [R1+0x2d8] ;  /* 0x0002d80001067983 */ /* 0x000ea80000300800 */
[----:B------:R-:W2:Y:S04]  /*33f50*/  LDL.LU R7, [R1+0x2dc] ;  /* 0x0002dc0001077983 */ /* 0x000ea80000300800 */
[----:B------:R-:W4:Y:S04]  /*33f60*/  LDL.LU.64 R22, [R1+0x14d0] ;  /* 0x0014d00001167983 */ /* 0x000f280000300a00 */
[----:B------:R-:W4:Y:S04]  /*33f70*/  LDL.LU.64 R20, [R1+0x14c8] ;  /* 0x0014c80001147983 */ /* 0x000f280000300a00 */
[----:B---3--:R-:W-:Y:S04]  /*33f80*/  STL.64 [R1+0x1460], R26 ;  /* 0x0014601a01007387 */ /* 0x008fe80000100a00 */
[----:B------:R0:W-:Y:S04]  /*33f90*/  STL.64 [R1+0x1458], R24 ;  /* 0x0014581801007387 */ /* 0x0001e80000100a00 */
[----:B------:R-:W-:Y:S04]  /*33fa0*/  STL.64 [R1+0xe0], R8 ;  /* 0x0000e00801007387 */ /* 0x000fe80000100a00 */
[----:B------:R-:W-:Y:S04]  /*33fb0*/  STL.64 [R1+0xe8], R10 ;  /* 0x0000e80a01007387 */ /* 0x000fe80000100a00 */
[----:B------:R-:W1:Y:S04]  /*33fc0*/  LDSM.16.MT88.4 R8, [R15+UR5+0xb800] ;  /* 0x00b800050f08783b */ /* 0x000e680008004200 */
[----:B0-----:R-:W3:Y:S04]  /*33fd0*/  LDL.LU R24, [R1+0x280] ;  /* 0x0002800001187983 */ /* 0x001ee80000300800 */
[----:B------:R-:W3:Y:S04]  /*33fe0*/  LDL.LU R25, [R1+0x284] ;  /* 0x0002840001197983 */ /* 0x000ee80000300800 */
[----:B------:R-:W3:Y:S04]  /*33ff0*/  LDL.LU R26, [R1+0x288] ;  /* 0x00028800011a7983 */ /* 0x000ee80000300800 */
[----:B------:R-:W3:Y:S04]  /*34000*/  LDL.LU R27, [R1+0x28c] ;  /* 0x00028c00011b7983 */ /* 0x000ee80000300800 */
[----:B-1----:R-:W-:Y:S04]  /*34010*/  STL.64 [R1+0x12c0], R10 ;  /* 0x0012c00a01007387 */ /* 0x002fe80000100a00 */
[----:B------:R0:W-:Y:S04]  /*34020*/  STL.64 [R1+0x12b8], R8 ;  /* 0x0012b80801007387 */ /* 0x0001e80000100a00 */
[----:B0-----:R-:W2:Y:S04]  /*34030*/  LDL.LU R8, [R1+0x2a0] ;  /* 0x0002a00001087983 */ /* 0x001ea80000300800 */
[----:B------:R-:W2:Y:S04]  /*34040*/  LDL.LU R9, [R1+0x2a4] ;  /* 0x0002a40001097983 */ /* 0x000ea80000300800 */
[----:B------:R-:W2:Y:S04]  /*34050*/  LDL.LU R10, [R1+0x2a8] ;  /* 0x0002a800010a7983 */ /* 0x000ea80000300800 */
[----:B------:R-:W2:Y:S01]  /*34060*/  LDL.LU R11, [R1+0x2ac] ;  /* 0x0002ac00010b7983 */ /* 0x000ea20000300800 */
[----:B----4-:R-:W-:Y:S03]  /*34070*/  HMMA.16816.F32 R12, R20, R12, R16 ;  /* 0x0000000c140c723c */ /* 0x010fe60000001810 */
[----:B------:R-:W4:Y:S04]  /*34080*/  LDL.LU.64 R18, [R1+0x14c0] ;  /* 0x0014c00001127983 */ /* 0x000f280000300a00 */
[----:B------:R-:W4:-:S12]  /*34090*/  LDL.LU.64 R16, [R1+0x14b8] ;  /* 0x0014b80001107983 */ /* 0x000f180000300a00 */
[----:B------:R-:W-:Y:S04]  /*340a0*/  STL.64 [R1+0xd0], R12 ;  /* 0x0000d00c01007387 */ /* 0x000fe80000100a00 */
[----:B------:R0:W-:Y:S04]  /*340b0*/  STL.64 [R1+0xd8], R14 ;  /* 0x0000d80e01007387 */ /* 0x0001e80000100a00 */
[----:B0-----:R-:W2:Y:S04]  /*340c0*/  LDL.LU.64 R14, [R1+0x14b0] ;  /* 0x0014b000010e7983 */ /* 0x001ea80000300a00 */
[----:B------:R-:W4:Y:S02]  /*340d0*/  LDL.LU.64 R12, [R1+0x14a8] ;  /* 0x0014a800010c7983 */ /* 0x000f240000300a00 */
        /* <DEDUP_REMOVED lines=18> */
[----:B------:R-:W2:-:S13]  /*34200*/  LDL.LU.64 R4, [R1+0x1478] ;  /* 0x0014780001047983 */ /* 0x000e9a0000300a00 */
[----:B------:R0:W-:Y:S04]  /*34210*/  STL.64 [R1+0xa0], R16 ;  /* 0x0000a01001007387 */ /* 0x0001e80000100a00 */
[----:B------:R1:W-:Y:S04]  /*34220*/  STL.64 [R1+0xa8], R18 ;  /* 0x0000a81201007387 */ /* 0x0003e80000100a00 */
[----:B0-----:R-:W1:Y:S01]  /*34230*/  LDL.LU.64 R16, [R1+0x1470] ;  /* 0x0014700001107983 */ /* 0x001e620000300a00 */
[C---:B--2---:R-:W-:Y:S08]  /*34240*/  HMMA.16816.F32 R12, R20.reuse, R4, R12 ;  /* 0x00000004140c723c */ /* 0x044ff0000000180c */
[----:B-1----:R-:W-:Y:S11]  /*34250*/  HMMA.16816.F32 R16, R20, R16, R8 ;  /* 0x000000101410723c */ /* 0x002ff60000001808 */
[----:B------:R-:W-:Y:S04]  /*34260*/  STL.64 [R1+0x90], R12 ;  /* 0x0000900c01007387 */ /* 0x000fe80000100a00 */
[----:B------:R0:W-:Y:S04]  /*34270*/  STL.64 [R1+0x98], R14 ;  /* 0x0000980e01007387 */ /* 0x0001e80000100a00 */
[----:B0-----:R-:W2:Y:S04]  /*34280*/  LDL.64 R14, [R1+0x68] ;  /* 0x00006800010e7983 */ /* 0x001ea80000100a00 */
[----:B----4-:R0:W-:Y:S04]  /*34290*/  STL.64 [R1+0x1400], R6 ;  /* 0x0014000601007387 */ /* 0x0101e80000100a00 */
[----:B------:R-:W2:Y:S04]  /*342a0*/  LDL.LU R4, [R1+0x260] ;  /* 0x0002600001047983 */ /* 0x000ea80000300800 */
[----:B------:R-:W2:Y:S04]  /*342b0*/  LDL.LU R5, [R1+0x264] ;  /* 0x0002640001057983 */ /* 0x000ea80000300800 */
[----:B0-----:R-:W2:Y:S04]  /*342c0*/  LDL.LU R6, [R1+0x268] ;  /* 0x0002680001067983 */ /* 0x001ea80000300800 */
[----:B------:R-:W2:Y:S04]  /*342d0*/  LDL.LU R7, [R1+0x26c] ;  /* 0x00026c0001077983 */ /* 0x000ea80000300800 */
[----:B------:R0:W-:Y:S04]  /*342e0*/  STL.64 [R1+0x80], R16 ;  /* 0x0000801001007387 */ /* 0x0001e80000100a00 */
[----:B0-----:R-:W3:Y:S01]  /*342f0*/  LDL.LU.64 R16, [R1+0x1468] ;  /* 0x0014680001107983 */ /* 0x001ee20000300a00 */
[----:B------:R-:W-:-:S02]  /*34300*/  IMAD.MOV.U32 R11, RZ, RZ, R18 ;  /* 0x000000ffff0b7224 */ /* 0x000fc400078e0012 */
[----:B------:R-:W-:-:S05]  /*34310*/  IMAD.MOV.U32 R10, RZ, RZ, R19 ;  /* 0x000000ffff0a7224 */ /* 0x000fca00078e0013 */
[----:B------:R0:W-:Y:S04]  /*34320*/  STL.64 [R1+0x1340], R10 ;  /* 0x0013400a01007387 */ /* 0x0001e80000100a00 */
[----:B------:R-:W4:Y:S04]  /*34330*/  LDL.LU R8, [R1+0x270] ;  /* 0x0002700001087983 */ /* 0x000f280000300800 */
[----:B------:R-:W4:Y:S01]  /*34340*/  LDL.LU R9, [R1+0x274] ;  /* 0x0002740001097983 */ /* 0x000f220000300800 */
[----:B---3--:R-:W-:Y:S03]  /*34350*/  HMMA.16816.F32 R16, R20, R16, R24 ;  /* 0x000000101410723c */ /* 0x008fe60000001818 */
[----:B------:R-:W3:Y:S04]  /*34360*/  LDL.LU.64 R26, [R1+0x1460] ;  /* 0x00146000011a7983 */ /* 0x000ee80000300a00 */
[----:B------:R-:W4:Y:S01]  /*34370*/  LDL.LU.64 R24, [R1+0x1458] ;  /* 0x0014580001187983 */ /* 0x000f220000300a00 */
[----:B0-----:R-:W-:-:S02]  /*34380*/  IMAD.MOV.U32 R10, RZ, RZ, R2 ;  /* 0x000000ffff0a7224 */ /* 0x001fc400078e0002 */
[----:B------:R-:W-:-:S09]  /*34390*/  IMAD.MOV.U32 R11, RZ, RZ, R0 ;  /* 0x000000ffff0b7224 */ /* 0x000fd200078e0000 */
[----:B------:R-:W-:Y:S01]  /*343a0*/  IMAD.MOV.U32 R2, RZ, RZ, R18 ;  /* 0x000000ffff027224 */ /* 0x000fe200078e0012 */
[----:B------:R0:W-:Y:S01]  /*343b0*/  STL.64 [R1+0x70], R16 ;  /* 0x0000701001007387 */ /* 0x0001e20000100a00 */
[----:B------:R-:W-:-:S03]  /*343c0*/  IMAD.MOV.U32 R0, RZ, RZ, R19 ;  /* 0x000000ffff007224 */ /* 0x000fc600078e0013 */
[----:B------:R-:W2:Y:S04]  /*343d0*/  LDL.LU.64 R18, [R1+0x1450] ;  /* 0x0014500001127983 */ /* 0x000ea80000300a00 */
[----:B0-----:R-:W2:Y:S01]  /*343e0*/  LDL.LU.64 R16, [R1+0x1448] ;  /* 0x0014480001107983 */ /* 0x001ea20000300a00 */
[----:B----4-:R-:W-:Y:S03]  /*343f0*/  HMMA.16816.F32 R20, R20, R24, R8 ;  /* 0x000000181414723c */ /* 0x010fe60000001808 */
[----:B---3--:R-:W-:-:S15]  /*34400*/  STL.64 [R1+0x13d8], R26 ;  /* 0x0013d81a01007387 */ /* 0x008fde0000100a00 */
[----:B------:R-:W-:Y:S01]  /*34410*/  NOP ;  /* 0x0000000000007918 */ /* 0x000fe20000000000 */
[----:B------:R0:W-:Y:S04]  /*34420*/  STL.64 [R1+0x1230], R22 ;  /* 0x0012301601007387 */ /* 0x0001e80000100a00 */
[----:B------:R-:W-:Y:S04]  /*34430*/  STL.64 [R1+0x1228], R20 ;  /* 0x0012281401007387 */ /* 0x000fe80000100a00 */
[----:B0-----:R-:W3:Y:S04]  /*34440*/  LDL.LU R22, [R1+0x18] ;  /* 0x0000180001167983 */ /* 0x001ee80000300800 */
[----:B------:R-:W3:Y:S01]  /*34450*/  LDL.LU R23, [R1+0x1c] ;  /* 0x00001c0001177983 */ /* 0x000ee20000300800 */
[----:B------:R-:W-:-:S02]  /*34460*/  IMAD.MOV.U32 R8, RZ, RZ, R29 ;  /* 0x000000ffff087224 */ /* 0x000fc400078e001d */
[----:B------:R-:W-:Y:S02]  /*34470*/  IMAD.MOV.U32 R9, RZ, RZ, R28 ;  /* 0x000000ffff097224 */ /* 0x000fe400078e001c */
[----:B------:R-:W-:Y:S01]  /*34480*/  IMAD.MOV.U32 R10, RZ, RZ, R3 ;  /* 0x000000ffff0a7224 */ /* 0x000fe200078e0003 */
[----:B---3--:R2:W-:Y:S04]  /*34490*/  STL.64 [R1+0x13f8], R22 ;  /* 0x0013f81601007387 */ /* 0x0085e80000100a00 */
[----:B------:R-:W3:Y:S04]  /*344a0*/  LDL.LU R29, [R1+0x1444] ;  /* 0x00144400011d7983 */ /* 0x000ee80000300800 */
[----:B------:R-:W4:Y:S04]  /*344b0*/  LDL.LU R28, [R1+0x1440] ;  /* 0x00144000011c7983 */ /* 0x000f280000300800 */
[----:B------:R-:W3:Y:S04]  /*344c0*/  LDL.LU R3, [R1+0x143c] ;  /* 0x00143c0001037983 */ /* 0x000ee80000300800 */
[----:B------:R-:W3:Y:S01]  /*344d0*/  LDL.LU R11, [R1+0x19c] ;  /* 0x00019c00010b7983 */ /* 0x000ee20000300800 */
[----:B--2---:R-:W-:Y:S03]  /*344e0*/  HMMA.16816.F32 R20, R16, R14, R4 ;  /* 0x0000000e1014723c */ /* 0x004fe60000001804 */
[----:B---3--:R-:W-:Y:S04]  /*344f0*/  STL.64 [R1+0x1378], R10 ;  /* 0x0013780a01007387 */ /* 0x008fe80000100a00 */
[----:B------:R0:W-:Y:S04]  /*34500*/  STL.64 [R1+0x1370], R8 ;  /* 0x0013700801007387 */ /* 0x0001e80000100a00 */
[----:B0-----:R-:W2:Y:S01]  /*34510*/  LDL.LU R8, [R1+0x1b0] ;  /* 0x0001b00001087983 */ /* 0x001ea20000300800 */
[----:B------:R-:W-:-:S03]  /*34520*/  IMAD.MOV.U32 R9, RZ, RZ, R29 ;  /* 0x000000ffff097224 */ /* 0x000fc600078e001d */
[----:B------:R-:W3:Y:S01]  /*34530*/  LDL.LU R29, [R1+0x1438] ;  /* 0x00143800011d7983 */ /* 0x000ee20000300800 */
[----:B----4-:R-:W-:Y:S02]  /*34540*/  IMAD.MOV.U32 R10, RZ, RZ, R28 ;  /* 0x000000ffff0a7224 */ /* 0x010fe400078e001c */
[----:B------:R-:W-:Y:S01]  /*34550*/  IMAD.MOV.U32 R11, RZ, RZ, R3 ;  /* 0x000000ffff0b7224 */ /* 0x000fe200078e0003 */
[----:B------:R-:W4:Y:S04]  /*34560*/  LDL.LU R28, [R1+0x1434] ;  /* 0x00143400011c7983 */ /* 0x000f280000300800 */
[----:B------:R-:W3:Y:S04]  /*34570*/  LDL.LU R3, [R1+0x1430] ;  /* 0x0014300001037983 */ /* 0x000ee80000300800 */
[----:B------:R-:W3:Y:S04]  /*34580*/  LDL.LU R24, [R1+0x250] ;  /* 0x0002500001187983 */ /* 0x000ee80000300800 */
[----:B------:R-:W4:Y:S04]  /*34590*/  LDL.LU R25, [R1+0x254] ;  /* 0x0002540001197983 */ /* 0x000f280000300800 */
[----:B------:R-:W4:Y:S04]  /*345a0*/  LDL.LU R26, [R1+0x258] ;  /* 0x00025800011a7983 */ /* 0x000f280000300800 */
[----:B------:R3:W-:Y:S01]  /*345b0*/  STL.64 [R1+0x1388], R10 ;  /* 0x0013880a01007387 */ /* 0x0007e20000100a00 */
[----:B------:R-:W-:-:S02]  /*345c0*/  IMAD.MOV.U32 R5, RZ, RZ, R14 ;  /* 0x000000ffff057224 */ /* 0x000fc400078e000e */
[----:B------:R-:W-:Y:S01]  /*345d0*/  IMAD.MOV.U32 R4, RZ, RZ, R15 ;  /* 0x000000ffff047224 */ /* 0x000fe200078e000f */
[----:B--2---:R-:W-:Y:S04]  /*345e0*/  STL.64 [R1+0x1380], R8 ;  /* 0x0013800801007387 */ /* 0x004fe80000100a00 */
[----:B------:R-:W2:Y:S04]  /*345f0*/  LDL.LU.64 R14, [R1+0x1428] ;  /* 0x00142800010e7983 */ /* 0x000ea80000300a00 */
[----:B------:R-:W-:Y:S04]  /*34600*/  STL.64 [R1+0x340], R20 ;  /* 0x0003401401007387 */ /* 0x000fe80000100a00 */
[----:B------:R-:W-:Y:S04]  /*34610*/  STL.64 [R1+0x348], R22 ;  /* 0x0003481601007387 */ /* 0x000fe80000100a00 */
[----:B------:R-:W2:Y:S01]  /*34620*/  LDL.64 R6, [R1+0x38] ;  /* 0x0000380001067983 */ /* 0x000ea20000100a00 */
[----:B---3--:R-:W-:-:S02]  /*34630*/  IMAD.MOV.U32 R11, RZ, RZ, R3 ;  /* 0x000000ffff0b7224 */ /* 0x008fc400078e0003 */
[----:B----4-:R-:W-:Y:S02]  /*34640*/  IMAD.MOV.U32 R10, RZ, RZ, R28 ;  /* 0x000000ffff0a7224 */ /* 0x010fe400078e001c */
[----:B------:R-:W-:Y:S02]  /*34650*/  IMAD.MOV.U32 R3, RZ, RZ, R20 ;  /* 0x000000ffff037224 */ /* 0x000fe400078e0014 */
[----:B------:R-:W-:Y:S02]  /*34660*/  IMAD.MOV.U32 R27, RZ, RZ, R29 ;  /* 0x000000ffff1b7224 */ /* 0x000fe400078e001d */
[----:B------:R-:W-:Y:S02]  /*34670*/  IMAD.MOV.U32 R28, RZ, RZ, R21 ;  /* 0x000000ffff1c7224 */ /* 0x000fe400078e0015 */
[----:B------:R-:W-:Y:S01]  /*34680*/  IMAD.MOV.U32 R29, RZ, RZ, R22 ;  /* 0x000000ffff1d7224 */ /* 0x000fe200078e0016 */
        /* <DEDUP_REMOVED lines=8> */
[----:B------:R-:W4:Y:S04]  /*34710*/  LDL.LU R22, [R1+0x228] ;  /* 0x0002280001167983 */ /* 0x000f280000300800 */
[----:B------:R-:W4:Y:S01]  /*34720*/  LDL.LU R23, [R1+0x22c] ;  /* 0x00022c0001177983 */ /* 0x000f220000300800 */
[----:B------:R-:W-:Y:S03]  /*34730*/  HMMA.16816.F32 R24, R16, R14, R24 ;  /* 0x0000000e1018723c */ /* 0x000fe60000001818 */
[----:B----4-:R-:W-:Y:S04]  /*34740*/  STL.64 [R1+0x1410], R22 ;  /* 0x0014101601007387 */ /* 0x010fe80000100a00 */
[----:B---3--:R0:W-:Y:S04]  /*34750*/  STL.64 [R1+0x1408], R20 ;  /* 0x0014081401007387 */ /* 0x0081e80000100a00 */
[----:B0-----:R-:W3:Y:S04]  /*34760*/  LDL.LU R20, [R1+0x230] ;  /* 0x0002300001147983 */ /* 0x001ee80000300800 */
[----:B------:R-:W3:Y:S04]  /*34770*/  LDL.LU R21, [R1+0x234] ;  /* 0x0002340001157983 */ /* 0x000ee80000300800 */
[----:B------:R-:W3:Y:S04]  /*34780*/  LDL.LU R22, [R1+0x238] ;  /* 0x0002380001167983 */ /* 0x000ee80000300800 */
[----:B------:R-:W3:Y:S04]  /*34790*/  LDL.LU R23, [R1+0x23c] ;  /* 0x00023c0001177983 */ /* 0x000ee80000300800 */
[----:B------:R-:W-:Y:S04]  /*347a0*/  STL [R1+0x10f4], R3 ;  /* 0x0010f40301007387 */ /* 0x000fe80000100800 */
[----:B------:R-:W-:Y:S04]  /*347b0*/  STL [R1+0x10f0], R28 ;  /* 0x0010f01c01007387 */ /* 0x000fe80000100800 */
[----:B------:R-:W-:Y:S04]  /*347c0*/  STL [R1+0x10ec], R29 ;  /* 0x0010ec1d01007387 */ /* 0x000fe80000100800 */
[----:B------:R-:W-:Y:S04]  /*347d0*/  STL.64 [R1+0x320], R24 ;  /* 0x0003201801007387 */ /* 0x000fe80000100a00 */
[----:B------:R0:W-:Y:S04]  /*347e0*/  STL.64 [R1+0x328], R26 ;  /* 0x0003281a01007387 */ /* 0x0001e80000100a00 */
[----:B0-----:R-:W4:Y:S04]  /*347f0*/  LDL R26, [R1+0x8] ;  /* 0x00000800011a7983 */ /* 0x001f280000100800 */
[----:B------:R-:W4:Y:S01]  /*34800*/  LDL R27, [R1+0xc] ;  /* 0x00000c00011b7983 */ /* 0x000f220000100800 */
[----:B------:R-:W-:-:S02]  /*34810*/  IMAD.MOV.U32 R8, RZ, RZ, R14 ;  /* 0x000000ffff087224 */ /* 0x000fc400078e000e */
[----:B------:R-:W-:Y:S01]  /*34820*/  IMAD.MOV.U32 R3, RZ, RZ, R15 ;  /* 0x000000ffff037224 */ /* 0x000fe200078e000f */
[----:B--2---:R-:W-:Y:S01]  /*34830*/  HMMA.16816.F32 R4, R16, R10, R4 ;  /* 0x0000000a1004723c */ /* 0x004fe20000001804 */
[----:B----4-:R0:W-:Y:S04]  /*34840*/  STL.64 [R1+0x13f0], R26 ;  /* 0x0013f01a01007387 */ /* 0x0101e80000100a00 */
[----:B------:R-:W2:Y:S04]  /*34850*/  LDL.LU R12, [R1+0x1f0] ;  /* 0x0001f000010c7983 */ /* 0x000ea80000300800 */
[----:B------:R-:W2:Y:S04]  /*34860*/  LDL.LU R13, [R1+0x1f4] ;  /* 0x0001f400010d7983 */ /* 0x000ea80000300800 */
[----:B------:R-:W4:Y:S04]  /*34870*/  LDL.LU R14, [R1+0x1f8] ;  /* 0x0001f800010e7983 */ /* 0x000f280000300800 */
[----:B------:R-:W4:Y:S04]  /*34880*/  LDL.LU R15, [R1+0x1fc] ;  /* 0x0001fc00010f7983 */ /* 0x000f280000300800 */
[----:B------:R-:W2:Y:S04]  /*34890*/  LDL.LU R24, [R1+0x210] ;  /* 0x0002100001187983 */ /* 0x000ea80000300800 */
[----:B------:R-:W3:Y:S04]  /*348a0*/  LDL.LU R25, [R1+0x214] ;  /* 0x0002140001197983 */ /* 0x000ee80000300800 */
[----:B0-----:R-:W3:Y:S04]  /*348b0*/  LDL.LU R26, [R1+0x218] ;  /* 0x00021800011a7983 */ /* 0x001ee80000300800 */
[----:B------:R-:W3:Y:S04]  /*348c0*/  LDL.LU R27, [R1+0x21c] ;  /* 0x00021c00011b7983 */ /* 0x000ee80000300800 */
[----:B----4-:R-:W-:Y:S04]  /*348d0*/  STL.64 [R1+0x13e8], R14 ;  /* 0x0013e80e01007387 */ /* 0x010fe80000100a00 */
        /* <DEDUP_REMOVED lines=8> */
[----:B------:R-:W4:Y:S04]  /*34960*/  LDL.LU.64 R4, [R1+0x1418] ;  /* 0x0014180001047983 */ /* 0x000f280000300a00 */
[----:B------:R0:W-:Y:S02]  /*34970*/  STL.64 [R1+0x1398], R10 ;  /* 0x0013980a01007387 */ /* 0x0001e40000100a00 */
[----:B0-----:R-:W-:-:S02]  /*34980*/  IMAD.MOV.U32 R10, RZ, RZ, R8 ;  /* 0x000000ffff0a7224 */ /* 0x001fc400078e0008 */
[----:B------:R-:W-:-:S05]  /*34990*/  IMAD.MOV.U32 R11, RZ, RZ, R3 ;  /* 0x000000ffff0b7224 */ /* 0x000fca00078e0003 */
[----:B------:R-:W-:Y:S01]  /*349a0*/  STL.64 [R1+0x13b0], R10 ;  /* 0x0013b00a01007387 */ /* 0x000fe20000100a00 */
[----:B---3--:R-:W-:Y:S01]  /*349b0*/  HMMA.16816.F32 R20, R16, R6, R20 ;  /* 0x000000061014723c */ /* 0x008fe20000001814 */
[----:B------:R-:W-:Y:S02]  /*349c0*/  IMAD.MOV.U32 R8, RZ, RZ, R6 ;  /* 0x000000ffff087224 */ /* 0x000fe400078e0006 */
[----:B------:R-:W-:-:S15]  /*349d0*/  IMAD.MOV.U32 R3, RZ, RZ, R7 ;  /* 0x000000ffff037224 */ /* 0x000fde00078e0007 */
[----:B------:R-:W-:Y:S01]  /*349e0*/  NOP ;  /* 0x0000000000007918 */ /* 0x000fe20000000000 */
[----:B------:R-:W-:Y:S04]  /*349f0*/  STL.64 [R1+0x2c0], R20 ;  /* 0x0002c01401007387 */ /* 0x000fe80000100a00 */
[----:B------:R0:W-:Y:S04]  /*34a00*/  STL.64 [R1+0x2c8], R22 ;  /* 0x0002c81601007387 */ /* 0x0001e80000100a00 */
[----:B0-----:R-:W3:Y:S04]  /*34a10*/  LDL.LU.64 R22, [R1+0x1410] ;  /* 0x0014100001167983 */ /* 0x001ee80000300a00 */
[----:B------:R-:W3:Y:S04]  /*34a20*/  LDL.LU.64 R20, [R1+0x1408] ;  /* 0x0014080001147983 */ /* 0x000ee80000300a00 */
[----:B------:R-:W3:Y:S01]  /*34a30*/  LDL.LU.64 R6, [R1+0x1400] ;  /* 0x0014000001067983 */ /* 0x000ee20000300a00 */
[----:B----4-:R-:W-:-:S02]  /*34a40*/  IMAD.MOV.U32 R11, RZ, RZ, R4 ;  /* 0x000000ffff0b7224 */ /* 0x010fc400078e0004 */
[----:B------:R-:W-:Y:S01]  /*34a50*/  IMAD.MOV.U32 R10, RZ, RZ, R5 ;  /* 0x000000ffff0a7224 */ /* 0x000fe200078e0005 */
[----:B---3--:R-:W-:-:S15]  /*34a60*/  HMMA.16816.F32 R20, R16, R6, R20 ;  /* 0x000000061014723c */ /* 0x008fde0000001814 */
[----:B------:R-:W-:-:S04]  /*34a70*/  NOP ;  /* 0x0000000000007918 */ /* 0x000fc80000000000 */
[----:B------:R-:W-:Y:S04]  /*34a80*/  STL.64 [R1+0x250], R20 ;  /* 0x0002501401007387 */ /* 0x000fe80000100a00 */
[----:B------:R0:W-:Y:S04]  /*34a90*/  STL.64 [R1+0x258], R22 ;  /* 0x0002581601007387 */ /* 0x0001e80000100a00 */
[----:B0-----:R-:W3:Y:S04]  /*34aa0*/  LDL.LU.64 R22, [R1+0x13f8] ;  /* 0x0013f80001167983 */ /* 0x001ee80000300a00 */
[----:B------:R0:W-:Y:S04]  /*34ab0*/  STL.64 [R1+0x1390], R6 ;  /* 0x0013900601007387 */ /* 0x0001e80000100a00 */
[----:B------:R-:W4:Y:S04]  /*34ac0*/  LDL.LU R4, [R1+0x1c0] ;  /* 0x0001c00001047983 */ /* 0x000f280000300800 */
[----:B------:R-:W4:Y:S04]  /*34ad0*/  LDL.LU R5, [R1+0x1c4] ;  /* 0x0001c40001057983 */ /* 0x000f280000300800 */
[----:B0-----:R-:W2:Y:S04]  /*34ae0*/  LDL.LU R6, [R1+0x1c8] ;  /* 0x0001c80001067983 */ /* 0x001ea80000300800 */
[----:B------:R-:W2:Y:S04]  /*34af0*/  LDL.LU R7, [R1+0x1cc] ;  /* 0x0001cc0001077983 */ /* 0x000ea80000300800 */
[----:B--2---:R-:W-:Y:S04]  /*34b00*/  STL.64 [R1+0x13a8], R6 ;  /* 0x0013a80601007387 */ /* 0x004fe80000100a00 */
[----:B----4-:R0:W-:Y:S04]  /*34b10*/  STL.64 [R1+0x13a0], R4 ;  /* 0x0013a00401007387 */ /* 0x0101e80000100a00 */
[----:B0-----:R-:W2:Y:S04]  /*34b20*/  LDL.LU R4, [R1+0x1d0] ;  /* 0x0001d00001047983 */ /* 0x001ea80000300800 */
[----:B------:R-:W2:Y:S04]  /*34b30*/  LDL.LU R5, [R1+0x1d4] ;  /* 0x0001d40001057983 */ /* 0x000ea80000300800 */
[----:B------:R-:W4:Y:S04]  /*34b40*/  LDL.LU R6, [R1+0x1d8] ;  /* 0x0001d80001067983 */ /* 0x000f280000300800 */
[----:B------:R-:W4:Y:S01]  /*34b50*/  LDL.LU R7, [R1+0x1dc] ;  /* 0x0001dc0001077983 */ /* 0x000f220000300800 */
[C---:B---3--:R-:W-:Y:S03]  /*34b60*/  HMMA.16816.F32 R24, R16.reuse, R22, R24 ;  /* 0x000000161018723c */ /* 0x048fe60000001818 */
        /* <DEDUP_REMOVED lines=16> */
[----:B------:R-:W2:Y:S04]  /*34c70*/  LDL.LU.64 R14, [R1+0x13d0] ;  /* 0x0013d000010e7983 */ /* 0x000ea80000300a00 */
[----:B------:R-:W2:-:S13]  /*34c80*/  LDL.LU.64 R12, [R1+0x13c8] ;  /* 0x0013c800010c7983 */ /* 0x000e9a0000300a00 */
[----:B------:R0:W-:Y:S04]  /*34c90*/  STL.64 [R1+0x1f0], R16 ;  /* 0x0001f01001007387 */ /* 0x0001e80000100a00 */
[----:B------:R1:W-:Y:S04]  /*34ca0*/  STL.64 [R1+0x1f8], R18 ;  /* 0x0001f81201007387 */ /* 0x0003e80000100a00 */
[----:B0-----:R-:W3:Y:S04]  /*34cb0*/  LDL.LU R16, [R1+0x1a0] ;  /* 0x0001a00001107983 */ /* 0x001ee80000300800 */
[----:B------:R-:W3:Y:S04]  /*34cc0*/  LDL.LU R17, [R1+0x1a4] ;  /* 0x0001a40001117983 */ /* 0x000ee80000300800 */
[----:B-1----:R-:W3:Y:S04]  /*34cd0*/  LDL.LU R18, [R1+0x1a8] ;  /* 0x0001a80001127983 */ /* 0x002ee80000300800 */
[----:B------:R-:W3:Y:S04]  /*34ce0*/  LDL.LU R19, [R1+0x1ac] ;  /* 0x0001ac0001137983 */ /* 0x000ee80000300800 */
[----:B------:R0:W-:Y:S02]  /*34cf0*/  STL.64 [R1+0x1358], R26 ;  /* 0x0013581a01007387 */ /* 0x0001e40000100a00 */
[----:B0-----:R-:W-:-:S02]  /*34d00*/  IMAD.MOV.U32 R26, RZ, RZ, R8 ;  /* 0x000000ffff1a7224 */ /* 0x001fc400078e0008 */
        /* <DEDUP_REMOVED lines=13> */
[----:B------:R-:W3:-:S15]  /*34de0*/  LDL.LU.64 R6, [R1+0x1390] ;  /* 0x0013900001067983 */ /* 0x000ede0000300a00 */
[----:B------:R-:W-:Y:S02]  /*34df0*/  NOP ;  /* 0x0000000000007918 */ /* 0x000fe40000000000 */
[----:B------:R-:W-:Y:S04]  /*34e00*/  STL.64 [R1+0x360], R8 ;  /* 0x0003600801007387 */ /* 0x000fe80000100a00 */
[----:B------:R0:W-:Y:S04]  /*34e10*/  STL.64 [R1+0x368], R10 ;  /* 0x0003680a01007387 */ /* 0x0001e80000100a00 */
[----:B0-----:R-:W2:Y:S04]  /*34e20*/  LDL.LU.64 R10, [R1+0x1388] ;  /* 0x00138800010a7983 */ /* 0x001ea80000300a00 */
[----:B------:R-:W2:Y:S01]  /*34e30*/  LDL.LU.64 R8, [R1+0x1380] ;  /* 0x0013800001087983 */ /* 0x000ea20000300a00 */
[----:B------:R-:W-:Y:S01]  /*34e40*/  IMAD.MOV.U32 R27, RZ, RZ, R3 ;  /* 0x000000ffff1b7224 */ /* 0x000fe200078e0003 */
[C---:B---3--:R-:W-:Y:S08]  /*34e50*/  HMMA.16816.F32 R16, R12.reuse, R6, R16 ;  /* 0x000000060c10723c */ /* 0x048ff00000001810 */
[----:B--2---:R-:W-:Y:S01]  /*34e60*/  HMMA.16816.F32 R24, R12, R26, R8 ;  /* 0x0000001a0c18723c */ /* 0x004fe20000001808 */
[----:B------:R-:W2:Y:S04]  /*34e70*/  LDL.LU.64 R10, [R1+0x1378] ;  /* 0x00137800010a7983 */ /* 0x000ea80000300a00 */
[----:B------:R-:W2:-:S14]  /*34e80*/  LDL.LU.64 R8, [R1+0x1370] ;  /* 0x0013700001087983 */ /* 0x000e9c0000300a00 */
[----:B------:R-:W-:Y:S04]  /*34e90*/  STL.64 [R1+0x310], R24 ;  /* 0x0003101801007387 */ /* 0x000fe80000100a00 */
[----:B------:R0:W-:Y:S04]  /*34ea0*/  STL.64 [R1+0x318], R26 ;  /* 0x0003181a01007387 */ /* 0x0001e80000100a00 */
[----:B0-----:R-:W3:Y:S04]  /*34eb0*/  LDL.LU.64 R26, [R1+0x8] ;  /* 0x00000800011a7983 */ /* 0x001ee80000300a00 */
[----:B------:R-:W4:Y:S04]  /*34ec0*/  LDL.LU R4, [R1+0x160] ;  /* 0x0001600001047983 */ /* 0x000f280000300800 */
[----:B------:R-:W-:Y:S04]  /*34ed0*/  STL.64 [R1+0x2d0], R16 ;  /* 0x0002d01001007387 */ /* 0x000fe80000100a00 */
[----:B------:R2:W-:Y:S04]  /*34ee0*/  STL.64 [R1+0x2d8], R18 ;  /* 0x0002d81201007387 */ /* 0x0005e80000100a00 */
[----:B------:R-:W4:Y:S04]  /*34ef0*/  LDL.LU R5, [R1+0x164] ;  /* 0x0001640001057983 */ /* 0x000f280000300800 */
[----:B------:R-:W3:Y:S04]  /*34f00*/  LDL.LU R6, [R1+0x168] ;  /* 0x0001680001067983 */ /* 0x000ee80000300800 */
[----:B------:R-:W3:Y:S01]  /*34f10*/  LDL.LU R7, [R1+0x16c] ;  /* 0x00016c0001077983 */ /* 0x000ee20000300800 */
[C---:B--2---:R-:W-:Y:S03]  /*34f20*/  HMMA.16816.F32 R16, R12.reuse, R22, R8 ;  /* 0x000000160c10723c */ /* 0x044fe60000001808 */
[----:B---3--:R-:W-:Y:S04]  /*34f30*/  STL.64 [R1+0x1368], R6 ;  /* 0x0013680601007387 */ /* 0x008fe80000100a00 */
[----:B----4-:R0:W-:Y:S04]  /*34f40*/  STL.64 [R1+0x1360], R4 ;  /* 0x0013600401007387 */ /* 0x0101e80000100a00 */
[----:B0-----:R-:W2:Y:S04]  /*34f50*/  LDL.LU R4, [R1+0x170] ;  /* 0x0001700001047983 */ /* 0x001ea80000300800 */
[----:B------:R-:W2:Y:S04]  /*34f60*/  LDL.LU R5, [R1+0x174] ;  /* 0x0001740001057983 */ /* 0x000ea80000300800 */
[----:B------:R-:W2:Y:S04]  /*34f70*/  LDL.LU R6, [R1+0x178] ;  /* 0x0001780001067983 */ /* 0x000ea80000300800 */
[----:B------:R-:W2:Y:S04]  /*34f80*/  LDL.LU R7, [R1+0x17c] ;  /* 0x00017c0001077983 */ /* 0x000ea80000300800 */
[----:B------:R-:W3:Y:S04]  /*34f90*/  LDL.LU R3, [R1+0x4c0] ;  /* 0x0004c00001037983 */ /* 0x000ee80000300800 */
[----:B------:R-:W4:Y:S04]  /*34fa0*/  LDL.LU R8, [R1+0x150] ;  /* 0x0001500001087983 */ /* 0x000f280000300800 */
[----:B------:R-:W-:Y:S04]  /*34fb0*/  STL.64 [R1+0x1e0], R16 ;  /* 0x0001e01001007387 */ /* 0x000fe80000100a00 */
[----:B------:R-:W-:Y:S04]  /*34fc0*/  STL.64 [R1+0x1e8], R18 ;  /* 0x0001e81201007387 */ /* 0x000fe80000100a00 */
[----:B------:R-:W4:Y:S04]  /*34fd0*/  LDL.LU R9, [R1+0x154] ;  /* 0x0001540001097983 */ /* 0x000f280000300800 */
[----:B------:R-:W4:Y:S04]  /*34fe0*/  LDL.LU R10, [R1+0x158] ;  /* 0x00015800010a7983 */ /* 0x000f280000300800 */
[----:B------:R-:W4:Y:S04]  /*34ff0*/  LDL.LU R11, [R1+0x15c] ;  /* 0x00015c00010b7983 */ /* 0x000f280000300800 */
[----:B------:R0:W-:Y:S04]  /*35000*/  STL.64 [R1+0x1308], R22 ;  /* 0x0013081601007387 */ /* 0x0001e80000100a00 */
[----:B------:R-:W2:Y:S04]  /*35010*/  LDL.LU R20, [R1+0x120] ;  /* 0x0001200001147983 */ /* 0x000ea80000300800 */
[----:B------:R-:W2:Y:S04]  /*35020*/  LDL.LU R21, [R1+0x124] ;  /* 0x0001240001157983 */ /* 0x000ea80000300800 */
[----:B0-----:R-:W2:Y:S04]  /*35030*/  LDL.LU R22, [R1+0x128] ;  /* 0x0001280001167983 */ /* 0x001ea80000300800 */
[----:B------:R-:W2:Y:S04]  /*35040*/  LDL.LU R23, [R1+0x12c] ;  /* 0x00012c0001177983 */ /* 0x000ea80000300800 */
[----:B------:R-:W2:Y:S04]  /*35050*/  LDL.LU R16, [R1+0x130] ;  /* 0x0001300001107983 */ /* 0x000ea80000300800 */
[----:B------:R-:W2:Y:S04]  /*35060*/  LDL.LU R17, [R1+0x134] ;  /* 0x0001340001117983 */ /* 0x000ea80000300800 */
[----:B------:R-:W2:Y:S04]  /*35070*/  LDL.LU R18, [R1+0x138] ;  /* 0x0001380001127983 */ /* 0x000ea80000300800 */
[----:B------:R-:W2:Y:S04]  /*35080*/  LDL.LU R19, [R1+0x13c] ;  /* 0x00013c0001137983 */ /* 0x000ea80000300800 */
[----:B--2---:R0:W-:Y:S04]  /*35090*/  STL.64 [R1+0x1328], R18 ;  /* 0x0013281201007387 */ /* 0x0041e80000100a00 */
[----:B------:R-:W-:Y:S04]  /*350a0*/  STL.64 [R1+0x1320], R16 ;  /* 0x0013201001007387 */ /* 0x000fe80000100a00 */
[----:B0-----:R-:W2:Y:S01]  /*350b0*/  LDL.LU.64 R18, [R1+0x58] ;  /* 0x0000580001127983 */ /* 0x001ea20000300a00 */
[----:B------:R-:W-:Y:S03]  /*350c0*/  HMMA.16816.F32 R4, R12, R26, R4 ;  /* 0x0000001a0c04723c */ /* 0x000fe60000001804 */
[----:B--2---:R0:W-:Y:S04]  /*350d0*/  STL.64 [R1+0x1338], R18 ;  /* 0x0013381201007387 */ /* 0x0041e80000100a00 */
[----:B0-----:R-:W4:Y:S04]  /*350e0*/  LDL.LU.64 R18, [R1+0x68] ;  /* 0x0000680001127983 */ /* 0x001f280000300a00 */
[----:B------:R0:W-:Y:S04]  /*350f0*/  STL.64 [R1+0x1318], R22 ;  /* 0x0013181601007387 */ /* 0x0001e80000100a00 */
[----:B------:R1:W-:Y:S04]  /*35100*/  STL.64 [R1+0x1310], R20 ;  /* 0x0013101401007387 */ /* 0x0003e80000100a00 */
[----:B0-----:R-:W2:Y:S01]  /*35110*/  LDL.LU.64 R22, [R1+0x48] ;  /* 0x0000480001167983 */ /* 0x001ea20000300a00 */
[----:B------:R-:W-:-:S02]  /*35120*/  IMAD.MOV.U32 R17, RZ, RZ, R26 ;  /* 0x000000ffff117224 */ /* 0x000fc400078e001a */
[----:B------:R-:W-:Y:S01]  /*35130*/  IMAD.MOV.U32 R16, RZ, RZ, R27 ;  /* 0x000000ffff107224 */ /* 0x000fe200078e001b */
[----:B--2---:R0:W-:Y:S04]  /*35140*/  STL.64 [R1+0x1330], R22 ;  /* 0x0013301601007387 */ /* 0x0041e80000100a00 */
[----:B-1----:R-:W2:Y:S04]  /*35150*/  LDL.LU R20, [R1+0x140] ;  /* 0x0001400001147983 */ /* 0x002ea80000300800 */
[----:B------:R-:W2:Y:S04]  /*35160*/  LDL.LU R21, [R1+0x144] ;  /* 0x0001440001157983 */ /* 0x000ea80000300800 */
[----:B0-----:R-:W2:Y:S04]  /*35170*/  LDL.LU R22, [R1+0x148] ;  /* 0x0001480001167983 */ /* 0x001ea80000300800 */
[----:B------:R-:W2:Y:S04]  /*35180*/  LDL.LU R23, [R1+0x14c] ;  /* 0x00014c0001177983 */ /* 0x000ea80000300800 */
[----:B------:R-:W-:Y:S04]  /*35190*/  STL.64 [R1+0x1d0], R4 ;  /* 0x0001d00401007387 */ /* 0x000fe80000100a00 */
[----:B------:R0:W-:Y:S04]  /*351a0*/  STL.64 [R1+0x1d8], R6 ;  /* 0x0001d80601007387 */ /* 0x0001e80000100a00 */
[----:B0-----:R-:W2:Y:S04]  /*351b0*/  LDL.LU.64 R6, [R1+0x1368] ;  /* 0x0013680001067983 */ /* 0x001ea80000300a00 */
[----:B------:R-:W2:Y:S04]  /*351c0*/  LDL.LU.64 R4, [R1+0x1360] ;  /* 0x0013600001047983 */ /* 0x000ea80000300a00 */
[----:B------:R-:W2:Y:S02]  /*351d0*/  LDL.LU.64 R26, [R1+0x1358] ;  /* 0x00135800011a7983 */ /* 0x000ea40000300a00 */
[----:B--2---:R-:W-:Y:S02]  /*351e0*/  HMMA.16816.F32 R12, R12, R26, R4 ;  /* 0x0000001a0c0c723c */ /* 0x004fe40000001804 */
[----:B------:R-:W4:Y:S04]  /*351f0*/  LDL.LU.64 R6, [R1+0x1350] ;  /* 0x0013500001067983 */ /* 0x000f280000300a00 */
[----:B------:R-:W4:Y:S04]  /*35200*/  LDL.LU.64 R4, [R1+0x1348] ;  /* 0x0013480001047983 */ /* 0x000f280000300a00 */
[----:B------:R0:W-:Y:S04]  /*35210*/  STL.64 [R1+0x12f0], R26 ;  /* 0x0012f01a01007387 */ /* 0x0001e80000100a00 */
[----:B------:R-:W2:Y:S05]  /*35220*/  LDL.LU R24, [R1+0x110] ;  /* 0x0001100001187983 */ /* 0x000eaa0000300800 */
[----:B------:R-:W-:Y:S04]  /*35230*/  STL.64 [R1+0x1c0], R12 ;  /* 0x0001c00c01007387 */ /* 0x000fe80000100a00 */
[----:B------:R-:W-:Y:S04]  /*35240*/  STL.64 [R1+0x1c8], R14 ;  /* 0x0001c80e01007387 */ /* 0x000fe80000100a00 */
[----:B------:R-:W2:Y:S04]  /*35250*/  LDL.LU R25, [R1+0x114] ;  /* 0x0001140001197983 */ /* 0x000ea80000300800 */
[----:B0-----:R-:W2:Y:S04]  /*35260*/  LDL.LU R26, [R1+0x118] ;  /* 0x00011800011a7983 */ /* 0x001ea80000300800 */
[----:B------:R-:W2:Y:S01]  /*35270*/  LDL.LU R27, [R1+0x11c] ;  /* 0x00011c00011b7983 */ /* 0x000ea20000300800 */
[----:B----4-:R-:W-:Y:S03]  /*35280*/  HMMA.16816.F32 R8, R4, R18, R8 ;  /* 0x000000120408723c */ /* 0x010fe60000001808 */
[----:B--2---:R0:W-:Y:S04]  /*35290*/  STL.64 [R1+0x1300], R26 ;  /* 0x0013001a01007387 */ /* 0x0041e80000100a00 */
[----:B------:R-:W-:Y:S04]  /*352a0*/  STL.64 [R1+0x12f8], R24 ;  /* 0x0012f81801007387 */ /* 0x000fe80000100a00 */
[----:B0-----:R-:W2:Y:S08]  /*352b0*/  LDL.LU.64 R26, [R1+0x38] ;  /* 0x00003800011a7983 */ /* 0x001eb00000300a00 */
[----:B------:R-:W-:Y:S04]  /*352c0*/  STL.64 [R1+0x3b0], R8 ;  /* 0x0003b00801007387 */ /* 0x000fe80000100a00 */
[----:B------:R0:W-:Y:S04]  /*352d0*/  STL.64 [R1+0x3b8], R10 ;  /* 0x0003b80a01007387 */ /* 0x0001e80000100a00 */
[----:B0-----:R-:W4:Y:S01]  /*352e0*/  LDL.LU.64 R10, [R1+0x1340] ;  /* 0x00134000010a7983 */ /* 0x001f220000300a00 */
[----:B------:R-:W-:-:S02]  /*352f0*/  IMAD.MOV.U32 R9, RZ, RZ, R18 ;  /* 0x000000ffff097224 */ /* 0x000fc400078e0012 */
[----:B------:R-:W-:Y:S02]  /*35300*/  IMAD.MOV.U32 R8, RZ, RZ, R19 ;  /* 0x000000ffff087224 */ /* 0x000fe400078e0013 */
[----:B------:R-:W2:Y:S04]  /*35310*/  LDL.LU.64 R18, [R1+0x1338] ;  /* 0x0013380001127983 */ /* 0x000ea80000300a00 */
[----:B----4-:R-:W-:Y:S04]  /*35320*/  STL.64 [R1+0x12d8], R10 ;  /* 0x0012d80a01007387 */ /* 0x010fe80000100a00 */
[----:B------:R0:W-:Y:S04]  /*35330*/  STL.64 [R1+0x12d0], R8 ;  /* 0x0012d00801007387 */ /* 0x0001e80000100a00 */
[----:B0-----:R-:W4:Y:S04]  /*35340*/  LDL.LU R8, [R1+0x100] ;  /* 0x0001000001087983 */ /* 0x001f280000300800 */
[----:B------:R-:W4:Y:S04]  /*35350*/  LDL.LU R9, [R1+0x104] ;  /* 0x0001040001097983 */ /* 0x000f280000300800 */
[----:B------:R-:W3:Y:S04]  /*35360*/  LDL.LU R10, [R1+0x108] ;  /* 0x00010800010a7983 */ /* 0x000ee80000300800 */
[----:B------:R-:W3:Y:S01]  /*35370*/  LDL.LU R11, [R1+0x10c] ;  /* 0x00010c00010b7983 */ /* 0x000ee20000300800 */
[----:B--2---:R-:W-:Y:S01]  /*35380*/  HMMA.16816.F32 R20, R4, R18, R20 ;  /* 0x000000120414723c */ /* 0x004fe20000001814 */
[----:B------:R-:W-:-:S02]  /*35390*/  IMAD.MOV.U32 R13, RZ, RZ, R18 ;  /* 0x000000ffff0d7224 */ /* 0x000fc400078e0012 */
[----:B------:R-:W-:Y:S02]  /*353a0*/  IMAD.MOV.U32 R12, RZ, RZ, R19 ;  /* 0x000000ffff0c7224 */ /* 0x000fe400078e0013 */
[----:B------:R-:W-:Y:S02]  /*353b0*/  IMAD.MOV.U32 R14, RZ, RZ, R17 ;  /* 0x000000ffff0e7224 */ /* 0x000fe400078e0011 */
[----:B------:R-:W-:Y:S01]  /*353c0*/  IMAD.MOV.U32 R15, RZ, RZ, R16 ;  /* 0x000000ffff0f7224 */ /* 0x000fe200078e0010 */
[----:B---3--:R0:W-:Y:S04]  /*353d0*/  STL.64 [R1+0x12e8], R10 ;  /* 0x0012e80a01007387 */ /* 0x0081e80000100a00 */
[----:B----4-:R-:W-:Y:S04]  /*353e0*/  STL.64 [R1+0x12e0], R8 ;  /* 0x0012e00801007387 */ /* 0x010fe80000100a00 */
[----:B0-----:R-:W2:Y:S04]  /*353f0*/  LDL.LU.64 R10, [R1+0x28] ;  /* 0x00002800010a7983 */ /* 0x001ea80000300a00 */
        /* <DEDUP_REMOVED lines=8> */
[----:B------:R0:W-:Y:S02]  /*35480*/  STL.64 [R1+0x338], R18 ;  /* 0x0003381201007387 */ /* 0x0001e40000100a00 */
[----:B0-----:R-:W-:Y:S02]  /*35490*/  IMAD.MOV.U32 R19, RZ, RZ, R22 ;  /* 0x000000ffff137224 */ /* 0x001fe400078e0016 */
[----:B------:R-:W-:Y:S02]  /*354a0*/  IMAD.MOV.U32 R18, RZ, RZ, R23 ;  /* 0x000000ffff127224 */ /* 0x000fe400078e0017 */
[----:B------:R-:W3:Y:S04]  /*354b0*/  LDL.LU.64 R22, [R1+0x1318] ;  /* 0x0013180001167983 */ /* 0x000ee80000300a00 */
[----:B------:R-:W3:Y:S02]  /*354c0*/  LDL.LU.64 R20, [R1+0x1310] ;  /* 0x0013100001147983 */ /* 0x000ee40000300a00 */
[----:B---3--:R-:W-:-:S15]  /*354d0*/  HMMA.16816.F32 R20, R4, R26, R20 ;  /* 0x0000001a0414723c */ /* 0x008fde0000001814 */
[----:B------:R-:W-:-:S04]  /*354e0*/  NOP ;  /* 0x0000000000007918 */ /* 0x000fc80000000000 */
[----:B------:R0:W-:Y:S04]  /*354f0*/  STL.64 [R1+0x2f0], R20 ;  /* 0x0002f01401007387 */ /* 0x0001e80000100a00 */
[----:B------:R1:W-:Y:S01]  /*35500*/  STL.64 [R1+0x2f8], R22 ;  /* 0x0002f81601007387 */ /* 0x0003e20000100a00 */
[----:B0-----:R-:W-:-:S03]  /*35510*/  IMAD.MOV.U32 R21, RZ, RZ, R26 ;  /* 0x000000ffff157224 */ /* 0x001fc600078e001a */
[----:B-1----:R-:W3:Y:S01]  /*35520*/  LDL.LU.64 R22, [R1+0x1308] ;  /* 0x0013080001167983 */ /* 0x002ee20000300a00 */
[----:B------:R-:W-:-:S03]  /*35530*/  IMAD.MOV.U32 R20, RZ, RZ, R27 ;  /* 0x000000ffff147224 */ /* 0x000fc600078e001b */
[----:B------:R-:W2:Y:S04]  /*35540*/  LDL.LU.64 R26, [R1+0x1300] ;  /* 0x00130000011a7983 */ /* 0x000ea80000300a00 */
[----:B------:R-:W2:Y:S02]  /*35550*/  LDL.LU.64 R24, [R1+0x12f8] ;  /* 0x0012f80001187983 */ /* 0x000ea40000300a00 */
[----:B--2---:R-:W-:-:S15]  /*35560*/  HMMA.16816.F32 R24, R4, R10, R24 ;  /* 0x0000000a0418723c */ /* 0x004fde0000001818 */
[----:B------:R-:W-:-:S04]  /*35570*/  NOP ;  /* 0x0000000000007918 */ /* 0x000fc80000000000 */
[----:B------:R0:W-:Y:S04]  /*35580*/  STL.64 [R1+0x270], R24 ;  /* 0x0002701801007387 */ /* 0x0001e80000100a00 */
[----:B------:R1:W-:Y:S01]  /*35590*/  STL.64 [R1+0x278], R26 ;  /* 0x0002781a01007387 */ /* 0x0003e20000100a00 */
[----:B0-----:R-:W-:-:S03]  /*355a0*/  IMAD.MOV.U32 R25, RZ, RZ, R10 ;  /* 0x000000ffff197224 */ /* 0x001fc600078e000a */
[----:B-1----:R-:W2:Y:S01]  /*355b0*/  LDL.LU.64 R26, [R1+0x12f0] ;  /* 0x0012f000011a7983 */ /* 0x002ea20000300a00 */
[----:B------:R-:W-:-:S03]  /*355c0*/  IMAD.MOV.U32 R24, RZ, RZ, R11 ;  /* 0x000000ffff187224 */ /* 0x000fc600078e000b */
[----:B------:R-:W3:Y:S04]  /*355d0*/  LDL.LU.64 R10, [R1+0x12e8] ;  /* 0x0012e800010a7983 */ /* 0x000ee80000300a00 */
[----:B------:R-:W3:Y:S02]  /*355e0*/  LDL.LU.64 R8, [R1+0x12e0] ;  /* 0x0012e00001087983 */ /* 0x000ee40000300a00 */
[----:B---3--:R-:W-:-:S15]  /*355f0*/  HMMA.16816.F32 R8, R4, R22, R8 ;  /* 0x000000160408723c */ /* 0x008fde0000001808 */
[----:B------:R-:W-:-:S04]  /*35600*/  NOP ;  /* 0x0000000000007918 */ /* 0x000fc80000000000 */
[----:B------:R-:W-:Y:S01]  /*35610*/  STL.64 [R1+0x240], R8 ;  /* 0x0002400801007387 */ /* 0x000fe20000100a00 */
[----:B------:R-:W-:-:S03]  /*35620*/  IMAD.MOV.U32 R17, RZ, RZ, R10 ;  /* 0x000000ffff117224 */ /* 0x000fc600078e000a */
[----:B------:R0:W-:Y:S01]  /*35630*/  STL.64 [R1+0x248], R10 ;  /* 0x0002480a01007387 */ /* 0x0001e20000100a00 */
[----:B------:R-:W-:-:S03]  /*35640*/  IMAD.MOV.U32 R16, RZ, RZ, R8 ;  /* 0x000000ffff107224 */ /* 0x000fc600078e0008 */
[----:B0-----:R-:W3:Y:S04]  /*35650*/  LDL.LU.64 R10, [R1+0x12d8] ;  /* 0x0012d800010a7983 */ /* 0x001ee80000300a00 */
[----:B------:R-:W4:Y:S04]  /*35660*/  LDL.LU.64 R8, [R1+0x12d0] ;  /* 0x0012d00001087983 */ /* 0x000f280000300a00 */
[----:B------:R0:W-:Y:S02]  /*35670*/  STL.64 [R1+0x1238], R22 ;  /* 0x0012381601007387 */ /* 0x0001e40000100a00 */
[----:B0-----:R-:W-:-:S02]  /*35680*/  IMAD.MOV.U32 R22, RZ, RZ, R25 ;  /* 0x000000ffff167224 */ /* 0x001fc400078e0019 */
[----:B------:R-:W-:-:S05]  /*35690*/  IMAD.MOV.U32 R23, RZ, RZ, R24 ;  /* 0x000000ffff177224 */ /* 0x000fca00078e0018 */
[----:B------:R0:W-:Y:S02]  /*356a0*/  STL.64 [R1+0x1250], R22 ;  /* 0x0012501601007387 */ /* 0x0001e40000100a00 */
[----:B0-----:R-:W-:Y:S02]  /*356b0*/  IMAD.MOV.U32 R22, RZ, RZ, R21 ;  /* 0x000000ffff167224 */ /* 0x001fe400078e0015 */
[----:B------:R-:W-:-:S05]  /*356c0*/  IMAD.MOV.U32 R23, RZ, RZ, R20 ;  /* 0x000000ffff177224 */ /* 0x000fca00078e0014 */
[----:B------:R0:W-:Y:S02]  /*356d0*/  STL.64 [R1+0x1268], R22 ;  /* 0x0012681601007387 */ /* 0x0001e40000100a00 */
[----:B0-----:R-:W-:Y:S02]  /*356e0*/  IMAD.MOV.U32 R22, RZ, RZ, R19 ;  /* 0x000000ffff167224 */ /* 0x001fe400078e0013 */
[----:B------:R-:W-:-:S05]  /*356f0*/  IMAD.MOV.U32 R23, RZ, RZ, R18 ;  /* 0x000000ffff177224 */ /* 0x000fca00078e0012 */
[----:B------:R0:W-:Y:S02]  /*35700*/  STL.64 [R1+0x1280], R22 ;  /* 0x0012801601007387 */ /* 0x0001e40000100a00 */
[----:B0-----:R-:W-:Y:S02]  /*35710*/  IMAD.MOV.U32 R22, RZ, RZ, R13 ;  /* 0x000000ffff167224 */ /* 0x001fe400078e000d */
[----:B------:R-:W-:-:S05]  /*35720*/  IMAD.MOV.U32 R23, RZ, RZ, R12 ;  /* 0x000000ffff177224 */ /* 0x000fca00078e000c */
[----:B------:R-:W-:Y:S04]  /*35730*/  STL.64 [R1+0x1298], R22 ;  /* 0x0012981601007387 */ /* 0x000fe80000100a00 */
[----:B------:R0:W-:Y:S04]  /*35740*/  STL [R1+0x10fc], R16 ;  /* 0x0010fc1001007387 */ /* 0x0001e80000100800 */
[----:B------:R1:W-:Y:S04]  /*35750*/  STL [R1+0x10f8], R17 ;  /* 0x0010f81101007387 */ /* 0x0003e80000100800 */
[----:B0-----:R-:W2:Y:S04]  /*35760*/  LDL.LU R16, [R1+0x80] ;  /* 0x0000800001107983 */ /* 0x001ea80000300800 */
[----:B-1----:R-:W2:Y:S01]  /*35770*/  LDL.LU R17, [R1+0x84] ;  /* 0x0000840001117983 */ /* 0x002ea20000300800 */
[----:B----4-:R-:W-:-:S02]  /*35780*/  IMAD.MOV.U32 R22, RZ, RZ, R9 ;  /* 0x000000ffff167224 */ /* 0x010fc400078e0009 */
[----:B------:R-:W-:Y:S02]  /*35790*/  IMAD.MOV.U32 R23, RZ, RZ, R8 ;  /* 0x000000ffff177224 */ /* 0x000fe400078e0008 */
[----:B---3--:R-:W-:Y:S02]  /*357a0*/  IMAD.MOV.U32 R19, RZ, RZ, R10 ;  /* 0x000000ffff137224 */ /* 0x008fe400078e000a */
[----:B------:R-:W-:Y:S01]  /*357b0*/  IMAD.MOV.U32 R18, RZ, RZ, R11 ;  /* 0x000000ffff127224 */ /* 0x000fe200078e000b */
[----:B------:R0:W-:Y:S04]  /*357c0*/  STL.64 [R1+0x12c8], R22 ;  /* 0x0012c81601007387 */ /* 0x0001e80000100a00 */
[----:B------:R-:W3:Y:S04]  /*357d0*/  LDL.LU R8, [R1+0xe0] ;  /* 0x0000e00001087983 */ /* 0x000ee80000300800 */
[----:B------:R-:W3:Y:S04]  /*357e0*/  LDL.LU R9, [R1+0xe4] ;  /* 0x0000e40001097983 */ /* 0x000ee80000300800 */
[----:B------:R-:W3:Y:S04]  /*357f0*/  LDL.LU R10, [R1+0xe8] ;  /* 0x0000e800010a7983 */ /* 0x000ee80000300800 */
[----:B------:R-:W3:Y:S04]  /*35800*/  LDL.LU R11, [R1+0xec] ;  /* 0x0000ec00010b7983 */ /* 0x000ee80000300800 */
[----:B------:R-:W4:Y:S04]  /*35810*/  LDL.LU R20, [R1+0xf0] ;  /* 0x0000f00001147983 */ /* 0x000f280000300800 */
[----:B------:R-:W4:Y:S04]  /*35820*/  LDL.LU R21, [R1+0xf4] ;  /* 0x0000f40001157983 */ /* 0x000f280000300800 */
[----:B0-----:R-:W4:Y:S04]  /*35830*/  LDL.LU R22, [R1+0xf8] ;  /* 0x0000f80001167983 */ /* 0x001f280000300800 */
[----:B------:R-:W4:Y:S04]  /*35840*/  LDL.LU R23, [R1+0xfc] ;  /* 0x0000fc0001177983 */ /* 0x000f280000300800 */
[----:B------:R-:W-:Y:S04]  /*35850*/  STL.64 [R1+0x1248], R18 ;  /* 0x0012481201007387 */ /* 0x000fe80000100a00 */
[----:B--2---:R0:W-:Y:S04]  /*35860*/  STL.64 [R1+0x1240], R16 ;  /* 0x0012401001007387 */ /* 0x0041e80000100a00 */
        /* <DEDUP_REMOVED lines=21> */
[----:B------:R-:W4:Y:S04]  /*359c0*/  LDL.LU R18, [R1+0xc8] ;  /* 0x0000c80001127983 */ /* 0x000f280000300800 */
[----:B------:R-:W4:Y:S01]  /*359d0*/  LDL.LU R19, [R1+0xcc] ;  /* 0x0000cc0001137983 */ /* 0x000f220000300800 */
[----:B------:R-:W-:-:S02]  /*359e0*/  IMAD.MOV.U32 R24, RZ, RZ, R20 ;  /* 0x000000ffff187224 */ /* 0x000fc400078e0014 */
[----:B------:R-:W-:Y:S01]  /*359f0*/  IMAD.MOV.U32 R25, RZ, RZ, R22 ;  /* 0x000000ffff197224 */ /* 0x000fe200078e0016 */
[----:B---3--:R-:W-:Y:S01]  /*35a00*/  HMMA.16816.F32 R4, R4, R26, R8 ;  /* 0x0000001a0404723c */ /* 0x008fe20000001808 */
        /* <DEDUP_REMOVED lines=8> */
[----:B0-----:R-:W2:Y:S04]  /*35a90*/  LDL.LU.64 R22, [R1+0x12c8] ;  /* 0x0012c80001167983 */ /* 0x001ea80000300a00 */
[----:B------:R-:W-:Y:S04]  /*35aa0*/  STL [R1+0x1104], R24 ;  /* 0x0011041801007387 */ /* 0x000fe80000100800 */
[----:B------:R-:W-:Y:S04]  /*35ab0*/  STL [R1+0x1100], R25 ;  /* 0x0011001901007387 */ /* 0x000fe80000100800 */
[----:B------:R-:W2:Y:S04]  /*35ac0*/  LDL.LU.64 R10, [R1+0x12c0] ;  /* 0x0012c000010a7983 */ /* 0x000ea80000300a00 */
[----:B------:R-:W2:Y:S04]  /*35ad0*/  LDL.LU.64 R8, [R1+0x12b8] ;  /* 0x0012b80001087983 */ /* 0x000ea80000300a00 */
[----:B------:R0:W-:Y:S04]  /*35ae0*/  STL.64 [R1+0x220], R4 ;  /* 0x0002200401007387 */ /* 0x0001e80000100a00 */
[----:B------:R1:W-:Y:S04]  /*35af0*/  STL.64 [R1+0x228], R6 ;  /* 0x0002280601007387 */ /* 0x0003e80000100a00 */
[----:B0-----:R-:W3:Y:S04]  /*35b00*/  LDL.LU R4, [R1+0x70] ;  /* 0x0000700001047983 */ /* 0x001ee80000300800 */
[----:B------:R-:W3:Y:S01]  /*35b10*/  LDL.LU R5, [R1+0x74] ;  /* 0x0000740001057983 */ /* 0x000ee20000300800 */
[----:B-1----:R-:W-:-:S03]  /*35b20*/  IMAD.MOV.U32 R6, RZ, RZ, R2 ;  /* 0x000000ffff067224 */ /* 0x002fc600078e0002 */
[----:B------:R-:W4:Y:S01]  /*35b30*/  LDL.LU R2, [R1+0x12b0] ;  /* 0x0012b00001027983 */ /* 0x000f220000300800 */
[----:B--2---:R-:W-:Y:S03]  /*35b40*/  HMMA.16816.F32 R20, R8, R22, R16 ;  /* 0x000000160814723c */ /* 0x004fe60000001810 */
[----:B------:R-:W2:Y:S04]  /*35b50*/  LDL.LU.64 R18, [R1+0x12a8] ;  /* 0x0012a80001127983 */ /* 0x000ea80000300a00 */
[----:B------:R-:W2:-:S12]  /*35b60*/  LDL.LU.64 R16, [R1+0x12a0] ;  /* 0x0012a00001107983 */ /* 0x000e980000300a00 */
        /* <DEDUP_REMOVED lines=27> */
[----:B--2---:R-:W-:-:S15]  /*35d20*/  HMMA.16816.F32 R20, R8, R22, R16 ;  /* 0x000000160814723c */ /* 0x004fde0000001810 */
[----:B------:R-:W-:-:S04]  /*35d30*/  NOP ;  /* 0x0000000000007918 */ /* 0x000fc80000000000 */
[----:B------:R-:W-:Y:S01]  /*35d40*/  STL.64 [R1+0x2b0], R20 ;  /* 0x0002b01401007387 */ /* 0x000fe20000100a00 */
[----:B------:R-:W-:-:S03]  /*35d50*/  IMAD.MOV.U32 R19, RZ, RZ, R22 ;  /* 0x000000ffff137224 */ /* 0x000fc600078e0016 */
[----:B------:R0:W-:Y:S01]  /*35d60*/  STL.64 [R1+0x2b8], R22 ;  /* 0x0002b81601007387 */ /* 0x0001e20000100a00 */
[----:B------:R-:W-:-:S03]  /*35d70*/  IMAD.MOV.U32 R18, RZ, RZ, R20 ;  /* 0x000000ffff127224 */ /* 0x000fc600078e0014 */
[----:B0-----:R-:W2:Y:S04]  /*35d80*/  LDL.LU.64 R22, [R1+0x1230] ;  /* 0x0012300001167983 */ /* 0x001ea80000300a00 */
[----:B------:R-:W2:Y:S01]  /*35d90*/  LDL.LU.64 R20, [R1+0x1228] ;  /* 0x0012280001147983 */ /* 0x000ea20000300a00 */
[----:B------:R-:W-:-:S07]  /*35da0*/  IMAD.MOV.U32 R7, RZ, RZ, R0 ;  /* 0x000000ffff077224 */ /* 0x000fce00078e0000 */
[----:B---3--:R-:W-:Y:S01]  /*35db0*/  HMMA.16816.F32 R4, R8, R14, R4 ;  /* 0x0000000e0804723c */ /* 0x008fe20000001804 */
[----:B------:R-:W-:Y:S04]  /*35dc0*/  STL [R1+0x110c], R18 ;  /* 0x00110c1201007387 */ /* 0x000fe80000100800 */
[----:B------:R-:W-:Y:S01]  /*35dd0*/  STL [R1+0x1108], R19 ;  /* 0x0011081301007387 */ /* 0x000fe20000100800 */
[----:B------:R-:W-:-:S13]  /*35de0*/  VIADD R3, R3, 0x1 ;  /* 0x0000000103037836 */ /* 0x000fda0000000000 */
[----:B------:R0:W-:Y:S04]  /*35df0*/  STL.64 [R1+0x280], R4 ;  /* 0x0002800401007387 */ /* 0x0001e80000100a00 */
[----:B------:R-:W-:Y:S01]  /*35e00*/  STL.64 [R1+0x288], R6 ;  /* 0x0002880601007387 */ /* 0x000fe20000100a00 */
[----:B--2---:R-:W-:Y:S01]  /*35e10*/  HMMA.16816.F32 R12, R8, R26, R20 ;  /* 0x0000001a080c723c */ /* 0x004fe20000001814 */
[----:B------:R-:W1:-:S15]  /*35e20*/  LDC R10, c[0x0][0x3a8] ;  /* 0x0000ea00ff0a7b82 */ /* 0x000e5e0000000800 */
[----:B------:R-:W-:-:S03]  /*35e30*/  NOP ;  /* 0x0000000000007918 */ /* 0x000fc60000000000 */
[----:B------:R-:W-:Y:S04]  /*35e40*/  STL.64 [R1+0x1b0], R12 ;  /* 0x0001b00c01007387 */ /* 0x000fe80000100a00 */
[----:B------:R2:W-:Y:S04]  /*35e50*/  STL.64 [R1+0x1b8], R14 ;  /* 0x0001b80e01007387 */ /* 0x0005e80000100a00 */
[----:B------:R3:W-:Y:S04]  /*35e60*/  STL [R1+0x4c0], R3 ;  /* 0x0004c00301007387 */ /* 0x0007e80000100800 */
[----:B------:R-:W4:Y:S04]  /*35e70*/  LDL.LU R8, [R1+0x47c] ;  /* 0x00047c0001087983 */ /* 0x000f280000300800 */
[----:B------:R-:W4:Y:S04]  /*35e80*/  LDL.LU R9, [R1+0xf7c] ;  /* 0x000f7c0001097983 */ /* 0x000f280000300800 */
[----:B------:R-:W4:Y:S04]  /*35e90*/  LDL.LU R11, [R1+0xf74] ;  /* 0x000f7400010b7983 */ /* 0x000f280000300800 */
[----:B------:R-:W4:Y:S04]  /*35ea0*/  LDL.LU R26, [R1+0xf6c] ;  /* 0x000f6c00011a7983 */ /* 0x000f280000300800 */
[----:B------:R-:W4:Y:S01]  /*35eb0*/  LDL.LU R27, [R1+0xf64] ;  /* 0x000f6400011b7983 */ /* 0x000f220000300800 */
[----:B0-----:R-:W-:-:S03]  /*35ec0*/  IMAD.MOV.U32 R4, RZ, RZ, R15 ;  /* 0x000000ffff047224 */ /* 0x001fc600078e000f */
[----:B------:R-:W4:Y:S04]  /*35ed0*/  LDL.LU R20, [R1+0xf5c] ;  /* 0x000f5c0001147983 */ /* 0x000f280000300800 */
[----:B--2---:R-:W2:Y:S04]  /*35ee0*/  LDL.LU R15, [R1+0x478] ;  /* 0x00047800010f7983 */ /* 0x004ea80000300800 */
        /* <DEDUP_REMOVED lines=12> */
[----:B------:R-:W2:Y:S01]  /*35fb0*/  LDL.LU R12, [R1+0xf24] ;  /* 0x000f2400010c7983 */ /* 0x000ea20000300800 */
[----:B------:R-:W-:-:S03]  /*35fc0*/  IMAD.MOV.U32 R5, RZ, RZ, R14 ;  /* 0x000000ffff057224 */ /* 0x000fc600078e000e */
[----:B------:R-:W2:Y:S01]  /*35fd0*/  LDL.LU R13, [R1+0xf48] ;  /* 0x000f4800010d7983 */ /* 0x000ea20000300800 */
[----:B-1----:R-:W-:-:S03]  /*35fe0*/  IMAD.SHL.U32 R10, R10, 0x80, RZ ;  /* 0x000000800a0a7824 */ /* 0x002fc600078e00ff */
[----:B------:R-:W2:Y:S04]  /*35ff0*/  LDL.LU R14, [R1+0xf1c] ;  /* 0x000f1c00010e7983 */ /* 0x000ea80000300800 */
[----:B------:R-:W2:Y:S01]  /*36000*/  LDL.LU R29, [R1+0xf40] ;  /* 0x000f4000011d7983 */ /* 0x000ea20000300800 */
[----:B------:R-:W-:-:S03]  /*36010*/  IMAD.SHL.U32 R10, R10, 0x2, RZ ;  /* 0x000000020a0a7824 */ /* 0x000fc600078e00ff */
[----:B------:R-:W2:Y:S04]  /*36020*/  LDL.LU R28, [R1+0xf14] ;  /* 0x000f1400011c7983 */ /* 0x000ea80000300800 */
[----:B------:R-:W-:Y:S04]  /*36030*/  STL [R1+0x1114], R4 ;  /* 0x0011140401007387 */ /* 0x000fe80000100800 */
[----:B------:R-:W-:Y:S01]  /*36040*/  STL [R1+0x1110], R5 ;  /* 0x0011100501007387 */ /* 0x000fe20000100800 */
[----:B------:R-:W-:-:S03]  /*36050*/  ISETP.NE.U32.AND P0, PT, R3, UR6, PT ;  /* 0x0000000603007c0c */ /* 0x000fc6000bf05070 */
[----:B---3--:R-:W3:Y:S01]  /*36060*/  LDL.LU R3, [R1+0xf38] ;  /* 0x000f380001037983 */ /* 0x008ee20000300800 */
[-C--:B----4-:R-:W-:Y:S02]  /*36070*/  IADD3 R8, P4, PT, R8, R10.reuse, RZ ;  /* 0x0000000a08087210 */ /* 0x090fe40007f9e0ff */
[-C--:B------:R-:W-:Y:S02]  /*36080*/  IADD3 R9, P5, PT, R9, R10.reuse, RZ ;  /* 0x0000000a09097210 */ /* 0x080fe40007fbe0ff */
[-C--:B------:R-:W-:Y:S02]  /*36090*/  IADD3 R11, P6, PT, R11, R10.reuse, RZ ;  /* 0x0000000a0b0b7210 */ /* 0x080fe40007fde0ff */
[-C--:B------:R-:W-:Y:S02]  /*360a0*/  IADD3 R26, P1, PT, R26, R10.reuse, RZ ;  /* 0x0000000a1a1a7210 */ /* 0x080fe40007f3e0ff */
[-C--:B------:R-:W-:Y:S01]  /*360b0*/  IADD3 R27, P2, PT, R27, R10.reuse, RZ ;  /* 0x0000000a1b1b7210 */ /* 0x080fe20007f5e0ff */
[----:B------:R-:W-:Y:S04]  /*360c0*/  STL [R1+0x47c], R8 ;  /* 0x00047c0801007387 */ /* 0x000fe80000100800 */
[----:B------:R-:W-:Y:S04]  /*360d0*/  STL [R1+0xf7c], R9 ;  /* 0x000f7c0901007387 */ /* 0x000fe80000100800 */
[----:B------:R-:W-:Y:S01]  /*360e0*/  STL [R1+0xf74], R11 ;  /* 0x000f740b01007387 */ /* 0x000fe20000100800 */
[----:B--2---:R-:W-:Y:S01]  /*360f0*/  IMAD.X R15, R15, 0x1, R2, P4 ;  /* 0x000000010f0f7824 */ /* 0x004fe200020e0602 */
[----:B------:R-:W-:-:S02]  /*36100*/  IADD3 R20, P3, PT, R20, R10, RZ ;  /* 0x0000000a14147210 */ /* 0x000fc40007f7e0ff */
[----:B------:R-:W-:Y:S04]  /*36110*/  STL [R1+0xf6c], R26 ;  /* 0x000f6c1a01007387 */ /* 0x000fe80000100800 */
[----:B------:R0:W-:Y:S01]  /*36120*/  STL [R1+0x478], R15 ;  /* 0x0004780f01007387 */ /* 0x0001e20000100800 */
[----:B------:R-:W-:-:S03]  /*36130*/  IADD3 R21, P4, PT, R21, R10, RZ ;  /* 0x0000000a15157210 */ /* 0x000fc60007f9e0ff */
[----:B------:R-:W-:Y:S01]  /*36140*/  STL [R1+0xf64], R27 ;  /* 0x000f641b01007387 */ /* 0x000fe20000100800 */
[--C-:B------:R-:W-:Y:S02]  /*36150*/  IMAD.X R22, R22, 0x1, R2.reuse, P5 ;  /* 0x0000000116167824 */ /* 0x100fe400028e0602 */
[--C-:B------:R-:W-:Y:S01]  /*36160*/  IMAD.X R19, R19, 0x1, R2.reuse, P6 ;  /* 0x0000000113137824 */ /* 0x100fe200030e0602 */
[-C--:B------:R-:W-:Y:S02]  /*36170*/  IADD3 R0, P6, PT, R0, R10.reuse, RZ ;  /* 0x0000000a00007210 */ /* 0x080fe40007fde0ff */
[-C--:B------:R-:W-:Y:S01]  /*36180*/  IADD3 R23, P5, PT, R23, R10.reuse, RZ ;  /* 0x0000000a17177210 */ /* 0x080fe20007fbe0ff */
[----:B0-----:R-:W2:Y:S04]  /*36190*/  LDL.LU R15, [R1+0xf0c] ;  /* 0x000f0c00010f7983 */ /* 0x001ea80000300800 */
[----:B------:R-:W-:Y:S04]  /*361a0*/  STL [R1+0xf5c], R20 ;  /* 0x000f5c1401007387 */ /* 0x000fe80000100800 */
[----:B------:R-:W-:Y:S04]  /*361b0*/  STL [R1+0xf54], R21 ;  /* 0x000f541501007387 */ /* 0x000fe80000100800 */
[----:B------:R-:W-:Y:S04]  /*361c0*/  STL [R1+0xf78], R22 ;  /* 0x000f781601007387 */ /* 0x000fe80000100800 */
[----:B------:R0:W-:Y:S04]  /*361d0*/  STL [R1+0xf44], R0 ;  /* 0x000f440001007387 */ /* 0x0001e80000100800 */
[----:B------:R-:W-:Y:S04]  /*361e0*/  STL [R1+0xf4c], R23 ;  /* 0x000f4c1701007387 */ /* 0x000fe80000100800 */
[----:B0-----:R-:W4:Y:S01]  /*361f0*/  LDL.LU R0, [R1+0xf30] ;  /* 0x000f300001007983 */ /* 0x001f220000300800 */
[--C-:B------:R-:W-:Y:S01]  /*36200*/  IMAD.X R18, R18, 0x1, R2.reuse, P1 ;  /* 0x0000000112127824 */ /* 0x100fe200008e0602 */
[-C--:B------:R-:W-:Y:S01]  /*36210*/  IADD3 R6, P1, PT, R6, R10.reuse, RZ ;  /* 0x0000000a06067210 */ /* 0x080fe20007f3e0ff */
[--C-:B------:R-:W-:Y:S01]  /*36220*/  IMAD.X R7, R7, 0x1, R2.reuse, P2 ;  /* 0x0000000107077824 */ /* 0x100fe200010e0602 */
[----:B------:R-:W-:Y:S01]  /*36230*/  IADD3 R25, P2, PT, R25, R10, RZ ;  /* 0x0000000a19197210 */ /* 0x000fe20007f5e0ff */
[----:B------:R-:W-:Y:S01]  /*36240*/  STL [R1+0xf70], R19 ;  /* 0x000f701301007387 */ /* 0x000fe20000100800 */
[----:B------:R-:W-:-:S03]  /*36250*/  IMAD.X R24, R24, 0x1, R2, P3 ;  /* 0x0000000118187824 */ /* 0x000fc600018e0602 */
[----:B------:R-:W-:Y:S01]  /*36260*/  STL [R1+0xf68], R18 ;  /* 0x000f681201007387 */ /* 0x000fe20000100800 */
[----:B------:R-:W-:-:S03]  /*36270*/  IADD3 R17, P3, PT, R17, R10, RZ ;  /* 0x0000000a11117210 */ /* 0x000fc60007f7e0ff */
[----:B------:R-:W-:Y:S01]  /*36280*/  STL [R1+0xf3c], R6 ;  /* 0x000f3c0601007387 */ /* 0x000fe20000100800 */
[----:B------:R-:W-:-:S03]  /*36290*/  IMAD.X R16, R16, 0x1, R2, P4 ;  /* 0x0000000110107824 */ /* 0x000fc600020e0602 */
[----:B------:R-:W-:Y:S01]  /*362a0*/  STL [R1+0xf60], R7 ;  /* 0x000f600701007387 */ /* 0x000fe20000100800 */
[----:B------:R-:W-:-:S03]  /*362b0*/  IADD3 R12, P4, PT, R12, R10, RZ ;  /* 0x0000000a0c0c7210 */ /* 0x000fc60007f9e0ff */
[----:B------:R-:W-:Y:S01]  /*362c0*/  STL [R1+0xf34], R25 ;  /* 0x000f341901007387 */ /* 0x000fe20000100800 */
[----:B------:R-:W-:-:S03]  /*362d0*/  IMAD.X R29, R29, 0x1, R2, P6 ;  /* 0x000000011d1d7824 */ /* 0x000fc600030e0602 */
[----:B------:R-:W-:Y:S01]  /*362e0*/  STL [R1+0xf58], R24 ;  /* 0x000f581801007387 */ /* 0x000fe20000100800 */
[----:B------:R-:W-:-:S03]  /*362f0*/  IMAD.X R13, R13, 0x1, R2, P5 ;  /* 0x000000010d0d7824 */ /* 0x000fc600028e0602 */
[----:B------:R-:W-:Y:S01]  /*36300*/  STL [R1+0xf2c], R17 ;  /* 0x000f2c1101007387 */ /* 0x000fe20000100800 */
[----:B------:R-:W-:-:S03]  /*36310*/  IADD3 R14, P5, PT, R14, R10, RZ ;  /* 0x0000000a0e0e7210 */ /* 0x000fc60007fbe0ff */
[----:B------:R-:W-:Y:S04]  /*36320*/  STL [R1+0xf50], R16 ;  /* 0x000f501001007387 */ /* 0x000fe80000100800 */
[----:B------:R-:W-:Y:S04]  /*36330*/  STL [R1+0xf24], R12 ;  /* 0x000f240c01007387 */ /* 0x000fe80000100800 */
[----:B------:R0:W-:Y:S04]  /*36340*/  STL [R1+0xf40], R29 ;  /* 0x000f401d01007387 */ /* 0x0001e80000100800 */
[----:B------:R-:W-:Y:S01]  /*36350*/  STL [R1+0xf48], R13 ;  /* 0x000f480d01007387 */ /* 0x000fe20000100800 */
[----:B------:R-:W-:Y:S01]  /*36360*/  IADD3 R28, P6, PT, R28, R10, RZ ;  /* 0x0000000a1c1c7210 */ /* 0x000fe20007fde0ff */
[----:B---3--:R-:W-:-:S02]  /*36370*/  IMAD.X R3, R3, 0x1, R2, P1 ;  /* 0x0000000103037824 */ /* 0x008fc400008e0602 */
[----:B0-----:R-:W3:Y:S04]  /*36380*/  LDL.LU R29, [R1+0xf04] ;  /* 0x000f0400011d7983 */ /* 0x001ee80000300800 */
[----:B------:R-:W-:Y:S04]  /*36390*/  STL [R1+0xf1c], R14 ;  /* 0x000f1c0e01007387 */ /* 0x000fe80000100800 */
[----:B------:R-:W3:Y:S04]  /*363a0*/  LDL.LU R5, [R1+0xf28] ;  /* 0x000f280001057983 */ /* 0x000ee80000300800 */
[----:B------:R-:W3:Y:S04]  /*363b0*/  LDL.LU R4, [R1+0xefc] ;  /* 0x000efc0001047983 */ /* 0x000ee80000300800 */
[----:B------:R0:W-:Y:S04]  /*363c0*/  STL [R1+0xf14], R28 ;  /* 0x000f141c01007387 */ /* 0x0001e80000100800 */
[----:B0-----:R-:W3:Y:S04]  /*363d0*/  LDL.LU R28, [R1+0xf20] ;  /* 0x000f2000011c7983 */ /* 0x001ee80000300800 */
[----:B------:R-:W3:Y:S04]  /*363e0*/  LDL.LU R8, [R1+0xef4] ;  /* 0x000ef40001087983 */ /* 0x000ee80000300800 */
[----:B------:R-:W3:Y:S04]  /*363f0*/  LDL.LU R9, [R1+0xf18] ;  /* 0x000f180001097983 */ /* 0x000ee80000300800 */
[----:B------:R-:W3:Y:S04]  /*36400*/  LDL.LU R11, [R1+0xeec] ;  /* 0x000eec00010b7983 */ /* 0x000ee80000300800 */
[----:B------:R0:W-:Y:S04]  /*36410*/  STL [R1+0xf38], R3 ;  /* 0x000f380301007387 */ /* 0x0001e80000100800 */
[----:B------:R-:W3:Y:S04]  /*36420*/  LDL.LU R26, [R1+0xf10] ;  /* 0x000f1000011a7983 */ /* 0x000ee80000300800 */
[----:B------:R-:W3:Y:S04]  /*36430*/  LDL.LU R27, [R1+0xee4] ;  /* 0x000ee400011b7983 */ /* 0x000ee80000300800 */
[----:B------:R-:W3:Y:S04]  /*36440*/  LDL.LU R20, [R1+0xf08] ;  /* 0x000f080001147983 */ /* 0x000ee80000300800 */
[----:B0-----:R-:W3:Y:S04]  /*36450*/  LDL.LU R3, [R1+0xedc] ;  /* 0x000edc0001037983 */ /* 0x001ee80000300800 */
[----:B------:R-:W3:Y:S04]  /*36460*/  LDL.LU R21, [R1+0xf00] ;  /* 0x000f000001157983 */ /* 0x000ee80000300800 */
[----:B------:R-:W3:Y:S04]  /*36470*/  LDL.LU R22, [R1+0xed4] ;  /* 0x000ed40001167983 */ /* 0x000ee80000300800 */
[----:B------:R-:W3:Y:S01]  /*36480*/  LDL.LU R23, [R1+0xef8] ;  /* 0x000ef80001177983 */ /* 0x000ee20000300800 */
[----:B--2---:R-:W-:-:S05]  /*36490*/  IADD3 R15, P1, PT, R15, R10, RZ ;  /* 0x0000000a0f0f7210 */ /* 0x004fca0007f3e0ff */
[----:B------:R0:W-:Y:S04]  /*364a0*/  STL [R1+0xf0c], R15 ;  /* 0x000f0c0f01007387 */ /* 0x0001e80000100800 */
[----:B------:R-:W2:Y:S01]  /*364b0*/  LDL.LU R19, [R1+0xecc] ;  /* 0x000ecc0001137983 */ /* 0x000ea20000300800 */
[----:B----4-:R-:W-:-:S03]  /*364c0*/  IMAD.X R0, R0, 0x1, R2, P2 ;  /* 0x0000000100007824 */ /* 0x010fc600010e0602 */
[----:B0-----:R-:W4:Y:S04]  /*364d0*/  LDL.LU R15, [R1+0xef0] ;  /* 0x000ef000010f7983 */ /* 0x001f280000300800 */
[----:B------:R-:W4:Y:S04]  /*364e0*/  LDL.LU R18, [R1+0xec4] ;  /* 0x000ec40001127983 */ /* 0x000f280000300800 */
[----:B------:R-:W4:Y:S04]  /*364f0*/  LDL.LU R6, [R1+0xee8] ;  /* 0x000ee80001067983 */ /* 0x000f280000300800 */
        /* <DEDUP_REMOVED lines=9> */
[----:B0-----:R-:W4:Y:S01]  /*36590*/  LDL.LU R0, [R1+0xe9c] ;  /* 0x000e9c0001007983 */ /* 0x001f220000300800 */
[-C--:B---3--:R-:W-:Y:S01]  /*365a0*/  IADD3 R29, P2, PT, R29, R10.reuse, RZ ;  /* 0x0000000a1d1d7210 */ /* 0x088fe20007f5e0ff */
[----:B------:R-:W-:Y:S01]  /*365b0*/  IMAD.X R5, R5, 0x1, R2, P3 ;  /* 0x0000000105057824 */ /* 0x000fe200018e0602 */
[----:B------:R-:W-:-:S03]  /*365c0*/  IADD3 R4, P3, PT, R4, R10, RZ ;  /* 0x0000000a04047210 */ /* 0x000fc60007f7e0ff */
[----:B------:R0:W-:Y:S01]  /*365d0*/  STL [R1+0xf04], R29 ;  /* 0x000f041d01007387 */ /* 0x0001e20000100800 */
[----:B------:R-:W-:-:S03]  /*365e0*/  IMAD.X R28, R28, 0x1, R2, P4 ;  /* 0x000000011c1c7824 */ /* 0x000fc600020e0602 */
[----:B0-----:R-:W3:Y:S01]  /*365f0*/  LDL.LU R29, [R1+0xec0] ;  /* 0x000ec000011d7983 */ /* 0x001ee20000300800 */
[-C--:B------:R-:W-:Y:S01]  /*36600*/  IADD3 R8, P4, PT, R8, R10.reuse, RZ ;  /* 0x0000000a08087210 */ /* 0x080fe20007f9e0ff */
[--C-:B------:R-:W-:Y:S01]  /*36610*/  IMAD.X R9, R9, 0x1, R2.reuse, P5 ;  /* 0x0000000109097824 */ /* 0x100fe200028e0602 */
[-C--:B------:R-:W-:Y:S01]  /*36620*/  IADD3 R11, P5, PT, R11, R10.reuse, RZ ;  /* 0x0000000a0b0b7210 */ /* 0x080fe20007fbe0ff */
[----:B------:R0:W-:Y:S04]  /*36630*/  STL [R1+0xf20], R28 ;  /* 0x000f201c01007387 */ /* 0x0001e80000100800 */
[----:B------:R-:W-:Y:S01]  /*36640*/  STL [R1+0xf28], R5 ;  /* 0x000f280501007387 */ /* 0x000fe20000100800 */
[--C-:B------:R-:W-:Y:S02]  /*36650*/  IMAD.X R26, R26, 0x1, R2.reuse, P6 ;  /* 0x000000011a1a7824 */ /* 0x100fe400030e0602 */
[----:B------:R-:W-:Y:S01]  /*36660*/  IMAD.X R20, R20, 0x1, R2, P1 ;  /* 0x0000000114147824 */ /* 0x000fe200008e0602 */
[----:B------:R-:W-:-:S02]  /*36670*/  IADD3 R27, P6, PT, R27, R10, RZ ;  /* 0x0000000a1b1b7210 */ /* 0x000fc40007fde0ff */
[----:B------:R-:W-:Y:S01]  /*36680*/  IADD3 R3, P1, PT, R3, R10, RZ ;  /* 0x0000000a03037210 */ /* 0x000fe20007f3e0ff */
[----:B0-----:R-:W3:Y:S04]  /*36690*/  LDL.LU R28, [R1+0xe94] ;  /* 0x000e9400011c7983 */ /* 0x001ee80000300800 */
[----:B------:R-:W-:Y:S04]  /*366a0*/  STL [R1+0xefc], R4 ;  /* 0x000efc0401007387 */ /* 0x000fe80000100800 */
[----:B------:R-:W-:Y:S04]  /*366b0*/  STL [R1+0xef4], R8 ;  /* 0x000ef40801007387 */ /* 0x000fe80000100800 */
[----:B------:R-:W-:Y:S04]  /*366c0*/  STL [R1+0xf18], R9 ;  /* 0x000f180901007387 */ /* 0x000fe80000100800 */
[----:B------:R-:W-:Y:S04]  /*366d0*/  STL [R1+0xeec], R11 ;  /* 0x000eec0b01007387 */ /* 0x000fe80000100800 */
[----:B------:R-:W-:Y:S01]  /*366e0*/  STL [R1+0xf10], R26 ;  /* 0x000f101a01007387 */ /* 0x000fe20000100800 */
[----:B------:R-:W-:-:S03]  /*366f0*/  IMAD.X R21, R21, 0x1, R2, P2 ;  /* 0x0000000115157824 */ /* 0x000fc600010e0602 */
[----:B------:R0:W-:Y:S01]  /*36700*/  STL [R1+0xedc], R3 ;  /* 0x000edc0301007387 */ /* 0x0001e20000100800 */
[----:B------:R-:W-:-:S03]  /*36710*/  IADD3 R22, P2, PT, R22, R10, RZ ;  /* 0x0000000a16167210 */ /* 0x000fc60007f5e0ff */
[----:B------:R-:W-:Y:S01]  /*36720*/  STL [R1+0xee4], R27 ;  /* 0x000ee41b01007387 */ /* 0x000fe20000100800 */
[----:B------:R-:W-:-:S03]  /*36730*/  IMAD.X R23, R23, 0x1, R2, P3 ;  /* 0x0000000117177824 */ /* 0x000fc600018e0602 */
[----:B0-----:R-:W3:Y:S04]  /*36740*/  LDL.LU R3, [R1+0xeb8] ;  /* 0x000eb80001037983 */ /* 0x001ee80000300800 */
[----:B------:R-:W-:Y:S04]  /*36750*/  STL [R1+0xf08], R20 ;  /* 0x000f081401007387 */ /* 0x000fe80000100800 */
[----:B------:R-:W-:Y:S04]  /*36760*/  STL [R1+0xf00], R21 ;  /* 0x000f001501007387 */ /* 0x000fe80000100800 */
[----:B------:R-:W-:Y:S01]  /*36770*/  STL [R1+0xed4], R22 ;  /* 0x000ed41601007387 */ /* 0x000fe20000100800 */
[-C--:B--2---:R-:W-:Y:S01]  /*36780*/  IADD3 R19, P3, PT, R19, R10.reuse, RZ ;  /* 0x0000000a13137210 */ /* 0x084fe20007f7e0ff */
[--C-:B----4-:R-:W-:Y:S01]  /*36790*/  IMAD.X R15, R15, 0x1, R2.reuse, P4 ;  /* 0x000000010f0f7824 */ /* 0x110fe200020e0602 */
[-C--:B------:R-:W-:Y:S01]  /*367a0*/  IADD3 R18, P4, PT, R18, R10.reuse, RZ ;  /* 0x0000000a12127210 */ /* 0x080fe20007f9e0ff */
[----:B------:R-:W-:Y:S01]  /*367b0*/  IMAD.X R6, R6, 0x1, R2, P5 ;  /* 0x0000000106067824 */ /* 0x000fe200028e0602 */
[----:B------:R-:W-:-:S02]  /*367c0*/  IADD3 R7, P5, PT, R7, R10, RZ ;  /* 0x0000000a07077210 */ /* 0x000fc40007fbe0ff */
[----:B------:R0:W-:Y:S04]  /*367d0*/  STL [R1+0xef0], R15 ;  /* 0x000ef00f01007387 */ /* 0x0001e80000100800 */
[----:B------:R-:W-:Y:S01]  /*367e0*/  STL [R1+0xef8], R23 ;  /* 0x000ef81701007387 */ /* 0x000fe20000100800 */
[--C-:B------:R-:W-:Y:S01]  /*367f0*/  IMAD.X R25, R25, 0x1, R2.reuse, P6 ;  /* 0x0000000119197824 */ /* 0x100fe200030e0602 */
[-C--:B------:R-:W-:Y:S01]  /*36800*/  IADD3 R24, P6, PT, R24, R10.reuse, RZ ;  /* 0x0000000a18187210 */ /* 0x080fe20007fde0ff */
[--C-:B------:R-:W-:Y:S01]  /*36810*/  IMAD.X R17, R17, 0x1, R2.reuse, P1 ;  /* 0x0000000111117824 */ /* 0x100fe200008e0602 */
[----:B------:R-:W-:Y:S01]  /*36820*/  IADD3 R16, P1, PT, R16, R10, RZ ;  /* 0x0000000a10107210 */ /* 0x000fe20007f3e0ff */
[----:B0-----:R-:W2:Y:S04]  /*36830*/  LDL.LU R15, [R1+0xe8c] ;  /* 0x000e8c00010f7983 */ /* 0x001ea80000300800 */
[----:B------:R-:W-:Y:S04]  /*36840*/  STL [R1+0xecc], R19 ;  /* 0x000ecc1301007387 */ /* 0x000fe80000100800 */
[----:B------:R-:W-:Y:S04]  /*36850*/  STL [R1+0xec4], R18 ;  /* 0x000ec41201007387 */ /* 0x000fe80000100800 */
[----:B------:R-:W-:Y:S04]  /*36860*/  STL [R1+0xee8], R6 ;  /* 0x000ee80601007387 */ /* 0x000fe80000100800 */
[----:B------:R-:W-:Y:S01]  /*36870*/  STL [R1+0xebc], R7 ;  /* 0x000ebc0701007387 */ /* 0x000fe20000100800 */
[----:B------:R-:W-:-:S02]  /*36880*/  IMAD.X R12, R12, 0x1, R2, P2 ;  /* 0x000000010c0c7824 */ /* 0x000fc400010e0602 */
[----:B------:R-:W-:Y:S01]  /*36890*/  IMAD.X R14, R14, 0x1, R2, P3 ;  /* 0x000000010e0e7824 */ /* 0x000fe200018e0602 */
[----:B------:R-:W-:Y:S01]  /*368a0*/  STL [R1+0xee0], R25 ;  /* 0x000ee01901007387 */ /* 0x000fe20000100800 */
[----:B------:R-:W-:-:S03]  /*368b0*/  IADD3 R0, P3, PT, R0, R10, RZ ;  /* 0x0000000a00007210 */ /* 0x000fc60007f7e0ff */
[----:B------:R-:W-:Y:S01]  /*368c0*/  STL [R1+0xeb4], R24 ;  /* 0x000eb41801007387 */ /* 0x000fe20000100800 */
[----:B------:R-:W-:-:S03]  /*368d0*/  IADD3 R13, P2, PT, R13, R10, RZ ;  /* 0x0000000a0d0d7210 */ /* 0x000fc60007f5e0ff */
[----:B------:R-:W-:Y:S04]  /*368e0*/  STL [R1+0xed8], R17 ;  /* 0x000ed81101007387 */ /* 0x000fe80000100800 */
[----:B------:R-:W-:Y:S04]  /*368f0*/  STL [R1+0xeac], R16 ;  /* 0x000eac1001007387 */ /* 0x000fe80000100800 */
[----:B------:R-:W-:Y:S04]  /*36900*/  STL [R1+0xed0], R12 ;  /* 0x000ed00c01007387 */ /* 0x000fe80000100800 */
[----:B------:R0:W-:Y:S04]  /*36910*/  STL [R1+0xe9c], R0 ;  /* 0x000e9c0001007387 */ /* 0x0001e80000100800 */
[----:B------:R-:W-:Y:S04]  /*36920*/  STL [R1+0xea4], R13 ;  /* 0x000ea40d01007387 */ /* 0x000fe80000100800 */
[----:B0-----:R-:W4:Y:S04]  /*36930*/  LDL.LU R0, [R1+0xeb0] ;  /* 0x000eb00001007983 */ /* 0x001f280000300800 */
[----:B------:R-:W-:Y:S04]  /*36940*/  STL [R1+0xec8], R14 ;  /* 0x000ec80e01007387 */ /* 0x000fe80000100800 */
[----:B------:R-:W4:Y:S04]  /*36950*/  LDL.LU R5, [R1+0xe84] ;  /* 0x000e840001057983 */ /* 0x000f280000300800 */
[----:B------:R-:W4:Y:S01]  /*36960*/  LDL.LU R4, [R1+0xea8] ;  /* 0x000ea80001047983 */ /* 0x000f220000300800 */
[----:B---3--:R-:W-:-:S05]  /*36970*/  IMAD.X R29, R29, 0x1, R2, P4 ;  /* 0x000000011d1d7824 */ /* 0x008fca00020e0602 */
[----:B------:R0:W-:Y:S04]  /*36980*/  STL [R1+0xec0], R29 ;  /* 0x000ec01d01007387 */ /* 0x0001e80000100800 */
[----:B0-----:R-:W3:Y:S01]  /*36990*/  LDL.LU R29, [R1+0xe7c] ;  /* 0x000e7c00011d7983 */ /* 0x001ee20000300800 */
[----:B------:R-:W-:-:S03]  /*369a0*/  IADD3 R28, P4, PT, R28, R10, RZ ;  /* 0x0000000a1c1c7210 */ /* 0x000fc60007f9e0ff */
        /* <DEDUP_REMOVED lines=8> */
[----:B------:R-:W3:Y:S01]  /*36a30*/  LDL.LU R21, [R1+0xe5c] ;  /* 0x000e5c0001157983 */ /* 0x000ee20000300800 */
[----:B------:R-:W-:-:S03]  /*36a40*/  IMAD.X R3, R3, 0x1, R2, P5 ;  /* 0x0000000103037824 */ /* 0x000fc600028e0602 */
[----:B------:R-:W3:Y:S04]  /*36a50*/  LDL.LU R22, [R1+0xe80] ;  /* 0x000e800001167983 */ /* 0x000ee80000300800 */
[----:B------:R-:W3:Y:S04]  /*36a60*/  LDL.LU R23, [R1+0xe54] ;  /* 0x000e540001177983 */ /* 0x000ee80000300800 */
[----:B------:R0:W-:Y:S04]  /*36a70*/  STL [R1+0xeb8], R3 ;  /* 0x000eb80301007387 */ /* 0x0001e80000100800 */
[----:B------:R-:W3:Y:S04]  /*36a80*/  LDL.LU R19, [R1+0xe78] ;  /* 0x000e780001137983 */ /* 0x000ee80000300800 */
[----:B0-----:R-:W3:Y:S04]  /*36a90*/  LDL.LU R3, [R1+0xe4c] ;  /* 0x000e4c0001037983 */ /* 0x001ee80000300800 */
[----:B------:R-:W3:Y:S04]  /*36aa0*/  LDL.LU R18, [R1+0xe70] ;  /* 0x000e700001127983 */ /* 0x000ee80000300800 */
[----:B------:R-:W3:Y:S04]  /*36ab0*/  LDL.LU R6, [R1+0xe44] ;  /* 0x000e440001067983 */ /* 0x000ee80000300800 */
[----:B------:R-:W3:Y:S01]  /*36ac0*/  LDL.LU R7, [R1+0xe68] ;  /* 0x000e680001077983 */ /* 0x000ee20000300800 */
[----:B--2---:R-:W-:-:S05]  /*36ad0*/  IADD3 R15, P5, PT, R15, R10, RZ ;  /* 0x0000000a0f0f7210 */ /* 0x004fca0007fbe0ff */
[----:B------:R0:W-:Y:S04]  /*36ae0*/  STL [R1+0xe8c], R15 ;  /* 0x000e8c0f01007387 */ /* 0x0001e80000100800 */
[----:B------:R-:W2:Y:S04]  /*36af0*/  LDL.LU R25, [R1+0xe3c] ;  /* 0x000e3c0001197983 */ /* 0x000ea80000300800 */
[----:B------:R-:W2:Y:S04]  /*36b00*/  LDL.LU R24, [R1+0xe60] ;  /* 0x000e600001187983 */ /* 0x000ea80000300800 */
[----:B------:R-:W2:Y:S04]  /*36b10*/  LDL.LU R17, [R1+0xe34] ;  /* 0x000e340001117983 */ /* 0x000ea80000300800 */
[----:B------:R-:W2:Y:S04]  /*36b20*/  LDL.LU R16, [R1+0xe58] ;  /* 0x000e580001107983 */ /* 0x000ea80000300800 */
[----:B------:R-:W2:Y:S04]  /*36b30*/  LDL.LU R12, [R1+0xe2c] ;  /* 0x000e2c00010c7983 */ /* 0x000ea80000300800 */
[----:B------:R-:W2:Y:S04]  /*36b40*/  LDL.LU R13, [R1+0xe50] ;  /* 0x000e5000010d7983 */ /* 0x000ea80000300800 */
[----:B------:R-:W2:Y:S04]  /*36b50*/  LDL.LU R14, [R1+0xe24] ;  /* 0x000e2400010e7983 */ /* 0x000ea80000300800 */
[----:B0-----:R-:W2:Y:S01]  /*36b60*/  LDL.LU R15, [R1+0xe48] ;  /* 0x000e4800010f7983 */ /* 0x001ea20000300800 */
[----:B----4-:R-:W-:-:S05]  /*36b70*/  IMAD.X R0, R0, 0x1, R2, P6 ;  /* 0x0000000100007824 */ /* 0x010fca00030e0602 */
[----:B------:R0:W-:Y:S04]  /*36b80*/  STL [R1+0xeb0], R0 ;  /* 0x000eb00001007387 */ /* 0x0001e80000100800 */
[----:B0-----:R-:W4:Y:S01]  /*36b90*/  LDL.LU R0, [R1+0xe1c] ;  /* 0x000e1c0001007983 */ /* 0x001f220000300800 */
[--C-:B------:R-:W-:Y:S01]  /*36ba0*/  IMAD.X R4, R4, 0x1, R2.reuse, P1 ;  /* 0x0000000104047824 */ /* 0x100fe200008e0602 */
[-C--:B------:R-:W-:Y:S02]  /*36bb0*/  IADD3 R5, P6, PT, R5, R10.reuse, RZ ;  /* 0x0000000a05057210 */ /* 0x080fe40007fde0ff */
[-C--:B---3--:R-:W-:Y:S01]  /*36bc0*/  IADD3 R29, P1, PT, R29, R10.reuse, RZ ;  /* 0x0000000a1d1d7210 */ /* 0x088fe20007f3e0ff */
[--C-:B------:R-:W-:Y:S01]  /*36bd0*/  IMAD.X R8, R8, 0x1, R2.reuse, P2 ;  /* 0x0000000108087824 */ /* 0x100fe200010e0602 */
[----:B------:R-:W-:Y:S01]  /*36be0*/  IADD3 R9, P2, PT, R9, R10, RZ ;  /* 0x0000000a09097210 */ /* 0x000fe20007f5e0ff */
[----:B------:R-:W-:-:S02]  /*36bf0*/  IMAD.X R11, R11, 0x1, R2, P3 ;  /* 0x000000010b0b7824 */ /* 0x000fc400018e0602 */
[----:B------:R0:W-:Y:S04]  /*36c00*/  STL [R1+0xe7c], R29 ;  /* 0x000e7c1d01007387 */ /* 0x0001e80000100800 */
[----:B------:R-:W-:Y:S01]  /*36c10*/  STL [R1+0xe84], R5 ;  /* 0x000e840501007387 */ /* 0x000fe20000100800 */
[-C--:B------:R-:W-:Y:S01]  /*36c20*/  IADD3 R26, P3, PT, R26, R10.reuse, RZ ;  /* 0x0000000a1a1a7210 */ /* 0x080fe20007f7e0ff */
[--C-:B------:R-:W-:Y:S01]  /*36c30*/  IMAD.X R27, R27, 0x1, R2.reuse, P4 ;  /* 0x000000011b1b7824 */ /* 0x100fe200020e0602 */
[----:B------:R-:W-:Y:S01]  /*36c40*/  IADD3 R20, P4, PT, R20, R10, RZ ;  /* 0x0000000a14147210 */ /* 0x000fe20007f9e0ff */
[----:B0-----:R-:W3:Y:S04]  /*36c50*/  LDL.LU R29, [R1+0xe40] ;  /* 0x000e4000011d7983 */ /* 0x001ee80000300800 */
[----:B------:R-:W-:Y:S01]  /*36c60*/  STL [R1+0xea8], R4 ;  /* 0x000ea80401007387 */ /* 0x000fe20000100800 */
[----:B------:R-:W-:-:S03]  /*36c70*/  IMAD.X R28, R28, 0x1, R2, P5 ;  /* 0x000000011c1c7824 */ /* 0x000fc600028e0602 */
[----:B------:R-:W-:Y:S04]  /*36c80*/  STL [R1+0xea0], R8 ;  /* 0x000ea00801007387 */ /* 0x000fe80000100800 */
[----:B------:R-:W-:Y:S04]  /*36c90*/  STL [R1+0xe74], R9 ;  /* 0x000e740901007387 */ /* 0x000fe80000100800 */
[----:B------:R-:W-:Y:S04]  /*36ca0*/  STL [R1+0xe98], R11 ;  /* 0x000e980b01007387 */ /* 0x000fe80000100800 */
[----:B------:R-:W-:Y:S01]  /*36cb0*/  STL [R1+0xe6c], R26 ;  /* 0x000e6c1a01007387 */ /* 0x000fe20000100800 */
[----:B------:R-:W-:-:S03]  /*36cc0*/  IADD3 R21, P5, PT, R21, R10, RZ ;  /* 0x0000000a15157210 */ /* 0x000fc60007fbe0ff */
[----:B------:R0:W-:Y:S01]  /*36cd0*/  STL [R1+0xe88], R28 ;  /* 0x000e881c01007387 */ /* 0x0001e20000100800 */
[--C-:B------:R-:W-:Y:S02]  /*36ce0*/  IMAD.X R22, R22, 0x1, R2.reuse, P6 ;  /* 0x0000000116167824 */ /* 0x100fe400030e0602 */
[--C-:B------:R-:W-:Y:S01]  /*36cf0*/  IMAD.X R19, R19, 0x1, R2.reuse, P1 ;  /* 0x0000000113137824 */ /* 0x100fe200008e0602 */
[----:B------:R-:W-:Y:S01]  /*36d00*/  STL [R1+0xe90], R27 ;  /* 0x000e901b01007387 */ /* 0x000fe20000100800 */
[-C--:B------:R-:W-:Y:S02]  /*36d10*/  IADD3 R23, P6, PT, R23, R10.reuse, RZ ;  /* 0x0000000a17177210 */ /* 0x080fe40007fde0ff */
[----:B------:R-:W-:Y:S01]  /*36d20*/  IADD3 R3, P1, PT, R3, R10, RZ ;  /* 0x0000000a03037210 */ /* 0x000fe20007f3e0ff */
[----:B0-----:R-:W3:Y:S04]  /*36d30*/  LDL.LU R28, [R1+0xe14] ;  /* 0x000e1400011c7983 */ /* 0x001ee80000300800 */
        /* <DEDUP_REMOVED lines=11> */
[----:B------:R-:W-:Y:S04]  /*36df0*/  STL [R1+0xe44], R6 ;  /* 0x000e440601007387 */ /* 0x000fe80000100800 */
[----:B------:R-:W-:Y:S01]  /*36e00*/  STL [R1+0xe68], R7 ;  /* 0x000e680701007387 */ /* 0x000fe20000100800 */
[-C--:B--2---:R-:W-:Y:S01]  /*36e10*/  IADD3 R25, P3, PT, R25, R10.reuse, RZ ;  /* 0x0000000a19197210 */ /* 0x084fe20007f7e0ff */
[--C-:B------:R-:W-:Y:S01]  /*36e20*/  IMAD.X R24, R24, 0x1, R2.reuse, P4 ;  /* 0x0000000118187824 */ /* 0x100fe200020e0602 */
[-C--:B------:R-:W-:Y:S01]  /*36e30*/  IADD3 R17, P4, PT, R17, R10.reuse, RZ ;  /* 0x0000000a11117210 */ /* 0x080fe20007f9e0ff */
[--C-:B------:R-:W-:Y:S01]  /*36e40*/  IMAD.X R16, R16, 0x1, R2.reuse, P5 ;  /* 0x0000000110107824 */ /* 0x100fe200028e0602 */
[----:B------:R-:W-:Y:S01]  /*36e50*/  IADD3 R12, P5, PT, R12, R10, RZ ;  /* 0x0000000a0c0c7210 */ /* 0x000fe20007fbe0ff */
[----:B------:R-:W-:Y:S04]  /*36e60*/  STL [R1+0xe3c], R25 ;  /* 0x000e3c1901007387 */ /* 0x000fe80000100800 */
[----:B------:R-:W-:Y:S01]  /*36e70*/  STL [R1+0xe60], R24 ;  /* 0x000e601801007387 */ /* 0x000fe20000100800 */
[----:B------:R-:W-:-:S02]  /*36e80*/  IMAD.X R15, R15, 0x1, R2, P1 ;  /* 0x000000010f0f7824 */ /* 0x000fc400008e0602 */
[----:B------:R-:W-:Y:S01]  /*36e90*/  IMAD.X R13, R13, 0x1, R2, P6 ;  /* 0x000000010d0d7824 */ /* 0x000fe200030e0602 */
[----:B------:R-:W-:Y:S01]  /*36ea0*/  STL [R1+0xe34], R17 ;  /* 0x000e341101007387 */ /* 0x000fe20000100800 */
[----:B------:R-:W-:-:S03]  /*36eb0*/  IADD3 R14, P6, PT, R14, R10, RZ ;  /* 0x0000000a0e0e7210 */ /* 0x000fc60007fde0ff */
[----:B------:R-:W-:Y:S04]  /*36ec0*/  STL [R1+0xe58], R16 ;  /* 0x000e581001007387 */ /* 0x000fe80000100800 */
[----:B------:R-:W-:Y:S04]  /*36ed0*/  STL [R1+0xe2c], R12 ;  /* 0x000e2c0c01007387 */ /* 0x000fe80000100800 */
[----:B------:R0:W-:Y:S04]  /*36ee0*/  STL [R1+0xe48], R15 ;  /* 0x000e480f01007387 */ /* 0x0001e80000100800 */
[----:B------:R-:W-:Y:S04]  /*36ef0*/  STL [R1+0xe50], R13 ;  /* 0x000e500d01007387 */ /* 0x000fe80000100800 */
[----:B0-----:R-:W2:Y:S04]  /*36f00*/  LDL.LU R15, [R1+0xe0c] ;  /* 0x000e0c00010f7983 */ /* 0x001ea80000300800 */
[----:B------:R-:W-:Y:S04]  /*36f10*/  STL [R1+0xe24], R14 ;  /* 0x000e240e01007387 */ /* 0x000fe80000100800 */
[----:B------:R-:W2:Y:S04]  /*36f20*/  LDL.LU R5, [R1+0xe30] ;  /* 0x000e300001057983 */ /* 0x000ea80000300800 */
[----:B------:R-:W2:Y:S01]  /*36f30*/  LDL.LU R4, [R1+0xe04] ;  /* 0x000e040001047983 */ /* 0x000ea20000300800 */
[----:B----4-:R-:W-:-:S05]  /*36f40*/  IADD3 R0, P1, PT, R0, R10, RZ ;  /* 0x0000000a00007210 */ /* 0x010fca0007f3e0ff */
[----:B------:R0:W-:Y:S04]  /*36f50*/  STL [R1+0xe1c], R0 ;  /* 0x000e1c0001007387 */ /* 0x0001e80000100800 */
[----:B0-----:R-:W4:Y:S04]  /*36f60*/  LDL.LU R0, [R1+0xe28] ;  /* 0x000e280001007983 */ /* 0x001f280000300800 */
[----:B------:R-:W4:Y:S01]  /*36f70*/  LDL.LU R8, [R1+0xdfc] ;  /* 0x000dfc0001087983 */ /* 0x000f220000300800 */
[----:B---3--:R-:W-:-:S03]  /*36f80*/  IMAD.X R29, R29, 0x1, R2, P2 ;  /* 0x000000011d1d7824 */ /* 0x008fc600010e0602 */
        /* <DEDUP_REMOVED lines=10> */
[----:B------:R-:W-:-:S05]  /*37030*/  IADD3 R28, P2, PT, R28, R10, RZ ;  /* 0x0000000a1c1c7210 */ /* 0x000fca0007f5e0ff */
[----:B------:R0:W-:Y:S04]  /*37040*/  STL [R1+0xe14], R28 ;  /* 0x000e141c01007387 */ /* 0x0001e80000100800 */
[----:B------:R-:W3:Y:S01]  /*37050*/  LDL.LU R19, [R1+0xdd4] ;  /* 0x000dd40001137983 */ /* 0x000ee20000300800 */
[----:B------:R-:W-:-:S03]  /*37060*/  IMAD.X R3, R3, 0x1, R2, P3 ;  /* 0x0000000103037824 */ /* 0x000fc600018e0602 */
        /* <DEDUP_REMOVED lines=8> */
[----:B------:R-:W3:Y:S04]  /*370f0*/  LDL.LU R16, [R1+0xdb4] ;  /* 0x000db40001107983 */ /* 0x000ee80000300800 */
[----:B------:R-:W3:Y:S04]  /*37100*/  LDL.LU R12, [R1+0xdd8] ;  /* 0x000dd800010c7983 */ /* 0x000ee80000300800 */
[----:B------:R-:W3:Y:S04]  /*37110*/  LDL.LU R13, [R1+0xdac] ;  /* 0x000dac00010d7983 */ /* 0x000ee80000300800 */
[----:B------:R-:W3:Y:S04]  /*37120*/  LDL.LU R14, [R1+0xdd0] ;  /* 0x000dd000010e7983 */ /* 0x000ee80000300800 */
[----:B0-----:R-:W3:Y:S01]  /*37130*/  LDL.LU R3, [R1+0xda4] ;  /* 0x000da40001037983 */ /* 0x001ee20000300800 */
[----:B--2---:R-:W-:Y:S01]  /*37140*/  IADD3 R15, P3, PT, R15, R10, RZ ;  /* 0x0000000a0f0f7210 */ /* 0x004fe20007f7e0ff */
[----:B------:R-:W-:-:S04]  /*37150*/  IMAD.X R5, R5, 0x1, R2, P4 ;  /* 0x0000000105057824 */ /* 0x000fc800020e0602 */
[----:B------:R0:W-:Y:S04]  /*37160*/  STL [R1+0xe0c], R15 ;  /* 0x000e0c0f01007387 */ /* 0x0001e80000100800 */
[----:B0-----:R-:W2:Y:S01]  /*37170*/  LDL.LU R15, [R1+0xdc8] ;  /* 0x000dc800010f7983 */ /* 0x001ea20000300800 */
[----:B----4-:R-:W-:-:S05]  /*37180*/  IMAD.X R0, R0, 0x1, R2, P5 ;  /* 0x0000000100007824 */ /* 0x010fca00028e0602 */
[----:B------:R0:W-:Y:S04]  /*37190*/  STL [R1+0xe28], R0 ;  /* 0x000e280001007387 */ /* 0x0001e80000100800 */
[----:B------:R-:W-:Y:S04]  /*371a0*/  STL [R1+0xe30], R5 ;  /* 0x000e300501007387 */ /* 0x000fe80000100800 */
[----:B0-----:R-:W4:Y:S01]  /*371b0*/  LDL.LU R0, [R1+0xd9c] ;  /* 0x000d9c0001007983 */ /* 0x001f220000300800 */
[-C--:B------:R-:W-:Y:S02]  /*371c0*/  IADD3 R4, P4, PT, R4, R10.reuse, RZ ;  /* 0x0000000a04047210 */ /* 0x080fe40007f9e0ff */
[-C--:B------:R-:W-:Y:S01]  /*371d0*/  IADD3 R8, P5, PT, R8, R10.reuse, RZ ;  /* 0x0000000a08087210 */ /* 0x080fe20007fbe0ff */
[--C-:B---3--:R-:W-:Y:S01]  /*371e0*/  IMAD.X R9, R9, 0x1, R2.reuse, P6 ;  /* 0x0000000109097824 */ /* 0x108fe200030e0602 */
[----:B------:R-:W-:Y:S01]  /*371f0*/  IADD3 R11, P6, PT, R11, R10, RZ ;  /* 0x0000000a0b0b7210 */ /* 0x000fe20007fde0ff */
        /* <DEDUP_REMOVED lines=8> */
[----:B------:R-:W-:Y:S01]  /*37280*/  STL [R1+0xe18], R26 ;  /* 0x000e181a01007387 */ /* 0x000fe20000100800 */
[----:B------:R-:W-:-:S03]  /*37290*/  IMAD.X R21, R21, 0x1, R2, P3 ;  /* 0x0000000115157824 */ /* 0x000fc600018e0602 */
[----:B------:R0:W-:Y:S01]  /*372a0*/  STL [R1+0xde4], R29 ;  /* 0x000de41d01007387 */ /* 0x0001e20000100800 */
[----:B------:R-:W-:-:S03]  /*372b0*/  IADD3 R22, P3, PT, R22, R10, RZ ;  /* 0x0000000a16167210 */ /* 0x000fc60007f7e0ff */
[----:B------:R-:W-:Y:S01]  /*372c0*/  STL [R1+0xdec], R27 ;  /* 0x000dec1b01007387 */ /* 0x000fe20000100800 */
[--C-:B------:R-:W-:Y:S01]  /*372d0*/  IMAD.X R23, R23, 0x1, R2.reuse, P4 ;  /* 0x0000000117177824 */ /* 0x100fe200020e0602 */
[-C--:B------:R-:W-:Y:S01]  /*372e0*/  IADD3 R19, P4, PT, R19, R10.reuse, RZ ;  /* 0x0000000a13137210 */ /* 0x080fe20007f9e0ff */
[----:B------:R-:W-:Y:S01]  /*372f0*/  IMAD.X R28, R28, 0x1, R2, P5 ;  /* 0x000000011c1c7824 */ /* 0x000fe200028e0602 */
[----:B0-----:R-:W3:Y:S04]  /*37300*/  LDL.LU R29, [R1+0xdc0] ;  /* 0x000dc000011d7983 */ /* 0x001ee80000300800 */
[----:B------:R-:W-:Y:S04]  /*37310*/  STL [R1+0xe10], R20 ;  /* 0x000e101401007387 */ /* 0x000fe80000100800 */
[----:B------:R-:W-:Y:S04]  /*37320*/  STL [R1+0xe08], R21 ;  /* 0x000e081501007387 */ /* 0x000fe80000100800 */
[----:B------:R-:W-:Y:S01]  /*37330*/  STL [R1+0xddc], R22 ;  /* 0x000ddc1601007387 */ /* 0x000fe20000100800 */
[----:B------:R-:W-:-:S03]  /*37340*/  IADD3 R18, P5, PT, R18, R10, RZ ;  /* 0x0000000a12127210 */ /* 0x000fc60007fbe0ff */
[----:B------:R0:W-:Y:S01]  /*37350*/  STL [R1+0xdf8], R28 ;  /* 0x000df81c01007387 */ /* 0x0001e20000100800 */
[----:B------:R-:W-:-:S03]  /*37360*/  IMAD.X R6, R6, 0x1, R2, P6 ;  /* 0x0000000106067824 */ /* 0x000fc600030e0602 */
[----:B------:R-:W-:Y:S01]  /*37370*/  STL [R1+0xe00], R23 ;  /* 0x000e001701007387 */ /* 0x000fe20000100800 */
[-C--:B------:R-:W-:Y:S01]  /*37380*/  IADD3 R7, P6, PT, R7, R10.reuse, RZ ;  /* 0x0000000a07077210 */ /* 0x080fe20007fde0ff */
[--C-:B------:R-:W-:Y:S01]  /*37390*/  IMAD.X R25, R25, 0x1, R2.reuse, P1 ;  /* 0x0000000119197824 */ /* 0x100fe200008e0602 */
[-C--:B------:R-:W-:Y:S01]  /*373a0*/  IADD3 R24, P1, PT, R24, R10.reuse, RZ ;  /* 0x0000000a18187210 */ /* 0x080fe20007f3e0ff */
[--C-:B------:R-:W-:Y:S01]  /*373b0*/  IMAD.X R17, R17, 0x1, R2.reuse, P2 ;  /* 0x0000000111117824 */ /* 0x100fe200010e0602 */
[----:B------:R-:W-:Y:S01]  /*373c0*/  IADD3 R16, P2, PT, R16, R10, RZ ;  /* 0x0000000a10107210 */ /* 0x000fe20007f5e0ff */
[----:B0-----:R-:W3:Y:S04]  /*373d0*/  LDL.LU R28, [R1+0xd94] ;  /* 0x000d9400011c7983 */ /* 0x001ee80000300800 */
        /* <DEDUP_REMOVED lines=15> */
[----:B0-----:R-:W3:Y:S04]  /*374d0*/  LDL.LU R3, [R1+0xdb8] ;  /* 0x000db80001037983 */ /* 0x001ee80000300800 */
[----:B------:R-:W-:Y:S04]  /*374e0*/  STL [R1+0xdd0], R14 ;  /* 0x000dd00e01007387 */ /* 0x000fe80000100800 */
[----:B------:R-:W3:Y:S04]  /*374f0*/  LDL.LU R5, [R1+0xd8c] ;  /* 0x000d8c0001057983 */ /* 0x000ee80000300800 */
[----:B------:R-:W3:Y:S01]  /*37500*/  LDL.LU R4, [R1+0xdb0] ;  /* 0x000db00001047983 */ /* 0x000ee20000300800 */
[----:B--2---:R-:W-:-:S05]  /*37510*/  IMAD.X R15, R15, 0x1, R2, P5 ;  /* 0x000000010f0f7824 */ /* 0x004fca00028e0602 */
[----:B------:R0:W-:Y:S04]  /*37520*/  STL [R1+0xdc8], R15 ;  /* 0x000dc80f01007387 */ /* 0x0001e80000100800 */
[----:B0-----:R-:W2:Y:S04]  /*37530*/  LDL.LU R15, [R1+0xd84] ;  /* 0x000d8400010f7983 */ /* 0x001ea80000300800 */
[----:B------:R-:W2:Y:S04]  /*37540*/  LDL.LU R8, [R1+0xda8] ;  /* 0x000da80001087983 */ /* 0x000ea80000300800 */
[----:B------:R-:W2:Y:S04]  /*37550*/  LDL.LU R9, [R1+0xd7c] ;  /* 0x000d7c0001097983 */ /* 0x000ea80000300800 */
[----:B------:R-:W2:Y:S01]  /*37560*/  LDL.LU R11, [R1+0xda0] ;  /* 0x000da000010b7983 */ /* 0x000ea20000300800 */
[----:B----4-:R-:W-:-:S05]  /*37570*/  IADD3 R0, P5, PT, R0, R10, RZ ;  /* 0x0000000a00007210 */ /* 0x010fca0007fbe0ff */
[----:B------:R0:W-:Y:S04]  /*37580*/  STL [R1+0xd9c], R0 ;  /* 0x000d9c0001007387 */ /* 0x0001e80000100800 */
[----:B------:R-:W4:Y:S04]  /*37590*/  LDL.LU R26, [R1+0xd74] ;  /* 0x000d7400011a7983 */ /* 0x000f280000300800 */
[----:B------:R-:W4:Y:S04]  /*375a0*/  LDL.LU R27, [R1+0xd98] ;  /* 0x000d9800011b7983 */ /* 0x000f280000300800 */
[----:B------:R-:W4:Y:S04]  /*375b0*/  LDL.LU R20, [R1+0xd6c] ;  /* 0x000d6c0001147983 */ /* 0x000f280000300800 */
[----:B0-----:R-:W4:Y:S04]  /*375c0*/  LDL.LU R0, [R1+0xd90] ;  /* 0x000d900001007983 */ /* 0x001f280000300800 */
[----:B------:R-:W4:Y:S04]  /*375d0*/  LDL.LU R21, [R1+0xd64] ;  /* 0x000d640001157983 */ /* 0x000f280000300800 */
[----:B------:R-:W4:Y:S04]  /*375e0*/  LDL.LU R22, [R1+0xd88] ;  /* 0x000d880001167983 */ /* 0x000f280000300800 */
[----:B------:R-:W4:Y:S01]  /*375f0*/  LDL.LU R23, [R1+0xd5c] ;  /* 0x000d5c0001177983 */ /* 0x000f220000300800 */
[----:B---3--:R-:W-:-:S05]  /*37600*/  IMAD.X R29, R29, 0x1, R2, P6 ;  /* 0x000000011d1d7824 */ /* 0x008fca00030e0602 */
[----:B------:R0:W-:Y:S04]  /*37610*/  STL [R1+0xdc0], R29 ;  /* 0x000dc01d01007387 */ /* 0x0001e80000100800 */
[----:B------:R-:W3:Y:S01]  /*37620*/  LDL.LU R19, [R1+0xd80] ;  /* 0x000d800001137983 */ /* 0x000ee20000300800 */
[----:B------:R-:W-:-:S03]  /*37630*/  IADD3 R28, P6, PT, R28, R10, RZ ;  /* 0x0000000a1c1c7210 */ /* 0x000fc60007fde0ff */
        /* <DEDUP_REMOVED lines=13> */
[----:B------:R-:W-:-:S02]  /*37710*/  IMAD.X R3, R3, 0x1, R2, P1 ;  /* 0x0000000103037824 */ /* 0x000fc400008e0602 */
[--C-:B------:R-:W-:Y:S01]  /*37720*/  IMAD.X R4, R4, 0x1, R2.reuse, P2 ;  /* 0x0000000104047824 */ /* 0x100fe200010e0602 */
[-C--:B------:R-:W-:Y:S02]  /*37730*/  IADD3 R5, P1, PT, R5, R10.reuse, RZ ;  /* 0x0000000a05057210 */ /* 0x080fe40007f3e0ff */
[----:B------:R0:W-:Y:S04]  /*37740*/  STL [R1+0xdb8], R3 ;  /* 0x000db80301007387 */ /* 0x0001e80000100800 */
[----:B0-----:R-:W3:Y:S01]  /*37750*/  LDL.LU R3, [R1+0xd24] ;  /* 0x000d240001037983 */ /* 0x001ee20000300800 */
[-C--:B--2---:R-:W-:Y:S01]  /*37760*/  IADD3 R15, P2, PT, R15, R10.reuse, RZ ;  /* 0x0000000a0f0f7210 */ /* 0x084fe20007f5e0ff */
[--C-:B------:R-:W-:Y:S01]  /*37770*/  IMAD.X R8, R8, 0x1, R2.reuse, P3 ;  /* 0x0000000108087824 */ /* 0x100fe200018e0602 */
[----:B------:R-:W-:Y:S01]  /*37780*/  IADD3 R9, P3, PT, R9, R10, RZ ;  /* 0x0000000a09097210 */ /* 0x000fe20007f7e0ff */
[----:B------:R-:W-:-:S02]  /*37790*/  IMAD.X R11, R11, 0x1, R2, P4 ;  /* 0x000000010b0b7824 */ /* 0x000fc400020e0602 */
[----:B------:R0:W-:Y:S04]  /*377a0*/  STL [R1+0xd84], R15 ;  /* 0x000d840f01007387 */ /* 0x0001e80000100800 */
[----:B------:R-:W-:Y:S04]  /*377b0*/  STL [R1+0xd8c], R5 ;  /* 0x000d8c0501007387 */ /* 0x000fe80000100800 */
[----:B0-----:R-:W2:Y:S01]  /*377c0*/  LDL.LU R15, [R1+0xd48] ;  /* 0x000d4800010f7983 */ /* 0x001ea20000300800 */
[----:B----4-:R-:W-:-:S03]  /*377d0*/  IADD3 R26, P4, PT, R26, R10, RZ ;  /* 0x0000000a1a1a7210 */ /* 0x010fc60007f9e0ff */
[----:B------:R-:W-:Y:S04]  /*377e0*/  STL [R1+0xdb0], R4 ;  /* 0x000db00401007387 */ /* 0x000fe80000100800 */
[----:B------:R-:W-:Y:S01]  /*377f0*/  STL [R1+0xda8], R8 ;  /* 0x000da80801007387 */ /* 0x000fe20000100800 */
[----:B------:R-:W-:-:S03]  /*37800*/  IMAD.X R27, R27, 0x1, R2, P5 ;  /* 0x000000011b1b7824 */ /* 0x000fc600028e0602 */
[----:B------:R-:W-:Y:S04]  /*37810*/  STL [R1+0xd7c], R9 ;  /* 0x000d7c0901007387 */ /* 0x000fe80000100800 */
[----:B------:R-:W-:Y:S01]  /*37820*/  STL [R1+0xda0], R11 ;  /* 0x000da00b01007387 */ /* 0x000fe20000100800 */
[----:B------:R-:W-:-:S03]  /*37830*/  IMAD.X R0, R0, 0x1, R2, P6 ;  /* 0x0000000100007824 */ /* 0x000fc600030e0602 */
[----:B------:R-:W-:Y:S04]  /*37840*/  STL [R1+0xd74], R26 ;  /* 0x000d741a01007387 */ /* 0x000fe80000100800 */
[----:B------:R0:W-:Y:S04]  /*37850*/  STL [R1+0xd90], R0 ;  /* 0x000d900001007387 */ /* 0x0001e80000100800 */
[----:B------:R-:W-:Y:S04]  /*37860*/  STL [R1+0xd98], R27 ;  /* 0x000d981b01007387 */ /* 0x000fe80000100800 */
[----:B0-----:R-:W4:Y:S01]  /*37870*/  LDL.LU R0, [R1+0xd1c] ;  /* 0x000d1c0001007983 */ /* 0x001f220000300800 */
[----:B------:R-:W-:-:S02]  /*37880*/  IADD3 R20, P5, PT, R20, R10, RZ ;  /* 0x0000000a14147210 */ /* 0x000fc40007fbe0ff */
[-C--:B------:R-:W-:Y:S01]  /*37890*/  IADD3 R21, P6, PT, R21, R10.reuse, RZ ;  /* 0x0000000a15157210 */ /* 0x080fe20007fde0ff */
[--C-:B------:R-:W-:Y:S02]  /*378a0*/  IMAD.X R22, R22, 0x1, R2.reuse, P1 ;  /* 0x0000000116167824 */ /* 0x100fe400008e0602 */
[----:B---3--:R-:W-:Y:S01]  /*378b0*/  IMAD.X R19, R19, 0x1, R2, P2 ;  /* 0x0000000113137824 */ /* 0x008fe200010e0602 */
[-C--:B------:R-:W-:Y:S01]  /*378c0*/  IADD3 R23, P1, PT, R23, R10.reuse, RZ ;  /* 0x0000000a17177210 */ /* 0x080fe20007f3e0ff */
[----:B------:R-:W-:Y:S04]  /*378d0*/  STL [R1+0xd6c], R20 ;  /* 0x000d6c1401007387 */ /* 0x000fe80000100800 */
[----:B------:R-:W-:Y:S01]  /*378e0*/  STL [R1+0xd64], R21 ;  /* 0x000d641501007387 */ /* 0x000fe20000100800 */
[----:B------:R-:W-:-:S03]  /*378f0*/  IADD3 R29, P2, PT, R29, R10, RZ ;  /* 0x0000000a1d1d7210 */ /* 0x000fc60007f5e0ff */
[----:B------:R-:W-:Y:S01]  /*37900*/  STL [R1+0xd88], R22 ;  /* 0x000d881601007387 */ /* 0x000fe20000100800 */
[--C-:B------:R-:W-:Y:S01]  /*37910*/  IMAD.X R18, R18, 0x1, R2.reuse, P3 ;  /* 0x0000000112127824 */ /* 0x100fe200018e0602 */
[-C--:B------:R-:W-:Y:S01]  /*37920*/  IADD3 R6, P3, PT, R6, R10.reuse, RZ ;  /* 0x0000000a06067210 */ /* 0x080fe20007f7e0ff */
[--C-:B------:R-:W-:Y:S01]  /*37930*/  IMAD.X R7, R7, 0x1, R2.reuse, P4 ;  /* 0x0000000107077824 */ /* 0x100fe200020e0602 */
[----:B------:R0:W-:Y:S04]  /*37940*/  STL [R1+0xd54], R29 ;  /* 0x000d541d01007387 */ /* 0x0001e80000100800 */
        /* <DEDUP_REMOVED lines=21> */
[----:B------:R-:W-:-:S03]  /*37aa0*/  IADD3 R3, P2, PT, R3, R10, RZ ;  /* 0x0000000a03037210 */ /* 0x000fc60007f5e0ff */
        /* <DEDUP_REMOVED lines=8> */
[----:B------:R-:W3:Y:S01]  /*37b30*/  LDL.LU R11, [R1+0xcfc] ;  /* 0x000cfc00010b7983 */ /* 0x000ee20000300800 */
[----:B--2---:R-:W-:-:S05]  /*37b40*/  IMAD.X R15, R15, 0x1, R2, P3 ;  /* 0x000000010f0f7824 */ /* 0x004fca00018e0602 */
[----:B------:R0:W-:Y:S04]  /*37b50*/  STL [R1+0xd48], R15 ;  /* 0x000d480f01007387 */ /* 0x0001e80000100800 */
[----:B------:R-:W2:Y:S04]  /*37b60*/  LDL.LU R26, [R1+0xd20] ;  /* 0x000d2000011a7983 */ /* 0x000ea80000300800 */
[----:B------:R-:W2:Y:S04]  /*37b70*/  LDL.LU R27, [R1+0xcf4] ;  /* 0x000cf400011b7983 */ /* 0x000ea80000300800 */
[----:B------:R-:W2:Y:S04]  /*37b80*/  LDL.LU R20, [R1+0xd18] ;  /* 0x000d180001147983 */ /* 0x000ea80000300800 */
[----:B0-----:R-:W2:Y:S04]  /*37b90*/  LDL.LU R15, [R1+0xcec] ;  /* 0x000cec00010f7983 */ /* 0x001ea80000300800 */
[----:B------:R-:W2:Y:S04]  /*37ba0*/  LDL.LU R21, [R1+0xd10] ;  /* 0x000d100001157983 */ /* 0x000ea80000300800 */
[----:B------:R-:W2:Y:S04]  /*37bb0*/  LDL.LU R22, [R1+0xce4] ;  /* 0x000ce40001167983 */ /* 0x000ea80000300800 */
[----:B------:R-:W2:Y:S01]  /*37bc0*/  LDL.LU R23, [R1+0xd08] ;  /* 0x000d080001177983 */ /* 0x000ea20000300800 */
[----:B----4-:R-:W-:-:S05]  /*37bd0*/  IADD3 R0, P3, PT, R0, R10, RZ ;  /* 0x0000000a00007210 */ /* 0x010fca0007f7e0ff */
[----:B------:R0:W-:Y:S04]  /*37be0*/  STL [R1+0xd1c], R0 ;  /* 0x000d1c0001007387 */ /* 0x0001e80000100800 */
[----:B------:R-:W4:Y:S04]  /*37bf0*/  LDL.LU R19, [R1+0xcdc] ;  /* 0x000cdc0001137983 */ /* 0x000f280000300800 */
[----:B0-----:R-:W4:Y:S04]  /*37c00*/  LDL.LU R0, [R1+0xd00] ;  /* 0x000d000001007983 */ /* 0x001f280000300800 */
[----:B------:R-:W4:Y:S04]  /*37c10*/  LDL.LU R18, [R1+0xcd4] ;  /* 0x000cd40001127983 */ /* 0x000f280000300800 */
[----:B------:R-:W4:Y:S04]  /*37c20*/  LDL.LU R6, [R1+0xcf8] ;  /* 0x000cf80001067983 */ /* 0x000f280000300800 */
[----:B------:R-:W4:Y:S01]  /*37c30*/  LDL.LU R7, [R1+0xccc] ;  /* 0x000ccc0001077983 */ /* 0x000f220000300800 */
[----:B---3--:R-:W-:-:S05]  /*37c40*/  IMAD.X R29, R29, 0x1, R2, P4 ;  /* 0x000000011d1d7824 */ /* 0x008fca00020e0602 */
        /* <DEDUP_REMOVED lines=9> */
[-C--:B------:R-:W-:Y:S01]  /*37ce0*/  IADD3 R28, P4, PT, R28, R10.reuse, RZ ;  /* 0x0000000a1c1c7210 */ /* 0x080fe20007f9e0ff */
[----:B------:R-:W-:Y:S01]  /*37cf0*/  IMAD.X R5, R5, 0x1, R2, P5 ;  /* 0x0000000105057824 */ /* 0x000fe200028e0602 */
[----:B------:R-:W-:-:S03]  /*37d00*/  IADD3 R4, P5, PT, R4, R10, RZ ;  /* 0x0000000a04047210 */ /* 0x000fc60007fbe0ff */
[----:B------:R0:W-:Y:S01]  /*37d10*/  STL [R1+0xd14], R28 ;  /* 0x000d141c01007387 */ /* 0x0001e20000100800 */
[----:B------:R-:W-:-:S03]  /*37d20*/  IMAD.X R3, R3, 0x1, R2, P6 ;  /* 0x0000000103037824 */ /* 0x000fc600030e0602 */
[----:B0-----:R-:W3:Y:S01]  /*37d30*/  LDL.LU R28, [R1+0xcd0] ;  /* 0x000cd000011c7983 */ /* 0x001ee20000300800 */
[-C--:B------:R-:W-:Y:S01]  /*37d40*/  IADD3 R8, P6, PT, R8, R10.reuse, RZ ;  /* 0x0000000a08087210 */ /* 0x080fe20007fde0ff */
[--C-:B------:R-:W-:Y:S01]  /*37d50*/  IMAD.X R9, R9, 0x1, R2.reuse, P1 ;  /* 0x0000000109097824 */ /* 0x100fe200008e0602 */
[----:B------:R-:W-:Y:S01]  /*37d60*/  IADD3 R11, P1, PT, R11, R10, RZ ;  /* 0x0000000a0b0b7210 */ /* 0x000fe20007f3e0ff */
[----:B------:R0:W-:Y:S04]  /*37d70*/  STL [R1+0xd30], R3 ;  /* 0x000d300301007387 */ /* 0x0001e80000100800 */
[----:B------:R-:W-:Y:S04]  /*37d80*/  STL [R1+0xd38], R5 ;  /* 0x000d380501007387 */ /* 0x000fe80000100800 */
[----:B0-----:R-:W3:Y:S04]  /*37d90*/  LDL.LU R3, [R1+0xca4] ;  /* 0x000ca40001037983 */ /* 0x001ee80000300800 */
[----:B------:R-:W-:Y:S04]  /*37da0*/  STL [R1+0xd0c], R4 ;  /* 0x000d0c0401007387 */ /* 0x000fe80000100800 */
[----:B------:R-:W-:Y:S04]  /*37db0*/  STL [R1+0xd04], R8 ;  /* 0x000d040801007387 */ /* 0x000fe80000100800 */
[----:B------:R-:W-:Y:S04]  /*37dc0*/  STL [R1+0xd28], R9 ;  /* 0x000d280901007387 */ /* 0x000fe80000100800 */
[----:B------:R-:W-:Y:S01]  /*37dd0*/  STL [R1+0xcfc], R11 ;  /* 0x000cfc0b01007387 */ /* 0x000fe20000100800 */
[----:B--2---:R-:W-:-:S02]  /*37de0*/  IMAD.X R26, R26, 0x1, R2, P2 ;  /* 0x000000011a1a7824 */ /* 0x004fc400010e0602 */
[--C-:B------:R-:W-:Y:S01]  /*37df0*/  IMAD.X R20, R20, 0x1, R2.reuse, P3 ;  /* 0x0000000114147824 */ /* 0x100fe200018e0602 */
[-C--:B------:R-:W-:Y:S02]  /*37e00*/  IADD3 R27, P2, PT, R27, R10.reuse, RZ ;  /* 0x0000000a1b1b7210 */ /* 0x080fe40007f5e0ff */
[----:B------:R-:W-:Y:S01]  /*37e10*/  STL [R1+0xd20], R26 ;  /* 0x000d201a01007387 */ /* 0x000fe20000100800 */
[-C--:B------:R-:W-:Y:S01]  /*37e20*/  IADD3 R15, P3, PT, R15, R10.reuse, RZ ;  /* 0x0000000a0f0f7210 */ /* 0x080fe20007f7e0ff */
[--C-:B------:R-:W-:Y:S01]  /*37e30*/  IMAD.X R21, R21, 0x1, R2.reuse, P4 ;  /* 0x0000000115157824 */ /* 0x100fe200020e0602 */
[----:B------:R-:W-:Y:S01]  /*37e40*/  IADD3 R22, P4, PT, R22, R10, RZ ;  /* 0x0000000a16167210 */ /* 0x000fe20007f9e0ff */
[--C-:B------:R-:W-:Y:S02]  /*37e50*/  IMAD.X R23, R23, 0x1, R2.reuse, P5 ;  /* 0x0000000117177824 */ /* 0x100fe400028e0602 */
[----:B------:R0:W-:Y:S04]  /*37e60*/  STL [R1+0xcec], R15 ;  /* 0x000cec0f01007387 */ /* 0x0001e80000100800 */
[----:B------:R-:W-:Y:S04]  /*37e70*/  STL [R1+0xcf4], R27 ;  /* 0x000cf41b01007387 */ /* 0x000fe80000100800 */
[----:B0-----:R-:W2:Y:S04]  /*37e80*/  LDL.LU R15, [R1+0xcc8] ;  /* 0x000cc800010f7983 */ /* 0x001ea80000300800 */
[----:B------:R-:W-:Y:S04]  /*37e90*/  STL [R1+0xd18], R20 ;  /* 0x000d181401007387 */ /* 0x000fe80000100800 */
[----:B------:R-:W-:Y:S04]  /*37ea0*/  STL [R1+0xd10], R21 ;  /* 0x000d101501007387 */ /* 0x000fe80000100800 */
[----:B------:R-:W-:Y:S01]  /*37eb0*/  STL [R1+0xce4], R22 ;  /* 0x000ce41601007387 */ /* 0x000fe20000100800 */
[----:B----4-:R-:W-:-:S05]  /*37ec0*/  IMAD.X R0, R0, 0x1, R2, P6 ;  /* 0x0000000100007824 */ /* 0x010fca00030e0602 */
[----:B------:R0:W-:Y:S04]  /*37ed0*/  STL [R1+0xd00], R0 ;  /* 0x000d000001007387 */ /* 0x0001e80000100800 */
[----:B------:R-:W-:Y:S04]  /*37ee0*/  STL [R1+0xd08], R23 ;  /* 0x000d081701007387 */ /* 0x000fe80000100800 */
[----:B0-----:R-:W4:Y:S01]  /*37ef0*/  LDL.LU R0, [R1+0xc9c] ;  /* 0x000c9c0001007983 */ /* 0x001f220000300800 */
[-C--:B------:R-:W-:Y:S02]  /*37f00*/  IADD3 R19, P5, PT, R19, R10.reuse, RZ ;  /* 0x0000000a13137210 */ /* 0x080fe40007fbe0ff */
[-C--:B------:R-:W-:Y:S01]  /*37f10*/  IADD3 R18, P6, PT, R18, R10.reuse, RZ ;  /* 0x0000000a12127210 */ /* 0x080fe20007fde0ff */
[--C-:B------:R-:W-:Y:S01]  /*37f20*/  IMAD.X R6, R6, 0x1, R2.reuse, P1 ;  /* 0x0000000106067824 */ /* 0x100fe200008e0602 */
[-C--:B------:R-:W-:Y:S01]  /*37f30*/  IADD3 R7, P1, PT, R7, R10.reuse, RZ ;  /* 0x0000000a07077210 */ /* 0x080fe20007f3e0ff */
[----:B---3--:R-:W-:Y:S01]  /*37f40*/  IMAD.X R25, R25, 0x1, R2, P2 ;  /* 0x0000000119197824 */ /* 0x008fe200010e0602 */
[----:B------:R-:W-:Y:S01]  /*37f50*/  STL [R1+0xcdc], R19 ;  /* 0x000cdc1301007387 */ /* 0x000fe20000100800 */
[----:B------:R-:W-:-:S03]  /*37f60*/  IADD3 R24, P2, PT, R24, R10, RZ ;  /* 0x0000000a18187210 */ /* 0x000fc60007f5e0ff */
[----:B------:R-:W-:Y:S01]  /*37f70*/  STL [R1+0xcd4], R18 ;  /* 0x000cd41201007387 */ /* 0x000fe20000100800 */
[----:B------:R-:W-:-:S03]  /*37f80*/  IMAD.X R17, R17, 0x1, R2, P3 ;  /* 0x0000000111117824 */ /* 0x000fc600018e0602 */
[----:B------:R-:W-:Y:S01]  /*37f90*/  STL [R1+0xcf8], R6 ;  /* 0x000cf80601007387 */ /* 0x000fe20000100800 */
[----:B------:R-:W-:-:S03]  /*37fa0*/  IADD3 R16, P3, PT, R16, R10, RZ ;  /* 0x0000000a10107210 */ /* 0x000fc60007f7e0ff */
[----:B------:R-:W-:Y:S01]  /*37fb0*/  STL [R1+0xccc], R7 ;  /* 0x000ccc0701007387 */ /* 0x000fe20000100800 */
[--C-:B------:R-:W-:Y:S02]  /*37fc0*/  IMAD.X R12, R12, 0x1, R2.reuse, P4 ;  /* 0x000000010c0c7824 */ /* 0x100fe400020e0602 */
        /* <DEDUP_REMOVED lines=11> */
[----:B------:R-:W-:Y:S01]  /*38080*/  STL [R1+0xcd8], R14 ;  /* 0x000cd80e01007387 */ /* 0x000fe20000100800 */
[----:B------:R-:W-:-:S03]  /*38090*/  IMAD.X R28, R28, 0x1, R2, P6 ;  /* 0x000000011c1c7824 */ /* 0x000fc600030e0602 */
[----:B------:R-:W3:Y:S04]  /*380a0*/  LDL.LU R5, [R1+0xc94] ;  /* 0x000c940001057983 */ /* 0x000ee80000300800 */
[----:B------:R-:W3:Y:S04]  /*380b0*/  LDL.LU R4, [R1+0xcb8] ;  /* 0x000cb80001047983 */ /* 0x000ee80000300800 */
[----:B------:R0:W-:Y:S04]  /*380c0*/  STL [R1+0xcd0], R28 ;  /* 0x000cd01c01007387 */ /* 0x0001e80000100800 */
[----:B0-----:R-:W3:Y:S04]  /*380d0*/  LDL.LU R28, [R1+0xc8c] ;  /* 0x000c8c00011c7983 */ /* 0x001ee80000300800 */
[----:B------:R-:W3:Y:S01]  /*380e0*/  LDL.LU R8, [R1+0xcb0] ;  /* 0x000cb00001087983 */ /* 0x000ee20000300800 */
[----:B------:R-:W-:-:S03]  /*380f0*/  IADD3 R3, P6, PT, R3, R10, RZ ;  /* 0x0000000a03037210 */ /* 0x000fc60007fde0ff */
        /* <DEDUP_REMOVED lines=10> */
[----:B--2---:R-:W-:-:S05]  /*381a0*/  IMAD.X R15, R15, 0x1, R2, P1 ;  /* 0x000000010f0f7824 */ /* 0x004fca00008e0602 */
[----:B------:R0:W-:Y:S04]  /*381b0*/  STL [R1+0xcc8], R15 ;  /* 0x000cc80f01007387 */ /* 0x0001e80000100800 */
        /* <DEDUP_REMOVED lines=15> */
[----:B---3--:R-:W-:-:S02]  /*382b0*/  IMAD.X R29, R29, 0x1, R2, P2 ;  /* 0x000000011d1d7824 */ /* 0x008fc400010e0602 */
[----:B------:R-:W-:Y:S01]  /*382c0*/  IMAD.X R4, R4, 0x1, R2, P3 ;  /* 0x0000000104047824 */ /* 0x000fe200018e0602 */
[-C--:B------:R-:W-:Y:S02]  /*382d0*/  IADD3 R5, P2, PT, R5, R10.reuse, RZ ;  /* 0x0000000a05057210 */ /* 0x080fe40007f5e0ff */
[----:B------:R0:W-:Y:S01]  /*382e0*/  STL [R1+0xcc0], R29 ;  /* 0x000cc01d01007387 */ /* 0x0001e20000100800 */
[----:B------:R-:W-:-:S03]  /*382f0*/  IADD3 R28, P3, PT, R28, R10, RZ ;  /* 0x0000000a1c1c7210 */ /* 0x000fc60007f7e0ff */
[----:B0-----:R-:W3:Y:S01]  /*38300*/  LDL.LU R29, [R1+0xc2c] ;  /* 0x000c2c00011d7983 */ /* 0x001ee20000300800 */
[--C-:B------:R-:W-:Y:S01]  /*38310*/  IMAD.X R8, R8, 0x1, R2.reuse, P4 ;  /* 0x0000000108087824 */ /* 0x100fe200020e0602 */
[-C--:B------:R-:W-:Y:S01]  /*38320*/  IADD3 R9, P4, PT, R9, R10.reuse, RZ ;  /* 0x0000000a09097210 */ /* 0x080fe20007f9e0ff */
[--C-:B------:R-:W-:Y:S01]  /*38330*/  IMAD.X R11, R11, 0x1, R2.reuse, P5 ;  /* 0x000000010b0b7824 */ /* 0x100fe200028e0602 */
        /* <DEDUP_REMOVED lines=14> */
[----:B------:R-:W-:-:S03]  /*38420*/  IMAD.X R22, R22, 0x1, R2, P2 ;  /* 0x0000000116167824 */ /* 0x000fc600010e0602 */
[----:B------:R-:W-:Y:S01]  /*38430*/  STL [R1+0xca0], R27 ;  /* 0x000ca01b01007387 */ /* 0x000fe20000100800 */
[----:B------:R-:W-:-:S03]  /*38440*/  IADD3 R23, P2, PT, R23, R10, RZ ;  /* 0x0000000a17177210 */ /* 0x000fc60007f5e0ff */
[----:B0-----:R-:W3:Y:S04]  /*38450*/  LDL.LU R3, [R1+0xc24] ;  /* 0x000c240001037983 */ /* 0x001ee80000300800 */
[----:B------:R-:W-:Y:S04]  /*38460*/  STL [R1+0xc74], R20 ;  /* 0x000c741401007387 */ /* 0x000fe80000100800 */
[----:B------:R-:W-:Y:S04]  /*38470*/  STL [R1+0xc6c], R21 ;  /* 0x000c6c1501007387 */ /* 0x000fe80000100800 */
[----:B------:R-:W-:Y:S01]  /*38480*/  STL [R1+0xc90], R22 ;  /* 0x000c901601007387 */ /* 0x000fe20000100800 */
[--C-:B--2---:R-:W-:Y:S01]  /*38490*/  IMAD.X R19, R19, 0x1, R2.reuse, P3 ;  /* 0x0000000113137824 */ /* 0x104fe200018e0602 */
[-C--:B------:R-:W-:Y:S01]  /*384a0*/  IADD3 R15, P3, PT, R15, R10.reuse, RZ ;  /* 0x0000000a0f0f7210 */ /* 0x080fe20007f7e0ff */
[--C-:B------:R-:W-:Y:S01]  /*384b0*/  IMAD.X R18, R18, 0x1, R2.reuse, P4 ;  /* 0x0000000112127824 */ /* 0x100fe200020e0602 */
[----:B------:R-:W-:Y:S01]  /*384c0*/  IADD3 R6, P4, PT, R6, R10, RZ ;  /* 0x0000000a06067210 */ /* 0x000fe20007f9e0ff */
[----:B------:R-:W-:-:S02]  /*384d0*/  IMAD.X R7, R7, 0x1, R2, P5 ;  /* 0x0000000107077824 */ /* 0x000fc400028e0602 */
[----:B------:R0:W-:Y:S04]  /*384e0*/  STL [R1+0xc5c], R15 ;  /* 0x000c5c0f01007387 */ /* 0x0001e80000100800 */
[----:B------:R-:W-:Y:S04]  /*384f0*/  STL [R1+0xc64], R23 ;  /* 0x000c641701007387 */ /* 0x000fe80000100800 */
[----:B0-----:R-:W2:Y:S01]  /*38500*/  LDL.LU R15, [R1+0xc48] ;  /* 0x000c4800010f7983 */ /* 0x001ea20000300800 */
[----:B----4-:R-:W-:-:S03]  /*38510*/  IADD3 R25, P5, PT, R25, R10, RZ ;  /* 0x0000000a19197210 */ /* 0x010fc60007fbe0ff */
        /* <DEDUP_REMOVED lines=12> */
[----:B------:R-:W-:Y:S04]  /*385e0*/  STL [R1+0xc44], R17 ;  /* 0x000c441101007387 */ /* 0x000fe80000100800 */
[----:B------:R-:W-:Y:S04]  /*385f0*/  STL [R1+0xc68], R16 ;  /* 0x000c681001007387 */ /* 0x000fe80000100800 */
[----:B------:R-:W-:Y:S04]  /*38600*/  STL [R1+0xc3c], R12 ;  /* 0x000c3c0c01007387 */ /* 0x000fe80000100800 */
[----:B------:R0:W-:Y:S04]  /*38610*/  STL [R1+0xc58], R0 ;  /* 0x000c580001007387 */ /* 0x0001e80000100800 */
[----:B------:R-:W-:Y:S04]  /*38620*/  STL [R1+0xc60], R13 ;  /* 0x000c600d01007387 */ /* 0x000fe80000100800 */
[----:B0-----:R-:W4:Y:S01]  /*38630*/  LDL.LU R0, [R1+0xc1c] ;  /* 0x000c1c0001007983 */ /* 0x001f220000300800 */
[----:B------:R-:W-:-:S05]  /*38640*/  IADD3 R14, P2, PT, R14, R10, RZ ;  /* 0x0000000a0e0e7210 */ /* 0x000fca0007f5e0ff */
[----:B------:R-:W-:Y:S04]  /*38650*/  STL [R1+0xc34], R14 ;  /* 0x000c340e01007387 */ /* 0x000fe80000100800 */
[----:B------:R-:W4:Y:S04]  /*38660*/  LDL.LU R5, [R1+0xc40] ;  /* 0x000c400001057983 */ /* 0x000f280000300800 */
[----:B------:R-:W4:Y:S01]  /*38670*/  LDL.LU R4, [R1+0xc14] ;  /* 0x000c140001047983 */ /* 0x000f220000300800 */
[----:B---3--:R-:W-:-:S05]  /*38680*/  IADD3 R29, P3, PT, R29, R10, RZ ;  /* 0x0000000a1d1d7210 */ /* 0x008fca0007f7e0ff */
[----:B------:R0:W-:Y:S01]  /*38690*/  STL [R1+0xc2c], R29 ;  /* 0x000c2c1d01007387 */ /* 0x0001e20000100800 */
        /* <DEDUP_REMOVED lines=11> */
[----:B------:R-:W3:Y:S01]  /*38750*/  LDL.LU R22, [R1+0xbec] ;  /* 0x000bec0001167983 */ /* 0x000ee20000300800 */
[----:B------:R-:W-:-:S03]  /*38760*/  IADD3 R3, P4, PT, R3, R10, RZ ;  /* 0x0000000a03037210 */ /* 0x000fc60007f9e0ff */
[----:B------:R-:W3:Y:S04]  /*38770*/  LDL.LU R23, [R1+0xc10] ;  /* 0x000c100001177983 */ /* 0x000ee80000300800 */
[----:B------:R0:W-:Y:S04]  /*38780*/  STL [R1+0xc24], R3 ;  /* 0x000c240301007387 */ /* 0x0001e80000100800 */
        /* <DEDUP_REMOVED lines=15> */
[----:B----4-:R-:W-:-:S05]  /*38880*/  IADD3 R0, P5, PT, R0, R10, RZ ;  /* 0x0000000a00007210 */ /* 0x010fca0007fbe0ff */
[----:B------:R0:W-:Y:S04]  /*38890*/  STL [R1+0xc1c], R0 ;  /* 0x000c1c0001007387 */ /* 0x0001e80000100800 */
[----:B0-----:R-:W4:Y:S01]  /*388a0*/  LDL.LU R0, [R1+0xbd8] ;  /* 0x000bd80001007983 */ /* 0x001f220000300800 */
[--C-:B------:R-:W-:Y:S01]  /*388b0*/  IMAD.X R5, R5, 0x1, R2.reuse, P6 ;  /* 0x0000000105057824 */ /* 0x100fe200030e0602 */
[-C--:B------:R-:W-:Y:S01]  /*388c0*/  IADD3 R4, P6, PT, R4, R10.reuse, RZ ;  /* 0x0000000a04047210 */ /* 0x080fe20007fde0ff */
[--C-:B---3--:R-:W-:Y:S01]  /*388d0*/  IMAD.X R29, R29, 0x1, R2.reuse, P1 ;  /* 0x000000011d1d7824 */ /* 0x108fe200008e0602 */
[-C--:B------:R-:W-:Y:S01]  /*388e0*/  IADD3 R8, P1, PT, R8, R10.reuse, RZ ;  /* 0x0000000a08087210 */ /* 0x080fe20007f3e0ff */
[----:B------:R-:W-:Y:S01]  /*388f0*/  IMAD.X R9, R9, 0x1, R2, P2 ;  /* 0x0000000109097824 */ /* 0x000fe200010e0602 */
[----:B------:R-:W-:-:S02]  /*38900*/  IADD3 R11, P2, PT, R11, R10, RZ ;  /* 0x0000000a0b0b7210 */ /* 0x000fc40007f5e0ff */
[----:B------:R0:W-:Y:S04]  /*38910*/  STL [R1+0xc38], R29 ;  /* 0x000c381d01007387 */ /* 0x0001e80000100800 */
[----:B------:R-:W-:Y:S01]  /*38920*/  STL [R1+0xc40], R5 ;  /* 0x000c400501007387 */ /* 0x000fe20000100800 */
[--C-:B------:R-:W-:Y:S02]  /*38930*/  IMAD.X R26, R26, 0x1, R2.reuse, P3 ;  /* 0x000000011a1a7824 */ /* 0x100fe400018e0602 */
[--C-:B------:R-:W-:Y:S01]  /*38940*/  IMAD.X R20, R20, 0x1, R2.reuse, P4 ;  /* 0x0000000114147824 */ /* 0x100fe200020e0602 */
[-C--:B------:R-:W-:Y:S02]  /*38950*/  IADD3 R27, P3, PT, R27, R10.reuse, RZ ;  /* 0x0000000a1b1b7210 */ /* 0x080fe40007f7e0ff */
        /* <DEDUP_REMOVED lines=26> */
[----:B------:R-:W-:Y:S04]  /*38b00*/  STL [R1+0xc00], R6 ;  /* 0x000c000601007387 */ /* 0x000fe80000100800 */
[----:B------:R-:W-:Y:S01]  /*38b10*/  STL [R1+0xbd4], R7 ;  /* 0x000bd40701007387 */ /* 0x000fe20000100800 */
[--C-:B--2---:R-:W-:Y:S01]  /*38b20*/  IMAD.X R25, R25, 0x1, R2.reuse, P3 ;  /* 0x0000000119197824 */ /* 0x104fe200018e0602 */
[-C--:B------:R-:W-:Y:S01]  /*38b30*/  IADD3 R24, P3, PT, R24, R10.reuse, RZ ;  /* 0x0000000a18187210 */ /* 0x080fe20007f7e0ff */
[--C-:B------:R-:W-:Y:S01]  /*38b40*/  IMAD.X R17, R17, 0x1, R2.reuse, P4 ;  /* 0x0000000111117824 */ /* 0x100fe200020e0602 */
[-C--:B------:R-:W-:Y:S01]  /*38b50*/  IADD3 R16, P4, PT, R16, R10.reuse, RZ ;  /* 0x0000000a10107210 */ /* 0x080fe20007f9e0ff */
[----:B------:R-:W-:Y:S01]  /*38b60*/  IMAD.X R12, R12, 0x1, R2, P5 ;  /* 0x000000010c0c7824 */ /* 0x000fe200028e0602 */
[----:B------:R-:W-:Y:S04]  /*38b70*/  STL [R1+0xbf8], R25 ;  /* 0x000bf81901007387 */ /* 0x000fe80000100800 */
[----:B------:R-:W-:Y:S01]  /*38b80*/  STL [R1+0xbcc], R24 ;  /* 0x000bcc1801007387 */ /* 0x000fe20000100800 */
[----:B------:R-:W-:-:S03]  /*38b90*/  IADD3 R13, P5, PT, R13, R10, RZ ;  /* 0x0000000a0d0d7210 */ /* 0x000fc60007fbe0ff */
[----:B------:R-:W-:Y:S01]  /*38ba0*/  STL [R1+0xbf0], R17 ;  /* 0x000bf01101007387 */ /* 0x000fe20000100800 */
[----:B------:R-:W-:-:S03]  /*38bb0*/  IMAD.X R14, R14, 0x1, R2, P6 ;  /* 0x000000010e0e7824 */ /* 0x000fc600030e0602 */
[----:B------:R-:W-:Y:S01]  /*38bc0*/  STL [R1+0xbc4], R16 ;  /* 0x000bc41001007387 */ /* 0x000fe20000100800 */
[----:B------:R-:W-:-:S03]  /*38bd0*/  IADD3 R15, P6, PT, R15, R10, RZ ;  /* 0x0000000a0f0f7210 */ /* 0x000fc60007fde0ff */
[----:B------:R-:W-:Y:S04]  /*38be0*/  STL [R1+0xbe8], R12 ;  /* 0x000be80c01007387 */ /* 0x000fe80000100800 */
[----:B------:R-:W2:Y:S04]  /*38bf0*/  LDL.LU R8, [R1+0xbc8] ;  /* 0x000bc80001087983 */ /* 0x000ea80000300800 */
[----:B------:R-:W-:Y:S04]  /*38c00*/  STL [R1+0xbbc], R13 ;  /* 0x000bbc0d01007387 */ /* 0x000fe80000100800 */
[----:B------:R-:W-:Y:S01]  /*38c10*/  STL [R1+0xbe0], R14 ;  /* 0x000be00e01007387 */ /* 0x000fe20000100800 */
[----:B----4-:R-:W-:-:S05]  /*38c20*/  IMAD.X R0, R0, 0x1, R2, P1 ;  /* 0x0000000100007824 */ /* 0x010fca00008e0602 */
[----:B------:R0:W-:Y:S04]  /*38c30*/  STL [R1+0xbd8], R0 ;  /* 0x000bd80001007387 */ /* 0x0001e80000100800 */
[----:B------:R1:W-:Y:S04]  /*38c40*/  STL [R1+0xbb4], R15 ;  /* 0x000bb40f01007387 */ /* 0x0003e80000100800 */
[----:B0-----:R-:W4:Y:S04]  /*38c50*/  LDL.LU R0, [R1+0xb9c] ;  /* 0x000b9c0001007983 */ /* 0x001f280000300800 */
[----:B------:R-:W4:Y:S04]  /*38c60*/  LDL.LU R5, [R1+0xbc0] ;  /* 0x000bc00001057983 */ /* 0x000f280000300800 */
[----:B------:R-:W4:Y:S04]  /*38c70*/  LDL.LU R4, [R1+0xb94] ;  /* 0x000b940001047983 */ /* 0x000f280000300800 */
[----:B------:R-:W4:Y:S04]  /*38c80*/  LDL.LU R9, [R1+0xbb8] ;  /* 0x000bb80001097983 */ /* 0x000f280000300800 */
[----:B------:R-:W4:Y:S04]  /*38c90*/  LDL.LU R11, [R1+0xb8c] ;  /* 0x000b8c00010b7983 */ /* 0x000f280000300800 */
[----:B------:R-:W4:Y:S01]  /*38ca0*/  LDL.LU R26, [R1+0xbb0] ;  /* 0x000bb000011a7983 */ /* 0x000f220000300800 */
[----:B---3--:R-:W-:-:S05]  /*38cb0*/  IADD3 R29, P1, PT, R29, R10, RZ ;  /* 0x0000000a1d1d7210 */ /* 0x008fca0007f3e0ff */
[----:B------:R0:W-:Y:S04]  /*38cc0*/  STL [R1+0xbac], R29 ;  /* 0x000bac1d01007387 */ /* 0x0001e80000100800 */
[----:B------:R-:W3:Y:S04]  /*38cd0*/  LDL.LU R27, [R1+0xb84] ;  /* 0x000b8400011b7983 */ /* 0x000ee80000300800 */
[----:B------:R-:W3:Y:S04]  /*38ce0*/  LDL.LU R20, [R1+0xba8] ;  /* 0x000ba80001147983 */ /* 0x000ee80000300800 */
[----:B------:R-:W3:Y:S04]  /*38cf0*/  LDL.LU R21, [R1+0xb7c] ;  /* 0x000b7c0001157983 */ /* 0x000ee80000300800 */
[----:B------:R-:W3:Y:S04]  /*38d00*/  LDL.LU R22, [R1+0xba0] ;  /* 0x000ba00001167983 */ /* 0x000ee80000300800 */
[----:B------:R-:W3:Y:S04]  /*38d10*/  LDL.LU R23, [R1+0xb98] ;  /* 0x000b980001177983 */ /* 0x000ee80000300800 */
[----:B------:R-:W3:Y:S04]  /*38d20*/  LDL.LU R19, [R1+0xb6c] ;  /* 0x000b6c0001137983 */ /* 0x000ee80000300800 */
[----:B------:R-:W3:Y:S01]  /*38d30*/  LDL.LU R18, [R1+0xb90] ;  /* 0x000b900001127983 */ /* 0x000ee20000300800 */
[----:B------:R-:W-:-:S05]  /*38d40*/  IMAD.X R28, R28, 0x1, R2, P2 ;  /* 0x000000011c1c7824 */ /* 0x000fca00010e0602 */
[----:B------:R0:W-:Y:S04]  /*38d50*/  STL [R1+0xbd0], R28 ;  /* 0x000bd01c01007387 */ /* 0x0001e80000100800 */
[----:B------:R-:W3:Y:S04]  /*38d60*/  LDL.LU R6, [R1+0xb64] ;  /* 0x000b640001067983 */ /* 0x000ee80000300800 */
[----:B------:R-:W3:Y:S04]  /*38d70*/  LDL.LU R7, [R1+0xb88] ;  /* 0x000b880001077983 */ /* 0x000ee80000300800 */
[----:B------:R-:W3:Y:S04]  /*38d80*/  LDL.LU R25, [R1+0xb5c] ;  /* 0x000b5c0001197983 */ /* 0x000ee80000300800 */
[----:B------:R-:W3:Y:S04]  /*38d90*/  LDL.LU R24, [R1+0xb80] ;  /* 0x000b800001187983 */ /* 0x000ee80000300800 */
[----:B------:R-:W3:Y:S01]  /*38da0*/  LDL.LU R17, [R1+0xb54] ;  /* 0x000b540001117983 */ /* 0x000ee20000300800 */
[----:B------:R-:W-:-:S05]  /*38db0*/  IADD3 R3, P2, PT, R3, R10, RZ ;  /* 0x0000000a03037210 */ /* 0x000fca0007f5e0ff */
[----:B------:R0:W-:Y:S04]  /*38dc0*/  STL [R1+0xba4], R3 ;  /* 0x000ba40301007387 */ /* 0x0001e80000100800 */
[----:B------:R-:W3:Y:S04]  /*38dd0*/  LDL.LU R16, [R1+0xb78] ;  /* 0x000b780001107983 */ /* 0x000ee80000300800 */
[----:B------:R-:W3:Y:S04]  /*38de0*/  LDL.LU R12, [R1+0xb4c] ;  /* 0x000b4c00010c7983 */ /* 0x000ee80000300800 */
[----:B------:R-:W3:Y:S04]  /*38df0*/  LDL.LU R13, [R1+0xb70] ;  /* 0x000b7000010d7983 */ /* 0x000ee80000300800 */
[----:B------:R-:W3:Y:S04]  /*38e00*/  LDL.LU R14, [R1+0xb44] ;  /* 0x000b4400010e7983 */ /* 0x000ee80000300800 */
[----:B-1----:R-:W3:Y:S04]  /*38e10*/  LDL.LU R15, [R1+0xb68] ;  /* 0x000b6800010f7983 */ /* 0x002ee80000300800 */
[----:B0-----:R-:W3:Y:S04]  /*38e20*/  LDL.LU R29, [R1+0xb3c] ;  /* 0x000b3c00011d7983 */ /* 0x001ee80000300800 */
[----:B------:R-:W3:Y:S04]  /*38e30*/  LDL.LU R28, [R1+0xb60] ;  /* 0x000b6000011c7983 */ /* 0x000ee80000300800 */
[----:B------:R-:W3:Y:S01]  /*38e40*/  LDL.LU R3, [R1+0xb34] ;  /* 0x000b340001037983 */ /* 0x000ee20000300800 */
[----:B--2---:R-:W-:-:S05]  /*38e50*/  IMAD.X R8, R8, 0x1, R2, P3 ;  /* 0x0000000108087824 */ /* 0x004fca00018e0602 */
[----:B------:R0:W-:Y:S02]  /*38e60*/  STL [R1+0xbc8], R8 ;  /* 0x000bc80801007387 */ /* 0x0001e40000100800 */
[----:B0-----:R-:W0:Y:S01]  /*38e70*/  LDC R8, c[0x0][0x3ac] ;  /* 0x0000eb00ff087b82 */ /* 0x001e220000000800 */
[----:B----4-:R-:W-:-:S05]  /*38e80*/  IADD3 R0, P3, PT, R0, R10, RZ ;  /* 0x0000000a00007210 */ /* 0x010fca0007f7e0ff */
[----:B------:R1:W-:Y:S04]  /*38e90*/  STL [R1+0xb9c], R0 ;  /* 0x000b9c0001007387 */ /* 0x0003e80000100800 */
[----:B-1----:R-:W2:Y:S01]  /*38ea0*/  LDL.LU R0, [R1+0x1220] ;  /* 0x0012200001007983 */ /* 0x002ea20000300800 */
[----:B0-----:R-:W-:Y:S02]  /*38eb0*/  IMAD.SHL.U32 R8, R8, 0x80, RZ ;  /* 0x0000008008087824 */ /* 0x001fe400078e00ff */
[--C-:B------:R-:W-:Y:S01]  /*38ec0*/  IMAD.X R5, R5, 0x1, R2.reuse, P4 ;  /* 0x0000000105057824 */ /* 0x100fe200020e0602 */
[-C--:B------:R-:W-:Y:S01]  /*38ed0*/  IADD3 R4, P4, PT, R4, R10.reuse, RZ ;  /* 0x0000000a04047210 */ /* 0x080fe20007f9e0ff */
[----:B------:R-:W-:Y:S02]  /*38ee0*/  IMAD.SHL.U32 R8, R8, 0x2, RZ ;  /* 0x0000000208087824 */ /* 0x000fe400078e00ff */
[--C-:B------:R-:W-:Y:S01]  /*38ef0*/  IMAD.X R9, R9, 0x1, R2.reuse, P5 ;  /* 0x0000000109097824 */ /* 0x100fe200028e0602 */
[----:B------:R-:W-:Y:S01]  /*38f00*/  IADD3 R11, P5, PT, R11, R10, RZ ;  /* 0x0000000a0b0b7210 */ /* 0x000fe20007fbe0ff */
[----:B------:R-:W-:Y:S01]  /*38f10*/  IMAD.X R26, R26, 0x1, R2, P6 ;  /* 0x000000011a1a7824 */ /* 0x000fe200030e0602 */
[----:B------:R-:W-:Y:S01]  /*38f20*/  STL [R1+0xbc0], R5 ;  /* 0x000bc00501007387 */ /* 0x000fe20000100800 */
[----:B---3--:R-:W-:-:S03]  /*38f30*/  IADD3 R27, P6, PT, R27, R8, RZ ;  /* 0x000000081b1b7210 */ /* 0x008fc60007fde0ff */
[----:B------:R-:W-:Y:S01]  /*38f40*/  STL [R1+0xb94], R4 ;  /* 0x000b940401007387 */ /* 0x000fe20000100800 */
[--C-:B------:R-:W-:Y:S02]  /*38f50*/  IMAD.X R20, R20, 0x1, R2.reuse, P1 ;  /* 0x0000000114147824 */ /* 0x100fe400008e0602 */
[----:B------:R-:W-:Y:S01]  /*38f60*/  IMAD.X R22, R22, 0x1, R2, P2 ;  /* 0x0000000116167824 */ /* 0x000fe200010e0602 */
[----:B------:R-:W-:Y:S04]  /*38f70*/  STL [R1+0xbb8], R9 ;  /* 0x000bb80901007387 */ /* 0x000fe80000100800 */
[----:B------:R-:W-:Y:S01]  /*38f80*/  STL [R1+0xb8c], R11 ;  /* 0x000b8c0b01007387 */ /* 0x000fe20000100800 */
[----:B------:R-:W-:-:S03]  /*38f90*/  IADD3 R21, P1, PT, R21, R8, RZ ;  /* 0x0000000815157210 */ /* 0x000fc60007f3e0ff */
[----:B------:R-:W-:Y:S04]  /*38fa0*/  STL [R1+0xbb0], R26 ;  /* 0x000bb01a01007387 */ /* 0x000fe80000100800 */
[----:B------:R-:W-:Y:S04]  /*38fb0*/  STL [R1+0xb84], R27 ;  /* 0x000b841b01007387 */ /* 0x000fe80000100800 */
[----:B------:R-:W-:Y:S01]  /*38fc0*/  STL [R1+0xba8], R20 ;  /* 0x000ba81401007387 */ /* 0x000fe20000100800 */
[----:B--2---:R-:W-:-:S05]  /*38fd0*/  IADD3 R0, P2, PT, R0, R8, RZ ;  /* 0x0000000800007210 */ /* 0x004fca0007f5e0ff */
[----:B------:R0:W-:Y:S04]  /*38fe0*/  STL [R1+0xb74], R0 ;  /* 0x000b740001007387 */ /* 0x0001e80000100800 */
[----:B------:R-:W-:Y:S04]  /*38ff0*/  STL [R1+0xb7c], R21 ;  /* 0x000b7c1501007387 */ /* 0x000fe80000100800 */
[----:B0-----:R-:W2:Y:S01]  /*39000*/  LDL.LU R0, [R1+0x121c] ;  /* 0x00121c0001007983 */ /* 0x001ea20000300800 */
[--C-:B------:R-:W-:Y:S01]  /*39010*/  IMAD.X R23, R23, 0x1, R2.reuse, P3 ;  /* 0x0000000117177824 */ /* 0x100fe200018e0602 */
[-C--:B------:R-:W-:Y:S01]  /*39020*/  IADD3 R19, P3, PT, R19, R8.reuse, RZ ;  /* 0x0000000813137210 */ /* 0x080fe20007f7e0ff */
[----:B------:R-:W-:Y:S01]  /*39030*/  IMAD.X R18, R18, 0x1, R2, P4 ;  /* 0x0000000112127824 */ /* 0x000fe200020e0602 */
[----:B------:R-:W-:Y:S01]  /*39040*/  STL [R1+0xba0], R22 ;  /* 0x000ba01601007387 */ /* 0x000fe20000100800 */
[----:B------:R-:W-:-:S03]  /*39050*/  IADD3 R6, P4, PT, R6, R8, RZ ;  /* 0x0000000806067210 */ /* 0x000fc60007f9e0ff */
[----:B------:R-:W-:Y:S01]  /*39060*/  STL [R1+0xb98], R23 ;  /* 0x000b981701007387 */ /* 0x000fe20000100800 */
[----:B------:R-:W-:-:S03]  /*39070*/  IMAD.X R7, R7, 0x1, R2, P5 ;  /* 0x0000000107077824 */ /* 0x000fc600028e0602 */
[----:B------:R-:W-:Y:S01]  /*39080*/  STL [R1+0xb6c], R19 ;  /* 0x000b6c1301007387 */ /* 0x000fe20000100800 */
[----:B------:R-:W-:-:S03]  /*39090*/  IADD3 R25, P5, PT, R25, R8, RZ ;  /* 0x0000000819197210 */ /* 0x000fc60007fbe0ff */
[----:B------:R-:W-:Y:S04]  /*390a0*/  STL [R1+0x1118], R2 ;  /* 0x0011180201007387 */ /* 0x000fe80000100800 */
        /* <DEDUP_REMOVED lines=9> */
[----:B------:R-:W-:Y:S01]  /*39140*/  STL [R1+0xb80], R24 ;  /* 0x000b801801007387 */ /* 0x000fe20000100800 */
[----:B------:R-:W-:-:S03]  /*39150*/  IADD3 R14, P2, PT, R14, R8, RZ ;  /* 0x000000080e0e7210 */ /* 0x000fc60007f5e0ff */
[----:B------:R-:W-:Y:S01]  /*39160*/  STL [R1+0xb54], R17 ;  /* 0x000b541101007387 */ /* 0x000fe20000100800 */
[----:B------:R-:W-:-:S03]  /*39170*/  IMAD.X R15, R15, 0x1, R0, P3 ;  /* 0x000000010f0f7824 */ /* 0x000fc600018e0600 */
[----:B------:R-:W-:Y:S04]  /*39180*/  STL [R1+0xb78], R16 ;  /* 0x000b781001007387 */ /* 0x000fe80000100800 */
[----:B------:R-:W-:Y:S01]  /*39190*/  STL [R1+0xb4c], R12 ;  /* 0x000b4c0c01007387 */ /* 0x000fe20000100800 */
[----:B------:R-:W-:-:S03]  /*391a0*/  IADD3 R29, P3, PT, R29, R8, RZ ;  /* 0x000000081d1d7210 */ /* 0x000fc60007f7e0ff */
[----:B------:R-:W-:Y:S01]  /*391b0*/  STL [R1+0xb70], R13 ;  /* 0x000b700d01007387 */ /* 0x000fe20000100800 */
[----:B------:R-:W-:-:S03]  /*391c0*/  IMAD.X R28, R28, 0x1, R0, P4 ;  /* 0x000000011c1c7824 */ /* 0x000fc600020e0600 */
[----:B------:R-:W-:Y:S04]  /*391d0*/  STL [R1+0xb44], R14 ;  /* 0x000b440e01007387 */ /* 0x000fe80000100800 */
[----:B------:R-:W-:Y:S04]  /*391e0*/  STL [R1+0xb68], R15 ;  /* 0x000b680f01007387 */ /* 0x000fe80000100800 */
[----:B------:R0:W-:Y:S01]  /*391f0*/  STL [R1+0x1218], R8 ;  /* 0x0012180801007387 */ /* 0x0001e20000100800 */
[----:B------:R-:W-:-:S03]  /*39200*/  IADD3 R3, P4, PT, R3, R8, RZ ;  /* 0x0000000803037210 */ /* 0x000fc60007f9e0ff */
[----:B------:R-:W-:Y:S04]  /*39210*/  STL [R1+0xb3c], R29 ;  /* 0x000b3c1d01007387 */ /* 0x000fe80000100800 */
[----:B0-----:R-:W2:Y:S04]  /*39220*/  LDL.LU R8, [R1+0xb58] ;  /* 0x000b580001087983 */ /* 0x001ea80000300800 */
[----:B------:R-:W-:Y:S04]  /*39230*/  STL [R1+0xb60], R28 ;  /* 0x000b601c01007387 */ /* 0x000fe80000100800 */
[----:B------:R-:W3:Y:S04]  /*39240*/  LDL.LU R2, [R1+0xb48] ;  /* 0x000b480001027983 */ /* 0x000ee80000300800 */
[----:B------:R-:W-:Y:S04]  /*39250*/  STL [R1+0xb34], R3 ;  /* 0x000b340301007387 */ /* 0x000fe80000100800 */
[----:B---3--:R0:W-:Y:S04]  /*39260*/  STL [R1+0x120c], R2 ;  /* 0x00120c0201007387 */ /* 0x0081e80000100800 */
[----:B0-----:R-:W3:Y:S04]  /*39270*/  LDL.LU R2, [R1+0xb24] ;  /* 0x000b240001027983 */ /* 0x001ee80000300800 */
[----:B---3--:R0:W-:Y:S04]  /*39280*/  STL [R1+0x1210], R2 ;  /* 0x0012100201007387 */ /* 0x0081e80000100800 */
[----:B0-----:R-:W3:Y:S01]  /*39290*/  LDL.LU R2, [R1+0xb50] ;  /* 0x000b500001027983 */ /* 0x001ee20000300800 */
[----:B--2---:R-:W-:-:S03]  /*392a0*/  IMAD.X R8, R8, 0x1, R0, P5 ;  /* 0x0000000108087824 */ /* 0x004fc600028e0600 */
[----:B---3--:R0:W-:Y:S04]  /*392b0*/  STL [R1+0x1214], R2 ;  /* 0x0012140201007387 */ /* 0x0081e80000100800 */
[----:B0-----:R-:W2:Y:S04]  /*392c0*/  LDL.LU R2, [R1+0xb2c] ;  /* 0x000b2c0001027983 */ /* 0x001ea80000300800 */
[----:B------:R-:W3:Y:S04]  /*392d0*/  LDL.LU R5, [R1+0xb1c] ;  /* 0x000b1c0001057983 */ /* 0x000ee80000300800 */
[----:B------:R-:W4:Y:S04]  /*392e0*/  LDL.LU R4, [R1+0xb40] ;  /* 0x000b400001047983 */ /* 0x000f280000300800 */
        /* <DEDUP_REMOVED lines=24> */
[----:B------:R0:W-:Y:S04]  /*39470*/  STL [R1+0xb58], R8 ;  /* 0x000b580801007387 */ /* 0x0001e80000100800 */
[----:B0-----:R-:W2:Y:S02]  /*39480*/  LDL.LU R8, [R1+0x1218] ;  /* 0x0012180001087983 */ /* 0x001ea40000300800 */
[----:B--2---:R-:W-:-:S05]  /*39490*/  IADD3 R2, P5, PT, R2, R8, RZ ;  /* 0x0000000802027210 */ /* 0x004fca0007fbe0ff */
[----:B------:R0:W-:Y:S04]  /*394a0*/  STL [R1+0xb2c], R2 ;  /* 0x000b2c0201007387 */ /* 0x0001e80000100800 */
[----:B0-----:R-:W2:Y:S02]  /*394b0*/  LDL.LU R2, [R1+0x1214] ;  /* 0x0012140001027983 */ /* 0x001ea40000300800 */
[----:B--2---:R-:W-:-:S05]  /*394c0*/  IMAD.X R2, R2, 0x1, R0, P6 ;  /* 0x0000000102027824 */ /* 0x004fca00030e0600 */
[----:B------:R0:W-:Y:S04]  /*394d0*/  STL [R1+0xb50], R2 ;  /* 0x000b500201007387 */ /* 0x0001e80000100800 */
[----:B0-----:R-:W2:Y:S02]  /*394e0*/  LDL.LU R2, [R1+0x1210] ;  /* 0x0012100001027983 */ /* 0x001ea40000300800 */
[----:B--2---:R-:W-:-:S05]  /*394f0*/  IADD3 R2, P6, PT, R2, R8, RZ ;  /* 0x0000000802027210 */ /* 0x004fca0007fde0ff */
[----:B------:R0:W-:Y:S04]  /*39500*/  STL [R1+0xb24], R2 ;  /* 0x000b240201007387 */ /* 0x0001e80000100800 */
[----:B0-----:R-:W2:Y:S01]  /*39510*/  LDL.LU R2, [R1+0x120c] ;  /* 0x00120c0001027983 */ /* 0x001ea20000300800 */
[--C-:B----4-:R-:W-:Y:S01]  /*39520*/  IMAD.X R4, R4, 0x1, R0.reuse, P2 ;  /* 0x0000000104047824 */ /* 0x110fe200010e0600 */
[-C--:B------:R-:W-:Y:S01]  /*39530*/  IADD3 R9, P2, PT, R9, R8.reuse, RZ ;  /* 0x0000000809097210 */ /* 0x080fe20007f5e0ff */
[--C-:B------:R-:W-:Y:S01]  /*39540*/  IMAD.X R10, R10, 0x1, R0.reuse, P3 ;  /* 0x000000010a0a7824 */ /* 0x100fe200018e0600 */
        /* <DEDUP_REMOVED lines=16> */
[----:B------:R-:W-:Y:S01]  /*39650*/  IADD3 R15, P6, PT, R15, R8, RZ ;  /* 0x000000080f0f7210 */ /* 0x000fe20007fde0ff */
[----:B------:R-:W-:-:S02]  /*39660*/  IMAD.X R3, R3, 0x1, R0, P2 ;  /* 0x0000000103037824 */ /* 0x000fc400010e0600 */
[----:B--2---:R-:W-:Y:S01]  /*39670*/  IMAD.X R2, R2, 0x1, R0, P1 ;  /* 0x0000000102027824 */ /* 0x004fe200008e0600 */
[----:B---3--:R-:W-:-:S04]  /*39680*/  IADD3 R5, P1, PT, R5, R8, RZ ;  /* 0x0000000805057210 */ /* 0x008fc80007f3e0ff */
        /* <DEDUP_REMOVED lines=38> */
[----:B--2---:R-:W-:-:S03]  /*398f0*/  IADD3 R0, P2, PT, R0, R8, RZ ;  /* 0x0000000800007210 */ /* 0x004fc60007f5e0ff */
        /* <DEDUP_REMOVED lines=30> */
[----:B--2---:R-:W-:-:S05]  /*39ae0*/  IMAD.X R2, R2, 0x1, R0, P3 ;  /* 0x0000000102027824 */ /* 0x004fca00018e0600 */
[----:B------:R0:W-:Y:S04]  /*39af0*/  STL [R1+0xad8], R2 ;  /* 0x000ad80201007387 */ /* 0x0001e80000100800 */
[----:B0-----:R-:W2:Y:S02]  /*39b00*/  LDL.LU R2, [R1+0x1204] ;  /* 0x0012040001027983 */ /* 0x001ea40000300800 */
[----:B--2---:R-:W-:-:S05]  /*39b10*/  IADD3 R2, P3, PT, R2, R8, RZ ;  /* 0x0000000802027210 */ /* 0x004fca0007f7e0ff */
[----:B------:R0:W-:Y:S04]  /*39b20*/  STL [R1+0xaac], R2 ;  /* 0x000aac0201007387 */ /* 0x0001e80000100800 */
[----:B0-----:R-:W2:Y:S02]  /*39b30*/  LDL.LU R2, [R1+0x1200] ;  /* 0x0012000001027983 */ /* 0x001ea40000300800 */
[----:B--2---:R-:W-:-:S05]  /*39b40*/  IMAD.X R2, R2, 0x1, R0, P4 ;  /* 0x0000000102027824 */ /* 0x004fca00020e0600 */
[----:B------:R0:W-:Y:S04]  /*39b50*/  STL [R1+0xad0], R2 ;  /* 0x000ad00201007387 */ /* 0x0001e80000100800 */
[----:B0-----:R-:W2:Y:S01]  /*39b60*/  LDL.LU R2, [R1+0x11fc] ;  /* 0x0011fc0001027983 */ /* 0x001ea20000300800 */
[--C-:B---3--:R-:W-:Y:S01]  /*39b70*/  IMAD.X R5, R5, 0x1, R0.reuse, P5 ;  /* 0x0000000105057824 */ /* 0x108fe200028e0600 */
[-C--:B----4-:R-:W-:Y:S01]  /*39b80*/  IADD3 R4, P5, PT, R4, R8.reuse, RZ ;  /* 0x0000000804047210 */ /* 0x090fe20007fbe0ff */
        /* <DEDUP_REMOVED lines=18> */
[----:B------:R-:W-:Y:S01]  /*39cb0*/  IMAD.X R28, R28, 0x1, R0, P5 ;  /* 0x000000011c1c7824 */ /* 0x000fe200028e0600 */
[----:B------:R-:W-:-:S02]  /*39cc0*/  IADD3 R3, P5, PT, R3, R8, RZ ;  /* 0x0000000803037210 */ /* 0x000fc40007fbe0ff */
[----:B--2---:R-:W-:-:S05]  /*39cd0*/  IADD3 R2, P4, PT, R2, R8, RZ ;  /* 0x0000000802027210 */ /* 0x004fca0007f9e0ff */
        /* <DEDUP_REMOVED lines=22> */
[----:B------:R-:W-:Y:S04]  /*39e40*/  STL [R1+0xa80], R16 ;  /* 0x000a801001007387 */ /* 0x000fe80000100800 */
[----:B------:R-:W-:Y:S01]  /*39e50*/  STL [R1+0xa54], R12 ;  /* 0x000a540c01007387 */ /* 0x000fe20000100800 */
[----:B------:R-:W-:-:S03]  /*39e60*/  IADD3 R29, P4, PT, R29, R8, RZ ;  /* 0x000000081d1d7210 */ /* 0x000fc60007f9e0ff */
[----:B------:R-:W-:Y:S04]  /*39e70*/  STL [R1+0xa78], R13 ;  /* 0x000a780d01007387 */ /* 0x000fe80000100800 */
        /* <DEDUP_REMOVED lines=1384> */
[--C-:B------:R-:W-:Y:S02]  /*3f500*/  IMAD.X R12, R12, 0x1, R0.reuse, P6 ;  /* 0x000000010c0c7824 */ /* 0x100fe400030e0600 */
[--C-:B------:R-:W-:Y:S02]  /*3f510*/  IMAD.X R13, R13, 0x1, R0.reuse, P1 ;  /* 0x000000010d0d7824 */ /* 0x100fe400008e0600 */
[--C-:B------:R-:W-:Y:S02]  /*3f520*/  IMAD.X R15, R15, 0x1, R0.reuse, P3 ;  /* 0x000000010f0f7824 */ /* 0x100fe400018e0600 */
[----:B------:R-:W-:Y:S01]  /*3f530*/  IMAD.X R14, R14, 0x1, R0, P2 ;  /* 0x000000010e0e7824 */ /* 0x000fe200010e0600 */
[----:B--2---:R-:W-:-:S05]  /*3f540*/  IADD3 R2, P5, PT, R2, R8, RZ ;  /* 0x0000000802027210 */ /* 0x004fca0007fbe0ff */
[----:B------:R0:W-:Y:S04]  /*3f550*/  STL [R1+0x106c], R2 ;  /* 0x00106c0201007387 */ /* 0x0001e80000100800 */
[----:B0-----:R0:W5:Y:S04]  /*3f560*/  LDL.LU R2, [R1+0x1118] ;  /* 0x0011180001027983 */ /* 0x0011680000300800 */
[----:B------:R1:W-:Y:S04]  /*3f570*/  STL [R1+0x1038], R4 ;  /* 0x0010380401007387 */ /* 0x0003e80000100800 */
[----:B-1----:R0:W5:Y:S04]  /*3f580*/  LDL.LU R4, [R1+0x1114] ;  /* 0x0011140001047983 */ /* 0x0021680000300800 */
[----:B------:R1:W-:Y:S04]  /*3f590*/  STL [R1+0x1074], R5 ;  /* 0x0010740501007387 */ /* 0x0003e80000100800 */
[----:B-1----:R0:W5:Y:S04]  /*3f5a0*/  LDL.LU R5, [R1+0x1110] ;  /* 0x0011100001057983 */ /* 0x0021680000300800 */
[----:B------:R1:W-:Y:S04]  /*3f5b0*/  STL [R1+0x1040], R18 ;  /* 0x0010401201007387 */ /* 0x0003e80000100800 */
[----:B-1----:R0:W5:Y:S04]  /*3f5c0*/  LDL.LU R18, [R1+0x110c] ;  /* 0x00110c0001127983 */ /* 0x0021680000300800 */
[----:B------:R1:W-:Y:S01]  /*3f5d0*/  STL [R1+0x107c], R19 ;  /* 0x00107c1301007387 */ /* 0x0003e20000100800 */
[----:B------:R-:W-:-:S03]  /*3f5e0*/  IMAD.X R29, R29, 0x1, R0, P5 ;  /* 0x000000011d1d7824 */ /* 0x000fc600028e0600 */
[----:B-1----:R0:W5:Y:S04]  /*3f5f0*/  LDL.LU R19, [R1+0x1108] ;  /* 0x0011080001137983 */ /* 0x0021680000300800 */
[----:B------:R1:W-:Y:S01]  /*3f600*/  STL [R1+0x1048], R24 ;  /* 0x0010481801007387 */ /* 0x0003e20000100800 */
[----:B------:R-:W-:-:S03]  /*3f610*/  IADD3 R9, P5, PT, R9, R8, RZ ;  /* 0x0000000809097210 */ /* 0x000fc60007fbe0ff */
[----:B-1----:R0:W5:Y:S04]  /*3f620*/  LDL.LU R24, [R1+0x1104] ;  /* 0x0011040001187983 */ /* 0x0021680000300800 */
[----:B------:R1:W-:Y:S04]  /*3f630*/  STL [R1+0x1084], R25 ;  /* 0x0010841901007387 */ /* 0x0003e80000100800 */
[----:B-1----:R0:W5:Y:S04]  /*3f640*/  LDL.LU R25, [R1+0x1100] ;  /* 0x0011000001197983 */ /* 0x0021680000300800 */
        /* <DEDUP_REMOVED lines=9> */
[----:B------:R1:W-:Y:S04]  /*3f6e0*/  STL [R1+0x1060], R29 ;  /* 0x0010601d01007387 */ /* 0x0003e80000100800 */
[----:B-1----:R0:W5:Y:S04]  /*3f6f0*/  LDL.LU R29, [R1+0x10ec] ;  /* 0x0010ec00011d7983 */ /* 0x0021680000300800 */
[----:B------:R0:W-:Y:S04]  /*3f700*/  STL [R1+0x109c], R9 ;  /* 0x00109c0901007387 */ /* 0x0001e80000100800 */
        /* <DEDUP_REMOVED lines=13> */
[----:B------:R0:W-:Y:S01]  /*3f7e0*/  STL [R1+0x10a8], R14 ;  /* 0x0010a80e01007387 */ /* 0x0001e20000100800 */
[----:B------:R-:W-:Y:S05]  /*3f7f0*/  @P0 BRA `(.L_x_1) ;  /* 0xfffffd6800840947 */ /* 0x000fea000383ffff */
[----:B-----5:R1:W-:Y:S04]  /*3f800*/  STL [R1+0x11ec], R25 ;  /* 0x0011ec1901007387 */ /* 0x0203e80000100800 */
[----:B------:R2:W-:Y:S01]  /*3f810*/  STL [R1+0x11e8], R24 ;  /* 0x0011e81801007387 */ /* 0x0005e20000100800 */
[----:B-1----:R-:W-:-:S03]  /*3f820*/  IMAD.MOV.U32 R25, RZ, RZ, R5 ;  /* 0x000000ffff197224 */ /* 0x002fc600078e0005 */
[----:B--2---:R-:W2:Y:S04]  /*3f830*/  LDL.LU R24, [R1+0x1b4] ;  /* 0x0001b40001187983 */ /* 0x004ea80000300800 */
[----:B--2---:R1:W-:Y:S04]  /*3f840*/  STL [R1+0x11f0], R24 ;  /* 0x0011f01801007387 */ /* 0x0043e80000100800 */
[----:B------:R2:W-:Y:S01]  /*3f850*/  STL [R1+0x11e4], R19 ;  /* 0x0011e41301007387 */ /* 0x0005e20000100800 */
[----:B-1----:R-:W-:-:S03]  /*3f860*/  IMAD.MOV.U32 R24, RZ, RZ, R4 ;  /* 0x000000ffff187224 */ /* 0x002fc600078e0004 */
[----:B--2---:R-:W2:Y:S04]  /*3f870*/  LDL.LU R19, [R1+0x1b0] ;  /* 0x0001b00001137983 */ /* 0x004ea80000300800 */
[----:B------:R1:W-:Y:S04]  /*3f880*/  STL [R1+0x11e0], R18 ;  /* 0x0011e01201007387 */ /* 0x0003e80000100800 */
[----:B-1----:R-:W3:Y:S04]  /*3f890*/  LDL.LU R18, [R1+0x22c] ;  /* 0x00022c0001127983 */ /* 0x002ee80000300800 */
[----:B------:R-:W4:Y:S04]  /*3f8a0*/  LDL.LU R0, [R1+0x1c4] ;  /* 0x0001c40001007983 */ /* 0x000f280000300800 */
[----:B------:R-:W4:Y:S04]  /*3f8b0*/  LDL.LU R2, [R1+0x1c0] ;  /* 0x0001c00001027983 */ /* 0x000f280000300800 */
[----:B------:R-:W2:Y:S04]  /*3f8c0*/  LDL.LU R8, [R1+0x1fc] ;  /* 0x0001fc0001087983 */ /* 0x000ea80000300800 */
        /* <DEDUP_REMOVED lines=17> */
[----:B------:R0:W-:Y:S01]  /*3f9e0*/  STL [R1+0x11dc], R17 ;  /* 0x0011dc1101007387 */ /* 0x0001e20000100800 */
[----:B------:R-:W-:-:S03]  /*3f9f0*/  F2FP.F16.F32.PACK_AB R25, R24, R25 ;  /* 0x000000191819723e */ /* 0x000fc600000000ff */
        /* <DEDUP_REMOVED lines=9> */
[----:B------:R-:W2:Y:S04]  /*3fa90*/  LDL.LU R24, [R1+0x11f0] ;  /* 0x0011f00001187983 */ /* 0x000ea80000300800 */
[----:B------:R0:W-:Y:S04]  /*3faa0*/  STL [R1+0x8c], R25 ;  /* 0x00008c1901007387 */ /* 0x0001e80000100800 */
[----:B0-----:R-:W4:Y:S01]  /*3fab0*/  LDL.LU R25, [R1+0x11ec] ;  /* 0x0011ec0001197983 */ /* 0x001f220000300800 */
[----:B--2---:R-:W-:-:S03]  /*3fac0*/  F2FP.F16.F32.PACK_AB R19, R24, R19 ;  /* 0x000000131813723e */ /* 0x004fc600000000ff */
[----:B------:R-:W2:Y:S01]  /*3fad0*/  LDL.LU R24, [R1+0x11e8] ;  /* 0x0011e80001187983 */ /* 0x000ea20000300800 */
[----:B---3--:R-:W-:-:S03]  /*3fae0*/  F2FP.F16.F32.PACK_AB R28, R18, R28 ;  /* 0x0000001c121c723e */ /* 0x008fc600000000ff */
[----:B------:R0:W-:Y:S01]  /*3faf0*/  STL [R1+0x88], R19 ;  /* 0x0000881301007387 */ /* 0x0001e20000100800 */
[----:B------:R-:W-:Y:S02]  /*3fb00*/  F2FP.F16.F32.PACK_AB R16, R16, R17 ;  /* 0x000000111010723e */ /* 0x000fe400000000ff */
[----:B------:R-:W-:Y:S01]  /*3fb10*/  F2FP.F16.F32.PACK_AB R27, R26, R27 ;  /* 0x0000001b1a1b723e */ /* 0x000fe200000000ff */
[----:B0-----:R-:W3:Y:S04]  /*3fb20*/  LDL.LU R19, [R1+0x11e4] ;  /* 0x0011e40001137983 */ /* 0x001ee80000300800 */
[----:B------:R-:W3:Y:S01]  /*3fb30*/  LDL.LU R18, [R1+0x11e0] ;  /* 0x0011e00001127983 */ /* 0x000ee20000300800 */
[----:B------:R-:W-:Y:S02]  /*3fb40*/  F2FP.F16.F32.PACK_AB R26, R20, R21 ;  /* 0x00000015141a723e */ /* 0x000fe400000000ff */
[----:B----4-:R-:W-:Y:S01]  /*3fb50*/  F2FP.F16.F32.PACK_AB R25, R22, R25 ;  /* 0x000000191619723e */ /* 0x010fe200000000ff */
[----:B------:R0:W-:Y:S01]  /*3fb60*/  STL [R1+0x84], R28 ;  /* 0x0000841c01007387 */ /* 0x0001e20000100800 */
[----:B------:R-:W-:-:S02]  /*3fb70*/  F2FP.F16.F32.PACK_AB R22, R6, R7 ;  /* 0x000000070616723e */ /* 0x000fc400000000ff */
[----:B0-----:R-:W-:Y:S02]  /*3fb80*/  F2FP.F16.F32.PACK_AB R28, R3, R29 ;  /* 0x0000001d031c723e */ /* 0x001fe400000000ff */
[----:B------:R-:W-:Y:S02]  /*3fb90*/  F2FP.F16.F32.PACK_AB R3, R0, R2 ;  /* 0x000000020003723e */ /* 0x000fe400000000ff */
[----:B------:R-:W-:Y:S01]  /*3fba0*/  F2FP.F16.F32.PACK_AB R2, R8, R9 ;  /* 0x000000090802723e */ /* 0x000fe200000000ff */
[----:B------:R-:W-:Y:S01]  /*3fbb0*/  STL [R1+0x80], R28 ;  /* 0x0000801c01007387 */ /* 0x000fe20000100800 */
[----:B------:R-:W-:-:S03]  /*3fbc0*/  F2FP.F16.F32.PACK_AB R0, R10, R11 ;  /* 0x0000000b0a00723e */ /* 0x000fc600000000ff */
[----:B------:R0:W-:Y:S04]  /*3fbd0*/  STL [R1+0x9c], R16 ;  /* 0x00009c1001007387 */ /* 0x0001e80000100800 */
[----:B------:R-:W-:Y:S04]  /*3fbe0*/  STL [R1+0x98], R3 ;  /* 0x0000980301007387 */ /* 0x000fe80000100800 */
[----:B------:R-:W-:Y:S04]  /*3fbf0*/  STL [R1+0x94], R2 ;  /* 0x0000940201007387 */ /* 0x000fe80000100800 */
[----:B------:R-:W-:Y:S04]  /*3fc00*/  STL [R1+0x10f8], R27 ;  /* 0x0010f81b01007387 */ /* 0x000fe80000100800 */
[----:B------:R-:W-:Y:S04]  /*3fc10*/  STL [R1+0x90], R0 ;  /* 0x0000900001007387 */ /* 0x000fe80000100800 */
[----:B------:R-:W-:Y:S04]  /*3fc20*/  STL [R1+0x10fc], R26 ;  /* 0x0010fc1a01007387 */ /* 0x000fe80000100800 */
[----:B------:R-:W-:Y:S01]  /*3fc30*/  STL [R1+0x1100], R25 ;  /* 0x0011001901007387 */ /* 0x000fe20000100800 */
[----:B--2---:R-:W-:-:S02]  /*3fc40*/  F2FP.F16.F32.PACK_AB R24, R23, R24 ;  /* 0x000000181718723e */ /* 0x004fc400000000ff */
[----:B------:R-:W-:-:S03]  /*3fc50*/  F2FP.F16.F32.PACK_AB R23, R4, R5 ;  /* 0x000000050417723e */ /* 0x000fc600000000ff */
[----:B------:R-:W-:Y:S04]  /*3fc60*/  STL [R1+0x1104], R24 ;  /* 0x0011041801007387 */ /* 0x000fe80000100800 */
[----:B------:R-:W-:Y:S04]  /*3fc70*/  STL [R1+0x1108], R23 ;  /* 0x0011081701007387 */ /* 0x000fe80000100800 */
[----:B------:R-:W3:Y:S04]  /*3fc80*/  LDL.LU R17, [R1+0x2bc] ;  /* 0x0002bc0001117983 */ /* 0x000ee80000300800 */
[----:B0-----:R-:W2:Y:S01]  /*3fc90*/  LDL.LU R16, [R1+0x2b4] ;  /* 0x0002b40001107983 */ /* 0x001ea20000300800 */
[----:B------:R-:W-:-:S02]  /*3fca0*/  F2FP.F16.F32.PACK_AB R21, R12, R13 ;  /* 0x0000000d0c15723e */ /* 0x000fc400000000ff */
[----:B------:R-:W-:Y:S01]  /*3fcb0*/  F2FP.F16.F32.PACK_AB R20, R14, R15 ;  /* 0x0000000f0e14723e */ /* 0x000fe200000000ff */
[----:B------:R-:W-:Y:S04]  /*3fcc0*/  STL [R1+0x110c], R22 ;  /* 0x00110c1601007387 */ /* 0x000fe80000100800 */
        /* <DEDUP_REMOVED lines=26> */
[----:B0-----:R-:W4:Y:S01]  /*3fe70*/  LDL.LU R20, [R1+0x244] ;  /* 0x0002440001147983 */ /* 0x001f220000300800 */
[----:B---3--:R-:W-:-:S03]  /*3fe80*/  F2FP.F16.F32.PACK_AB R19, R17, R19 ;  /* 0x000000131113723e */ /* 0x008fc600000000ff */
[----:B------:R-:W3:Y:S01]  /*3fe90*/  LDL.LU R17, [R1+0x11dc] ;  /* 0x0011dc0001117983 */ /* 0x000ee20000300800 */
[----:B--2---:R-:W-:-:S03]  /*3fea0*/  F2FP.F16.F32.PACK_AB R18, R16, R18 ;  /* 0x000000121012723e */ /* 0x004fc600000000ff */
[----:B------:R0:W-:Y:S04]  /*3feb0*/  STL [R1+0x1118], R19 ;  /* 0x0011181301007387 */ /* 0x0001e80000100800 */
[----:B0-----:R-:W3:Y:S04]  /*3fec0*/  LDL.LU R19, [R1+0x24c] ;  /* 0x00024c0001137983 */ /* 0x001ee80000300800 */
[----:B------:R-:W2:Y:S04]  /*3fed0*/  LDL.LU R16, [R1+0x11d8] ;  /* 0x0011d80001107983 */ /* 0x000ea80000300800 */
[----:B------:R-:W-:Y:S01]  /*3fee0*/  STL [R1+0x111c], R18 ;  /* 0x00111c1201007387 */ /* 0x000fe20000100800 */
[----:B----4-:R-:W-:-:S02]  /*3fef0*/  F2FP.F16.F32.PACK_AB R15, R21, R15 ;  /* 0x0000000f150f723e */ /* 0x010fc400000000ff */
[----:B------:R-:W-:Y:S02]  /*3ff00*/  F2FP.F16.F32.PACK_AB R14, R22, R14 ;  /* 0x0000000e160e723e */ /* 0x000fe400000000ff */
[----:B------:R-:W-:Y:S02]  /*3ff10*/  F2FP.F16.F32.PACK_AB R13, R23, R13 ;  /* 0x0000000d170d723e */ /* 0x000fe400000000ff */
[----:B------:R-:W-:Y:S02]  /*3ff20*/  F2FP.F16.F32.PACK_AB R12, R24, R12 ;  /* 0x0000000c180c723e */ /* 0x000fe400000000ff */
[----:B------:R-:W-:Y:S02]  /*3ff30*/  F2FP.F16.F32.PACK_AB R11, R25, R11 ;  /* 0x0000000b190b723e */ /* 0x000fe400000000ff */
[----:B------:R-:W-:Y:S02]  /*3ff40*/  F2FP.F16.F32.PACK_AB R10, R26, R10 ;  /* 0x0000000a1a0a723e */ /* 0x000fe400000000ff */
[----:B------:R-:W-:-:S02]  /*3ff50*/  F2FP.F16.F32.PACK_AB R9, R27, R9 ;  /* 0x000000091b09723e */ /* 0x000fc400000000ff */
[----:B------:R-:W-:Y:S02]  /*3ff60*/  F2FP.F16.F32.PACK_AB R8, R28, R8 ;  /* 0x000000081c08723e */ /* 0x000fe400000000ff */
[----:B------:R-:W-:Y:S02]  /*3ff70*/  F2FP.F16.F32.PACK_AB R7, R3, R7 ;  /* 0x000000070307723e */ /* 0x000fe400000000ff */
[----:B------:R-:W-:Y:S02]  /*3ff80*/  F2FP.F16.F32.PACK_AB R6, R29, R6 ;  /* 0x000000061d06723e */ /* 0x000fe400000000ff */
[----:B------:R-:W-:Y:S02]  /*3ff90*/  F2FP.F16.F32.PACK_AB R5, R0, R5 ;  /* 0x000000050005723e */ /* 0x000fe400000000ff */
[----:B------:R-:W-:Y:S02]  /*3ffa0*/  F2FP.F16.F32.PACK_AB R4, R2, R4 ;  /* 0x000000040204723e */ /* 0x000fe400000000ff */
[----:B---3--:R-:W-:-:S02]  /*3ffb0*/  F2FP.F16.F32.PACK_AB R17, R19, R17 ;  /* 0x000000111311723e */ /* 0x008fc400000000ff */
[----:B--2---:R-:W-:-:S03]  /*3ffc0*/  F2FP.F16.F32.PACK_AB R16, R20, R16 ;  /* 0x000000101410723e */ /* 0x004fc600000000ff */
        /* <DEDUP_REMOVED lines=13> */
[----:B------:R0:W-:Y:S04]  /*400a0*/  STL [R1+0x1154], R4 ;  /* 0x0011540401007387 */ /* 0x0001e80000100800 */
[----:B0-----:R-:W2:Y:S04]  /*400b0*/  LDL.LU R4, [R1+0x2ec] ;  /* 0x0002ec0001047983 */ /* 0x001ea80000300800 */
[----:B--2---:R0:W-:Y:S04]  /*400c0*/  STL [R1+0x1158], R4 ;  /* 0x0011580401007387 */ /* 0x0041e80000100800 */
        /* <DEDUP_REMOVED lines=31> */
[----:B------:R-:W3:Y:S04]  /*402c0*/  LDL.LU R5, [R1+0x2e8] ;  /* 0x0002e80001057983 */ /* 0x000ee80000300800 */
[----:B---3--:R0:W-:Y:S04]  /*402d0*/  STL [R1+0x115c], R5 ;  /* 0x00115c0501007387 */ /* 0x0081e80000100800 */
[----:B0-----:R-:W3:Y:S04]  /*402e0*/  LDL.LU R5, [R1+0x304] ;  /* 0x0003040001057983 */ /* 0x001ee80000300800 */
        /* <DEDUP_REMOVED lines=29> */
[----:B0-----:R-:W2:Y:S04]  /*404c0*/  LDL.LU R5, [R1+0x29c] ;  /* 0x00029c0001057983 */ /* 0x001ea80000300800 */
[----:B------:R-:W3:Y:S04]  /*404d0*/  LDL.LU R6, [R1+0x2e4] ;  /* 0x0002e40001067983 */ /* 0x000ee80000300800 */
[----:B------:R-:W3:Y:S04]  /*404e0*/  LDL.LU R7, [R1+0x2e0] ;  /* 0x0002e00001077983 */ /* 0x000ee80000300800 */
[----:B------:R-:W4:Y:S04]  /*404f0*/  LDL.LU R8, [R1+0x37c] ;  /* 0x00037c0001087983 */ /* 0x000f280000300800 */
        /* <DEDUP_REMOVED lines=24> */
[----:B--2---:R-:W-:-:S03]  /*40680*/  F2FP.F16.F32.PACK_AB R4, R5, R4 ;  /* 0x000000040504723e */ /* 0x004fc600000000ff */
[----:B------:R-:W2:Y:S04]  /*40690*/  LDL.LU R5, [R1+0x11d4] ;  /* 0x0011d40001057983 */ /* 0x000ea80000300800 */
[----:B------:R0:W-:Y:S04]  /*406a0*/  STL [R1+0xc], R4 ;  /* 0x00000c0401007387 */ /* 0x0001e80000100800 */
[----:B0-----:R-:W2:Y:S02]  /*406b0*/  LDL.LU R4, [R1+0x11d0] ;  /* 0x0011d00001047983 */ /* 0x001ea40000300800 */
[----:B--2---:R-:W-:-:S02]  /*406c0*/  F2FP.F16.F32.PACK_AB R4, R5, R4 ;  /* 0x000000040504723e */ /* 0x004fc400000000ff */
        /* <DEDUP_REMOVED lines=9> */
[----:B------:R0:W-:Y:S04]  /*40760*/  STL [R1], R4 ;  /* 0x0000000401007387 */ /* 0x0001e80000100800 */
        /* <DEDUP_REMOVED lines=48> */
[----:B0-----:R-:W2:Y:S01]  /*40a70*/  LDL.LU R4, [R1+0x1158] ;  /* 0x0011580001047983 */ /* 0x001ea20000300800 */
[----:B---3--:R-:W-:Y:S02]  /*40a80*/  F2FP.F16.F32.PACK_AB R7, R6, R7 ;  /* 0x000000070607723e */ /* 0x008fe400000000ff */
        /* <DEDUP_REMOVED lines=12> */
[----:B--2---:R-:W-:-:S02]  /*40b50*/  F2FP.F16.F32.PACK_AB R5, R4, R5 ;  /* 0x000000050405723e */ /* 0x004fc400000000ff */
[----:B------:R0:W5:Y:S04]  /*40b60*/  LDL.LU R4, [R1+0x1154] ;  /* 0x0011540001047983 */ /* 0x0001680000300800 */
[----:B------:R1:W-:Y:S04]  /*40b70*/  STL [R1+0x4c], R5 ;  /* 0x00004c0501007387 */ /* 0x0003e80000100800 */
[----:B-1----:R0:W5:Y:S04]  /*40b80*/  LDL.LU R5, [R1+0x1150] ;  /* 0x0011500001057983 */ /* 0x0021680000300800 */
        /* <DEDUP_REMOVED lines=33> */
[----:B------:R-:W2:Y:S04]  /*40da0*/  LDL.LU R29, [R1+0x10f4] ;  /* 0x0010f400011d7983 */ /* 0x000ea80000300800 */
[----:B------:R1:W-:Y:S04]  /*40db0*/  STL [R1+0x7c], R3 ;  /* 0x00007c0301007387 */ /* 0x0003e80000100800 */
[----:B-1----:R-:W3:Y:S04]  /*40dc0*/  LDL.LU R3, [R1+0x10f0] ;  /* 0x0010f00001037983 */ /* 0x002ee80000300800 */
[----:B------:R-:W3:Y:S04]  /*40dd0*/  LDL.LU R28, [R1+0x10ec] ;  /* 0x0010ec00011c7983 */ /* 0x000ee80000300800 */
[----:B------:R3:W-:Y:S01]  /*40de0*/  STL [R1+0x78], R0 ;  /* 0x0000780001007387 */ /* 0x0007e20000100800 */
[----:B--2---:R-:W-:-:S02]  /*40df0*/  F2FP.F16.F32.PACK_AB R2, R2, R29 ;  /* 0x0000001d0202723e */ /* 0x004fc400000000ff */
[----:B---3--:R-:W-:-:S05]  /*40e00*/  F2FP.F16.F32.PACK_AB R0, R28, R3 ;  /* 0x000000031c00723e */ /* 0x008fca00000000ff */
[----:B------:R0:W-:Y:S04]  /*40e10*/  STL [R1+0x70], R0 ;  /* 0x0000700001007387 */ /* 0x0001e80000100800 */
[----:B------:R0:W-:Y:S02]  /*40e20*/  STL [R1+0x74], R2 ;  /* 0x0000740201007387 */ /* 0x0001e40000100800 */
.L_x_0:
[----:B-----5:R-:W3:Y:S01]  /*40e30*/  LDL.LU R3, [R1+0x5c] ;  /* 0x00005c0001037983 */ /* 0x020ee20000300800 */
[----:B------:R-:W1:Y:S03]  /*40e40*/  LDCU.128 UR12, c[0x0][0x390] ;  /* 0x00007200ff0c77ac */ /* 0x000e660008000c00 */
[----:B0-----:R-:W4:Y:S01]  /*40e50*/  LDL.LU R2, [R1+0x58] ;  /* 0x0000580001027983 */ /* 0x001f220000300800 */
[----:B------:R-:W0:Y:S03]  /*40e60*/  LDCU UR6, c[0x0][0x39c] ;  /* 0x00007380ff0677ac */ /* 0x000e260008000800 */
[----:B--2---:R-:W2:Y:S01]  /*40e70*/  LDL.LU R29, [R1+0x74] ;  /* 0x00007400011d7983 */ /* 0x004ea20000300800 */
[----:B------:R-:W0:Y:S03]  /*40e80*/  LDCU UR10, c[0x0][0x39c] ;  /* 0x00007380ff0a77ac */ /* 0x000e260008000800 */
[----:B------:R-:W2:Y:S01]  /*40e90*/  LDL.LU R28, [R1+0x78] ;  /* 0x00007800011c7983 */ /* 0x000ea20000300800 */
[----:B------:R-:W0:Y:S03]  /*40ea0*/  LDCU UR4, c[0x0][0x39c] ;  /* 0x00007380ff0477ac */ /* 0x000e260008000800 */
[----:B------:R-:W2:Y:S01]  /*40eb0*/  LDL.LU R0, [R1+0x7c] ;  /* 0x00007c0001007983 */ /* 0x000ea20000300800 */
[----:B------:R-:W0:Y:S03]  /*40ec0*/  LDCU UR11, c[0x0][0x39c] ;  /* 0x00007380ff0b77ac */ /* 0x000e260008000800 */
[----:B------:R1:W-:Y:S01]  /*40ed0*/  STL.64 [R1+0x1170], R6 ;  /* 0x0011700601007387 */ /* 0x0003e20000100a00 */
[----:B------:R-:W0:Y:S03]  /*40ee0*/  LDCU UR7, c[0x0][0x39c] ;  /* 0x00007380ff0777ac */ /* 0x000e260008000800 */
[----:B-1----:R-:W2:Y:S04]  /*40ef0*/  LDL.LU R6, [R1+0x68] ;  /* 0x0000680001067983 */ /* 0x002ea80000300800 */
[----:B------:R-:W2:Y:S04]  /*40f00*/  LDL.LU R7, [R1+0x60] ;  /* 0x0000600001077983 */ /* 0x000ea80000300800 */
[----:B------:R1:W-:Y:S04]  /*40f10*/  STL.64 [R1+0x1168], R4 ;  /* 0x0011680401007387 */ /* 0x0003e80000100a00 */
[----:B-1----:R-:W2:Y:S04]  /*40f20*/  LDL.LU R4, [R1+0x6c] ;  /* 0x00006c0001047983 */ /* 0x002ea80000300800 */
[----:B------:R-:W2:Y:S04]  /*40f30*/  LDL.LU R5, [R1+0x64] ;  /* 0x0000640001057983 */ /* 0x000ea80000300800 */
[----:B------:R1:W-:Y:S04]  /*40f40*/  STL.64 [R1+0x1160], R10 ;  /* 0x0011600a01007387 */ /* 0x0003e80000100a00 */
[----:B-1----:R-:W2:Y:S04]  /*40f50*/  LDL.LU R10, [R1+0x70] ;  /* 0x00007000010a7983 */ /* 0x002ea80000300800 */
[----:B------:R-:W2:Y:S04]  /*40f60*/  LDL.LU R11, [R1+0x10e8] ;  /* 0x0010e800010b7983 */ /* 0x000ea80000300800 */
[----:B------:R-:W-:Y:S04]  /*40f70*/  STL.64 [R1+0x1158], R8 ;  /* 0x0011580801007387 */ /* 0x000fe80000100a00 */
[----:B------:R-:W-:Y:S04]  /*40f80*/  STL.64 [R1+0x1150], R14 ;  /* 0x0011500e01007387 */ /* 0x000fe80000100a00 */
[----:B------:R-:W-:Y:S04]  /*40f90*/  STL.64 [R1+0x1148], R12 ;  /* 0x0011480c01007387 */ /* 0x000fe80000100a00 */
[----:B------:R-:W-:Y:S04]  /*40fa0*/  STL.64 [R1+0x1140], R18 ;  /* 0x0011401201007387 */ /* 0x000fe80000100a00 */
[----:B------:R-:W-:Y:S04]  /*40fb0*/  STL.64 [R1+0x1138], R16 ;  /* 0x0011381001007387 */ /* 0x000fe80000100a00 */
[----:B------:R-:W-:Y:S04]  /*40fc0*/  STL.64 [R1+0x1130], R22 ;  /* 0x0011301601007387 */ /* 0x000fe80000100a00 */
[----:B------:R-:W-:Y:S04]  /*40fd0*/  STL.64 [R1+0x1128], R20 ;  /* 0x0011281401007387 */ /* 0x000fe80000100a00 */
[----:B------:R-:W-:Y:S04]  /*40fe0*/  STL [R1+0x1120], R26 ;  /* 0x0011201a01007387 */ /* 0x000fe80000100800 */
[----:B------:R1:W-:Y:S04]  /*40ff0*/  STL [R1+0x111c], R27 ;  /* 0x00111c1b01007387 */ /* 0x0003e80000100800 */
[----:B-1----:R-:W2:Y:S04]  /*41000*/  LDL R27, [R1+0x38c] ;  /* 0x00038c00011b7983 */ /* 0x002ea80000100800 */
[----:B------:R-:W2:Y:S04]  /*41010*/  LDL.LU R16, [R1] ;  /* 0x0000000001107983 */ /* 0x000ea80000300800 */
[----:B------:R-:W2:Y:S04]  /*41020*/  LDL.LU R17, [R1+0x4] ;  /* 0x0000040001117983 */ /* 0x000ea80000300800 */
[----:B------:R-:W2:Y:S04]  /*41030*/  LDL.LU R18, [R1+0x8] ;  /* 0x0000080001127983 */ /* 0x000ea80000300800 */
[----:B------:R-:W2:Y:S01]  /*41040*/  LDL.LU R19, [R1+0xc] ;  /* 0x00000c0001137983 */ /* 0x000ea20000300800 */
[----:B---3--:R-:W-:-:S02]  /*41050*/  IMAD.MOV.U32 R20, RZ, RZ, R3 ;  /* 0x000000ffff147224 */ /* 0x008fc400078e0003 */
[----:B----4-:R-:W-:Y:S02]  /*41060*/  IMAD.MOV.U32 R26, RZ, RZ, R2 ;  /* 0x000000ffff1a7224 */ /* 0x010fe400078e0002 */
[----:B--2---:R-:W-:Y:S02]  /*41070*/  IMAD.MOV.U32 R23, RZ, RZ, R6 ;  /* 0x000000ffff177224 */ /* 0x004fe400078e0006 */
[----:B------:R-:W-:Y:S02]  /*41080*/  IMAD.MOV.U32 R21, RZ, RZ, R7 ;  /* 0x000000ffff157224 */ /* 0x000fe400078e0007 */
[----:B------:R-:W-:Y:S02]  /*41090*/  IMAD.MOV.U32 R8, RZ, RZ, R4 ;  /* 0x000000ffff087224 */ /* 0x000fe400078e0004 */
[----:B------:R-:W-:Y:S02]  /*410a0*/  IMAD.MOV.U32 R22, RZ, RZ, R5 ;  /* 0x000000ffff167224 */ /* 0x000fe400078e0005 */
[----:B------:R-:W-:Y:S01]  /*410b0*/  IMAD.MOV.U32 R9, RZ, RZ, R10 ;  /* 0x000000ffff097224 */ /* 0x000fe200078e000a */
[----:B------:R-:W-:Y:S04]  /*410c0*/  STL.64 [R1+0x1180], R18 ;  /* 0x0011801201007387 */ /* 0x000fe80000100a00 */
[----:B------:R-:W-:Y:S04]  /*410d0*/  STL.64 [R1+0x1178], R16 ;  /* 0x0011781001007387 */ /* 0x000fe80000100a00 */
[----:B------:R-:W2:Y:S04]  /*410e0*/  LDL.LU R12, [R1+0x10] ;  /* 0x00001000010c7983 */ /* 0x000ea80000300800 */
[----:B------:R-:W2:Y:S04]  /*410f0*/  LDL.LU R13, [R1+0x14] ;  /* 0x00001400010d7983 */ /* 0x000ea80000300800 */
[----:B------:R-:W3:Y:S04]  /*41100*/  LDL.LU R14, [R1+0x18] ;  /* 0x00001800010e7983 */ /* 0x000ee80000300800 */
[----:B------:R-:W3:Y:S01]  /*41110*/  LDL.LU R15, [R1+0x1c] ;  /* 0x00001c00010f7983 */ /* 0x000ee20000300800 */
[----:B------:R-:W-:Y:S06]  /*41120*/  BAR.SYNC.DEFER_BLOCKING 0x0 ;  /* 0x0000000000007b1d */ /* 0x000fec0000010000 */
[----:B---3--:R-:W-:Y:S04]  /*41130*/  STL.64 [R1+0x1190], R14 ;  /* 0x0011900e01007387 */ /* 0x008fe80000100a00 */
[----:B--2---:R-:W-:Y:S04]  /*41140*/  STL.64 [R1+0x1188], R12 ;  /* 0x0011880c01007387 */ /* 0x004fe80000100a00 */
[----:B------:R-:W2:Y:S04]  /*41150*/  LDL.LU R4, [R1+0x20] ;  /* 0x0000200001047983 */ /* 0x000ea80000300800 */
[----:B------:R-:W2:Y:S04]  /*41160*/  LDL.LU R5, [R1+0x24] ;  /* 0x0000240001057983 */ /* 0x000ea80000300800 */
[----:B------:R-:W3:Y:S04]  /*41170*/  LDL.LU R6, [R1+0x28] ;  /* 0x0000280001067983 */ /* 0x000ee80000300800 */
[----:B------:R-:W3:Y:S01]  /*41180*/  LDL.LU R7, [R1+0x2c] ;  /* 0x00002c0001077983 */ /* 0x000ee20000300800 */
[----:B------:R-:W1:Y:S03]  /*41190*/  S2R R10, SR_TID.X ;  /* 0x00000000000a7919 */ /* 0x000e660000002100 */
[----:B---3--:R-:W-:Y:S04]  /*411a0*/  STL.64 [R1+0x11a0], R6 ;  /* 0x0011a00601007387 */ /* 0x008fe80000100a00 */
[----:B--2---:R2:W-:Y:S04]  /*411b0*/  STL.64 [R1+0x1198], R4 ;  /* 0x0011980401007387 */ /* 0x0045e80000100a00 */
[----:B--2---:R-:W2:Y:S04]  /*411c0*/  LDL.LU R4, [R1+0x50] ;  /* 0x0000500001047983 */ /* 0x004ea80000300800 */
[----:B------:R-:W2:Y:S01]  /*411d0*/  LDL.LU R5, [R1+0x54] ;  /* 0x0000540001057983 */ /* 0x000ea20000300800 */
[----:B------:R-:W-:-:S02]  /*411e0*/  IMAD.MOV.U32 R6, RZ, RZ, R26 ;  /* 0x000000ffff067224 */ /* 0x000fc400078e001a */
[----:B------:R-:W-:Y:S02]  /*411f0*/  IMAD.MOV.U32 R7, RZ, RZ, R20 ;  /* 0x000000ffff077224 */ /* 0x000fe400078e0014 */
[C---:B-1----:R-:W-:Y:S02]  /*41200*/  IMAD.SHL.U32 R2, R10.reuse, 0x10, RZ ;  /* 0x000000100a027824 */ /* 0x042fe400078e00ff */
[----:B------:R-:W-:Y:S01]  /*41210*/  IMAD.SHL.U32 R3, R10, 0x20, RZ ;  /* 0x000000200a037824 */ /* 0x000fe200078e00ff */
[----:B------:R1:W-:Y:S02]  /*41220*/  STL.64 [R1+0x11b0], R6 ;  /* 0x0011b00601007387 */ /* 0x0003e40000100a00 */
[----:B------:R-:W-:Y:S02]  /*41230*/  LOP3.LUT R2, R2, 0x1f0, RZ, 0xc0, !PT ;  /* 0x000001f002027812 */ /* 0x000fe400078ec0ff */
[----:B------:R-:W-:Y:S01]  /*41240*/  LOP3.LUT R3, R3, 0x400, RZ, 0xc0, !PT ;  /* 0x0000040003037812 */ /* 0x000fe200078ec0ff */
[----:B-1----:R-:W-:-:S02]  /*41250*/  IMAD.MOV.U32 R6, RZ, RZ, R23 ;  /* 0x000000ffff067224 */ /* 0x002fc400078e0017 */
[----:B------:R-:W-:Y:S01]  /*41260*/  IMAD.MOV.U32 R7, RZ, RZ, R8 ;  /* 0x000000ffff077224 */ /* 0x000fe200078e0008 */
[----:B------:R-:W-:Y:S01]  /*41270*/  IADD3 R3, PT, PT, R2, UR5, R3 ;  /* 0x0000000502037c10 */ /* 0x000fe2000fffe003 */
[----:B--2---:R1:W-:Y:S04]  /*41280*/  STL.64 [R1+0x11a8], R4 ;  /* 0x0011a80401007387 */ /* 0x0043e80000100a00 */
[----:B------:R2:W-:Y:S01]  /*41290*/  STL.64 [R1+0x11c0], R6 ;  /* 0x0011c00601007387 */ /* 0x0005e20000100a00 */
[----:B-1----:R-:W-:Y:S02]  /*412a0*/  IMAD.MOV.U32 R4, RZ, RZ, R21 ;  /* 0x000000ffff047224 */ /* 0x002fe400078e0015 */
[----:B------:R-:W-:Y:S02]  /*412b0*/  IMAD.MOV.U32 R5, RZ, RZ, R22 ;  /* 0x000000ffff057224 */ /* 0x000fe400078e0016 */
[----:B--2---:R-:W-:-:S03]  /*412c0*/  IMAD.MOV.U32 R6, RZ, RZ, R28 ;  /* 0x000000ffff067224 */ /* 0x004fc600078e001c */
[----:B------:R1:W-:Y:S01]  /*412d0*/  STL.64 [R1+0x11b8], R4 ;  /* 0x0011b80401007387 */ /* 0x0003e20000100a00 */
[----:B------:R-:W-:-:S03]  /*412e0*/  IMAD.MOV.U32 R7, RZ, RZ, R0 ;  /* 0x000000ffff077224 */ /* 0x000fc600078e0000 */
[----:B------:R-:W2:Y:S04]  /*412f0*/  LDL.LU R12, [R1+0x40] ;  /* 0x00004000010c7983 */ /* 0x000ea80000300800 */
[----:B------:R-:W2:Y:S01]  /*41300*/  LDL.LU R13, [R1+0x44] ;  /* 0x00004400010d7983 */ /* 0x000ea20000300800 */
[----:B-1----:R-:W-:-:S03]  /*41310*/  IMAD.MOV.U32 R4, RZ, RZ, R9 ;  /* 0x000000ffff047224 */ /* 0x002fc600078e0009 */
[----:B------:R-:W2:Y:S01]  /*41320*/  LDL.LU R14, [R1+0x48] ;  /* 0x00004800010e7983 */ /* 0x000ea20000300800 */
[----:B------:R-:W-:-:S03]  /*41330*/  IMAD.MOV.U32 R5, RZ, RZ, R29 ;  /* 0x000000ffff057224 */ /* 0x000fc600078e001d */
[----:B------:R-:W2:Y:S04]  /*41340*/  LDL.LU R15, [R1+0x4c] ;  /* 0x00004c00010f7983 */ /* 0x000ea80000300800 */
[----:B------:R-:W3:Y:S04]  /*41350*/  LDL.LU R16, [R1+0x30] ;  /* 0x0000300001107983 */ /* 0x000ee80000300800 */
[----:B------:R-:W3:Y:S04]  /*41360*/  LDL.LU R17, [R1+0x34] ;  /* 0x0000340001117983 */ /* 0x000ee80000300800 */
[----:B------:R-:W3:Y:S04]  /*41370*/  LDL.LU R18, [R1+0x38] ;  /* 0x0000380001127983 */ /* 0x000ee80000300800 */
[----:B------:R-:W3:Y:S04]  /*41380*/  LDL.LU R19, [R1+0x3c] ;  /* 0x00003c0001137983 */ /* 0x000ee80000300800 */
[----:B------:R1:W-:Y:S04]  /*41390*/  STSM.16.M88.4 [R3], R4 ;  /* 0x0000000403007844 */ /* 0x0003e80000000200 */
[----:B-1----:R-:W4:Y:S04]  /*413a0*/  LDL.LU.64 R6, [R1+0x11c0] ;  /* 0x0011c00001067983 */ /* 0x002f280000300a00 */
[----:B------:R-:W4:Y:S01]  /*413b0*/  LDL.LU.64 R4, [R1+0x11b8] ;  /* 0x0011b80001047983 */ /* 0x000f220000300a00 */
[----:B------:R-:W-:-:S04]  /*413c0*/  LOP3.LUT R10, R10, 0x3f, RZ, 0xc0, !PT ;  /* 0x0000003f0a0a7812 */ /* 0x000fc800078ec0ff */
[----:B------:R-:W-:Y:S01]  /*413d0*/  LEA R20, R10, UR5, 0x4 ;  /* 0x000000050a147c11 */ /* 0x000fe2000f8e20ff */
[----:B------:R-:W-:Y:S01]  /*413e0*/  VIADD R29, R27, 0x2 ;  /* 0x000000021b1d7836 */ /* 0x000fe20000000000 */
[----:B------:R-:W-:Y:S01]  /*413f0*/  ISETP.GE.AND P0, PT, R11, UR14, PT ;  /* 0x0000000e0b007c0c */ /* 0x000fe2000bf06270 */
[----:B------:R-:W-:Y:S01]  /*41400*/  VIADD R2, R27, 0x4 ;  /* 0x000000041b027836 */ /* 0x000fe20000000000 */
[----:B------:R-:W1:Y:S01]  /*41410*/  LDCU UR5, c[0x0][0x39c] ;  /* 0x00007380ff0577ac */ /* 0x000e620008000800 */
[----:B------:R-:W-:Y:S04]  /*41420*/  STL [R1+0xd0], R20 ;  /* 0x0000d01401007387 */ /* 0x000fe80000100800 */
[----:B----4-:R-:W-:Y:S01]  /*41430*/  STSM.16.M88.4 [R3+0x200], R4 ;  /* 0x0002000403007844 */ /* 0x010fe20000000200 */
[----:B------:R-:W-:Y:S06]  /*41440*/  BAR.SYNC.DEFER_BLOCKING 0x0 ;  /* 0x0000000000007b1d */ /* 0x000fec0000010000 */
[----:B------:R-:W4:Y:S04]  /*41450*/  LDS.128 R4, [R20] ;  /* 0x0000000014047984 */ /* 0x000f280000000c00 */
[----:B----4-:R-:W-:Y:S04]  /*41460*/  STL.64 [R1+0x70], R4 ;  /* 0x0000700401007387 */ /* 0x010fe80000100a00 */
[----:B------:R-:W-:Y:S04]  /*41470*/  STL.64 [R1+0x78], R6 ;  /* 0x0000780601007387 */ /* 0x000fe80000100a00 */
[----:B------:R-:W4:Y:S04]  /*41480*/  LDS.128 R4, [R20+0x400] ;  /* 0x0004000014047984 */ /* 0x000f280000000c00 */
[----:B----4-:R-:W-:Y:S04]  /*41490*/  STL.64 [R1+0x60], R4 ;  /* 0x0000600401007387 */ /* 0x010fe80000100a00 */
[----:B------:R4:W-:Y:S04]  /*414a0*/  STL.64 [R1+0x68], R6 ;  /* 0x0000680601007387 */ /* 0x0009e80000100a00 */
[----:B----4-:R-:W4:Y:S04]  /*414b0*/  LDL.LU.64 R6, [R1+0x11b0] ;  /* 0x0011b00001067983 */ /* 0x010f280000300a00 */
[----:B------:R-:W4:Y:S01]  /*414c0*/  LDL.LU.64 R4, [R1+0x11a8] ;  /* 0x0011a80001047983 */ /* 0x000f220000300a00 */
[----:B------:R-:W-:Y:S06]  /*414d0*/  BAR.SYNC.DEFER_BLOCKING 0x0 ;  /* 0x0000000000007b1d */ /* 0x000fec0000010000 */
[----:B----4-:R4:W-:Y:S04]  /*414e0*/  STSM.16.M88.4 [R3], R4 ;  /* 0x0000000403007844 */ /* 0x0109e80000000200 */
[----:B--2---:R-:W-:Y:S01]  /*414f0*/  STSM.16.M88.4 [R3+0x200], R12 ;  /* 0x0002000c03007844 */ /* 0x004fe20000000200 */
[----:B------:R-:W-:Y:S06]  /*41500*/  BAR.SYNC.DEFER_BLOCKING 0x0 ;  /* 0x0000000000007b1d */ /* 0x000fec0000010000 */
[----:B----4-:R-:W2:Y:S04]  /*41510*/  LDL.LU.64 R6, [R1+0x11a0] ;  /* 0x0011a00001067983 */ /* 0x010ea80000300a00 */
[----:B------:R-:W2:Y:S04]  /*41520*/  LDL.LU.64 R4, [R1+0x1198] ;  /* 0x0011980001047983 */ /* 0x000ea80000300a00 */
[----:B------:R-:W4:Y:S04]  /*41530*/  LDS.128 R12, [R20] ;  /* 0x00000000140c7984 */ /* 0x000f280000000c00 */
[----:B----4-:R-:W-:Y:S04]  /*41540*/  STL.64 [R1+0x40], R12 ;  /* 0x0000400c01007387 */ /* 0x010fe80000100a00 */
[----:B------:R-:W-:Y:S04]  /*41550*/  STL.64 [R1+0x48], R14 ;  /* 0x0000480e01007387 */ /* 0x000fe80000100a00 */
[----:B------:R-:W4:Y:S01]  /*41560*/  LDS.128 R12, [R20+0x400] ;  /* 0x00040000140c7984 */ /* 0x000f220000000c00 */
[----:B------:R-:W-:Y:S06]  /*41570*/  BAR.SYNC.DEFER_BLOCKING 0x0 ;  /* 0x0000000000007b1d */ /* 0x000fec0000010000 */
[----:B---3--:R-:W-:Y:S04]  /*41580*/  STSM.16.M88.4 [R3], R16 ;  /* 0x0000001003007844 */ /* 0x008fe80000000200 */
[----:B----4-:R-:W-:Y:S04]  /*41590*/  STL.64 [R1+0x50], R12 ;  /* 0x0000500c01007387 */ /* 0x010fe80000100a00 */
[----:B------:R3:W-:Y:S04]  /*415a0*/  STL.64 [R1+0x58], R14 ;  /* 0x0000580e01007387 */ /* 0x0007e80000100a00 */
[----:B---3--:R-:W3:Y:S04]  /*415b0*/  LDL.LU.64 R14, [R1+0x1190] ;  /* 0x00119000010e7983 */ /* 0x008ee80000300a00 */
[----:B------:R-:W3:Y:S04]  /*415c0*/  LDL.LU.64 R12, [R1+0x1188] ;  /* 0x00118800010c7983 */ /* 0x000ee80000300a00 */
[----:B------:R-:W4:Y:S04]  /*415d0*/  LDL.LU.64 R18, [R1+0x1180] ;  /* 0x0011800001127983 */ /* 0x000f280000300a00 */
[----:B------:R-:W4:Y:S01]  /*415e0*/  LDL.LU.64 R16, [R1+0x1178] ;  /* 0x0011780001107983 */ /* 0x000f220000300a00 */
[----:B0-----:R-:W-:Y:S01]  /*415f0*/  ISETP.LT.AND P3, PT, R29, UR6, !P0 ;  /* 0x000000061d007c0c */ /* 0x001fe2000c761270 */
[----:B------:R-:W0:Y:S01]  /*41600*/  LDCU UR6, c[0x0][0x3b4] ;  /* 0x00007680ff0677ac */ /* 0x000e220008000800 */
[----:B------:R-:W-:Y:S01]  /*41610*/  ISETP.LT.AND P1, PT, R2, UR10, !P0 ;  /* 0x0000000a02007c0c */ /* 0x000fe2000c721270 */
[----:B0-----:R-:W-:Y:S01]  /*41620*/  IMAD R2, R11, UR6, RZ ;  /* 0x000000060b027c24 */ /* 0x001fe2000f8e02ff */
[----:B------:R-:W0:Y:S01]  /*41630*/  LDCU UR6, c[0x0][0x39c] ;  /* 0x00007380ff0677ac */ /* 0x000e220008000800 */
[----:B------:R-:W-:-:S05]  /*41640*/  VIADD R0, R27, 0x1 ;  /* 0x000000011b007836 */ /* 0x000fca0000000000 */
[----:B------:R-:W-:Y:S01]  /*41650*/  ISETP.LT.AND P4, PT, R0, UR4, !P0 ;  /* 0x0000000400007c0c */ /* 0x000fe2000c781270 */
[----:B------:R-:W0:Y:S01]  /*41660*/  LDCU UR4, c[0x0][0x3b8] ;  /* 0x00007700ff0477ac */ /* 0x000e220008000800 */
[----:B--2---:R2:W-:Y:S01]  /*41670*/  STSM.16.M88.4 [R3+0x200], R4 ;  /* 0x0002000403007844 */ /* 0x0045e20000000200 */
[----:B------:R-:W-:Y:S06]  /*41680*/  BAR.SYNC.DEFER_BLOCKING 0x0 ;  /* 0x0000000000007b1d */ /* 0x000fec0000010000 */
[----:B--2---:R-:W2:Y:S04]  /*41690*/  LDL.LU.64 R6, [R1+0x1170] ;  /* 0x0011700001067983 */ /* 0x004ea80000300a00 */
[----:B------:R-:W2:Y:S04]  /*416a0*/  LDL.LU.64 R4, [R1+0x1168] ;  /* 0x0011680001047983 */ /* 0x000ea80000300a00 */
[----:B------:R-:W0:Y:S04]  /*416b0*/  LDS.128 R8, [R20] ;  /* 0x0000000014087984 */ /* 0x000e280000000c00 */
[----:B0-----:R-:W-:Y:S04]  /*416c0*/  STL.64 [R1+0x20], R8 ;  /* 0x0000200801007387 */ /* 0x001fe80000100a00 */
[----:B------:R-:W-:Y:S04]  /*416d0*/  STL.64 [R1+0x28], R10 ;  /* 0x0000280a01007387 */ /* 0x000fe80000100a00 */
[----:B------:R-:W0:Y:S01]  /*416e0*/  LDS.128 R8, [R20+0x400] ;  /* 0x0004000014087984 */ /* 0x000e220000000c00 */
[----:B------:R-:W-:Y:S06]  /*416f0*/  BAR.SYNC.DEFER_BLOCKING 0x0 ;  /* 0x0000000000007b1d */ /* 0x000fec0000010000 */
[----:B---3--:R-:W-:Y:S04]  /*41700*/  STSM.16.M88.4 [R3], R12 ;  /* 0x0000000c03007844 */ /* 0x008fe80000000200 */
[----:B----4-:R-:W-:Y:S01]  /*41710*/  STSM.16.M88.4 [R3+0x200], R16 ;  /* 0x0002001003007844 */ /* 0x010fe20000000200 */
[----:B------:R-:W-:Y:S06]  /*41720*/  BAR.SYNC.DEFER_BLOCKING 0x0 ;  /* 0x0000000000007b1d */ /* 0x000fec0000010000 */
[----:B------:R-:W3:Y:S04]  /*41730*/  LDS.128 R16, [R20] ;  /* 0x0000000014107984 */ /* 0x000ee80000000c00 */
[----:B------:R-:W4:Y:S04]  /*41740*/  LDS.128 R20, [R20+0x400] ;  /* 0x0004000014147984 */ /* 0x000f280000000c00 */
[----:B0-----:R-:W-:Y:S04]  /*41750*/  STL.64 [R1+0x30], R8 ;  /* 0x0000300801007387 */ /* 0x001fe80000100a00 */
[----:B------:R0:W-:Y:S01]  /*41760*/  STL.64 [R1+0x38], R10 ;  /* 0x0000380a01007387 */ /* 0x0001e20000100a00 */
[----:B------:R-:W-:-:S02]  /*41770*/  VIADD R0, R27, 0x5 ;  /* 0x000000051b007836 */ /* 0x000fc40000000000 */
[C---:B------:R-:W-:Y:S01]  /*41780*/  IMAD R26, R27.reuse, UR4, RZ ;  /* 0x000000041b1a7c24 */ /* 0x040fe2000f8e02ff */
[----:B------:R-:W-:Y:S06]  /*41790*/  BAR.SYNC.DEFER_BLOCKING 0x0 ;  /* 0x0000000000007b1d */ /* 0x000fec0000010000 */
[----:B0-----:R-:W2:Y:S04]  /*417a0*/  LDL.LU.64 R10, [R1+0x1160] ;  /* 0x00116000010a7983 */ /* 0x001ea80000300a00 */
[----:B------:R-:W2:Y:S04]  /*417b0*/  LDL.LU.64 R8, [R1+0x1158] ;  /* 0x0011580001087983 */ /* 0x000ea80000300a00 */
[----:B------:R-:W2:Y:S04]  /*417c0*/  LDL.LU.64 R14, [R1+0x1150] ;  /* 0x00115000010e7983 */ /* 0x000ea80000300a00 */
[----:B------:R-:W2:Y:S01]  /*417d0*/  LDL.LU.64 R12, [R1+0x1148] ;  /* 0x00114800010c7983 */ /* 0x000ea20000300a00 */
[----:B------:R-:W-:-:S03]  /*417e0*/  VIADD R28, R27, 0x3 ;  /* 0x000000031b1c7836 */ /* 0x000fc60000000000 */
[----:B---3--:R-:W-:Y:S01]  /*417f0*/  STL.64 [R1+0x10], R16 ;  /* 0x0000101001007387 */ /* 0x008fe20000100a00 */
[----:B------:R-:W-:-:S03]  /*41800*/  ISETP.LT.AND P5, PT, R0, UR11, !P0 ;  /* 0x0000000b00007c0c */ /* 0x000fc6000c7a1270 */
[----:B------:R0:W-:Y:S01]  /*41810*/  STL.64 [R1+0x18], R18 ;  /* 0x0000181201007387 */ /* 0x0001e20000100a00 */
[----:B------:R-:W-:Y:S02]  /*41820*/  LEA R0, P6, R2, UR12, 0x1 ;  /* 0x0000000c02007c11 */ /* 0x000fe4000f8c08ff */
[----:B------:R-:W-:Y:S01]  /*41830*/  ISETP.LT.AND P2, PT, R28, UR7, !P0 ;  /* 0x000000071c007c0c */ /* 0x000fe2000c741270 */
[----:B------:R-:W3:Y:S01]  /*41840*/  LDCU UR7, c[0x0][0x39c] ;  /* 0x00007380ff0777ac */ /* 0x000ee20008000800 */
[----:B------:R-:W-:Y:S01]  /*41850*/  LEA.HI.X.SX32 R2, R2, UR13, 0x1, P6 ;  /* 0x0000000d02027c11 */ /* 0x000fe2000b0f0eff */
[----:B0-----:R-:W3:Y:S04]  /*41860*/  LDL.LU.64 R18, [R1+0x1140] ;  /* 0x0011400001127983 */ /* 0x001ee80000300a00 */
[----:B------:R-:W3:Y:S04]  /*41870*/  LDL.LU.64 R16, [R1+0x1138] ;  /* 0x0011380001107983 */ /* 0x000ee80000300a00 */
[----:B------:R-:W-:Y:S04]  /*41880*/  STL [R1], R26 ;  /* 0x0000001a01007387 */ /* 0x000fe80000100800 */
[----:B----4-:R-:W-:Y:S01]  /*41890*/  STL.64 [R1+0xa0], R20 ;  /* 0x0000a01401007387 */ /* 0x010fe20000100a00 */
[----:B------:R-:W-:-:S03]  /*418a0*/  LEA R28, P6, R26, R0, 0x1 ;  /* 0x000000001a1c7211 */ /* 0x000fc600078c08ff */
[----:B------:R0:W-:Y:S04]  /*418b0*/  STL.64 [R1+0xa8], R22 ;  /* 0x0000a81601007387 */ /* 0x0001e80000100a00 */
[----:B0-----:R-:W4:Y:S04]  /*418c0*/  LDL.LU.64 R22, [R1+0x1130] ;  /* 0x0011300001167983 */ /* 0x001f280000300a00 */
[----:B------:R-:W4:Y:S04]  /*418d0*/  LDL.LU.64 R20, [R1+0x1128] ;  /* 0x0011280001147983 */ /* 0x000f280000300a00 */
[----:B------:R0:W-:Y:S04]  /*418e0*/  STL [R1+0x1118], R0 ;  /* 0x0011180001007387 */ /* 0x0001e80000100800 */
[----:B0-----:R-:W3:Y:S04]  /*418f0*/  LDL R0, [R1+0xd0] ;  /* 0x0000d00001007983 */ /* 0x001ee80000100800 */
[----:B--2---:R-:W-:Y:S01]  /*41900*/  STSM.16.M88.4 [R3], R4 ;  /* 0x0000000403007844 */ /* 0x004fe20000000200 */
[----:B------:R-:W-:-:S02]  /*41910*/  LEA.HI.X.SX32 R29, R26, R2, 0x1, P6 ;  /* 0x000000021a1d7211 */ /* 0x000fc400030f0eff */
[----:B------:R-:W-:Y:S01]  /*41920*/  ISETP.LT.AND P6, PT, R27, UR15, !P0 ;  /* 0x0000000f1b007c0c */ /* 0x000fe2000c7c1270 */
[----:B------:R-:W-:Y:S01]  /*41930*/  STSM.16.M88.4 [R3+0x200], R8 ;  /* 0x0002000803007844 */ /* 0x000fe20000000200 */
[----:B------:R-:W-:Y:S06]  /*41940*/  BAR.SYNC.DEFER_BLOCKING 0x0 ;  /* 0x0000000000007b1d */ /* 0x000fec0000010000 */
[----:B---3--:R-:W0:Y:S04]  /*41950*/  LDS.128 R8, [R0] ;  /* 0x0000000000087984 */ /* 0x008e280000000c00 */
[----:B------:R-:W2:Y:S01]  /*41960*/  LDS.128 R4, [R0+0x400] ;  /* 0x0004000000047984 */ /* 0x000ea20000000c00 */
[----:B------:R-:W-:Y:S06]  /*41970*/  BAR.SYNC.DEFER_BLOCKING 0x0 ;  /* 0x0000000000007b1d */ /* 0x000fec0000010000 */
[----:B------:R-:W-:Y:S04]  /*41980*/  STSM.16.M88.4 [R3], R12 ;  /* 0x0000000c03007844 */ /* 0x000fe80000000200 */
[----:B------:R-:W-:Y:S01]  /*41990*/  STSM.16.M88.4 [R3+0x200], R16 ;  /* 0x0002001003007844 */ /* 0x000fe20000000200 */
[----:B------:R-:W-:Y:S06]  /*419a0*/  BAR.SYNC.DEFER_BLOCKING 0x0 ;  /* 0x0000000000007b1d */ /* 0x000fec0000010000 */
[----:B0-----:R-:W-:Y:S04]  /*419b0*/  STL.64 [R1+0xb0], R8 ;  /* 0x0000b00801007387 */ /* 0x001fe80000100a00 */
[----:B------:R-:W-:Y:S04]  /*419c0*/  STL.64 [R1+0xb8], R10 ;  /* 0x0000b80a01007387 */ /* 0x000fe80000100a00 */
[----:B------:R-:W0:Y:S04]  /*419d0*/  LDS.128 R8, [R0] ;  /* 0x0000000000087984 */ /* 0x000e280000000c00 */
[----:B--2---:R-:W-:Y:S04]  /*419e0*/  STL.64 [R1+0xc0], R4 ;  /* 0x0000c00401007387 */ /* 0x004fe80000100a00 */
[----:B------:R-:W-:Y:S04]  /*419f0*/  STL.64 [R1+0xc8], R6 ;  /* 0x0000c80601007387 */ /* 0x000fe80000100a00 */
[----:B------:R-:W2:Y:S04]  /*41a00*/  LDL.LU R26, [R1+0x1120] ;  /* 0x00112000011a7983 */ /* 0x000ea80000300800 */
[----:B------:R-:W2:Y:S04]  /*41a10*/  LDL.LU R27, [R1+0x111c] ;  /* 0x00111c00011b7983 */ /* 0x000ea80000300800 */
[----:B------:R-:W3:Y:S01]  /*41a20*/  LDS.128 R4, [R0+0x400] ;  /* 0x0004000000047984 */ /* 0x000ee20000000c00 */
[----:B------:R-:W-:Y:S06]  /*41a30*/  BAR.SYNC.DEFER_BLOCKING 0x0 ;  /* 0x0000000000007b1d */ /* 0x000fec0000010000 */
[----:B0-----:R0:W-:Y:S04]  /*41a40*/  STL [R1+0x10f0], R10 ;  /* 0x0010f00a01007387 */ /* 0x0011e80000100800 */
[----:B0-----:R-:W2:Y:S04]  /*41a50*/  LDL.LU R10, [R1] ;  /* 0x00000000010a7983 */ /* 0x001ea80000300800 */
[----:B------:R-:W-:Y:S04]  /*41a60*/  STL [R1+0x10ec], R11 ;  /* 0x0010ec0b01007387 */ /* 0x000fe80000100800 */
[----:B--2---:R-:W-:Y:S04]  /*41a70*/  STL [R1+0x1100], R10 ;  /* 0x0011000a01007387 */ /* 0x004fe80000100800 */
[----:B------:R0:W-:Y:S04]  /*41a80*/  STL.64 [R1+0x10f8], R8 ;  /* 0x0010f80801007387 */ /* 0x0001e80000100a00 */
[----:B0-----:R-:W2:Y:S04]  /*41a90*/  LDL.LU R8, [R1+0x80] ;  /* 0x0000800001087983 */ /* 0x001ea80000300800 */
[----:B------:R-:W2:Y:S04]  /*41aa0*/  LDL.LU R9, [R1+0x84] ;  /* 0x0000840001097983 */ /* 0x000ea80000300800 */
[----:B------:R-:W2:Y:S04]  /*41ab0*/  LDL.LU R10, [R1+0x88] ;  /* 0x00008800010a7983 */ /* 0x000ea80000300800 */
[----:B------:R-:W2:Y:S04]  /*41ac0*/  LDL.LU R11, [R1+0x8c] ;  /* 0x00008c00010b7983 */ /* 0x000ea80000300800 */
[----:B----4-:R-:W-:Y:S04]  /*41ad0*/  STSM.16.M88.4 [R3], R20 ;  /* 0x0000001403007844 */ /* 0x010fe80000000200 */
[----:B------:R-:W-:Y:S01]  /*41ae0*/  STSM.16.M88.4 [R3+0x200], R24 ;  /* 0x0002001803007844 */ /* 0x000fe20000000200 */
[----:B------:R-:W-:Y:S06]  /*41af0*/  BAR.SYNC.DEFER_BLOCKING 0x0 ;  /* 0x0000000000007b1d */ /* 0x000fec0000010000 */
[----:B------:R-:W0:Y:S04]  /*41b00*/  LDS.128 R12, [R0] ;  /* 0x00000000000c7984 */ /* 0x000e280000000c00 */
[----:B------:R-:W4:Y:S01]  /*41b10*/  LDS.128 R16, [R0+0x400] ;  /* 0x0004000000107984 */ /* 0x000f220000000c00 */
[----:B------:R-:W-:Y:S06]  /*41b20*/  BAR.SYNC.DEFER_BLOCKING 0x0 ;  /* 0x0000000000007b1d */ /* 0x000fec0000010000 */
[----:B--2---:R-:W-:Y:S04]  /*41b30*/  STL.64 [R1+0x1110], R10 ;  /* 0x0011100a01007387 */ /* 0x004fe80000100a00 */
[----:B------:R2:W-:Y:S04]  /*41b40*/  STL.64 [R1+0x1108], R8 ;  /* 0x0011080801007387 */ /* 0x0005e80000100a00 */
[----:B--2---:R-:W2:Y:S04]  /*41b50*/  LDL.LU R8, [R1+0x90] ;  /* 0x0000900001087983 */ /* 0x004ea80000300800 */
[----:B------:R-:W2:Y:S04]  /*41b60*/  LDL.LU R9, [R1+0x94] ;  /* 0x0000940001097983 */ /* 0x000ea80000300800 */
[----:B------:R-:W2:Y:S04]  /*41b70*/  LDL.LU R10, [R1+0x98] ;  /* 0x00009800010a7983 */ /* 0x000ea80000300800 */
[----:B------:R-:W2:Y:S04]  /*41b80*/  LDL.LU R11, [R1+0x9c] ;  /* 0x00009c00010b7983 */ /* 0x000ea80000300800 */
[----:B------:R-:W3:Y:S04]  /*41b90*/  LDL.LU R22, [R1+0x70] ;  /* 0x0000700001167983 */ /* 0x000ee80000300800 */
[----:B------:R-:W3:Y:S04]  /*41ba0*/  LDL.LU R0, [R1+0x1118] ;  /* 0x0011180001007983 */ /* 0x000ee80000300800 */
[----:B--2---:R2:W-:Y:S04]  /*41bb0*/  STSM.16.M88.4 [R3], R8 ;  /* 0x0000000803007844 */ /* 0x0045e80000000200 */
[----:B--2---:R-:W2:Y:S04]  /*41bc0*/  LDL.LU.64 R10, [R1+0x1110] ;  /* 0x00111000010a7983 */ /* 0x004ea80000300a00 */
[----:B------:R-:W2:Y:S04]  /*41bd0*/  LDL.LU.64 R8, [R1+0x1108] ;  /* 0x0011080001087983 */ /* 0x000ea80000300a00 */
[----:B--2---:R2:W-:Y:S01]  /*41be0*/  STSM.16.M88.4 [R3+0x200], R8 ;  /* 0x0002000803007844 */ /* 0x0045e20000000200 */
[----:B------:R-:W-:Y:S06]  /*41bf0*/  BAR.SYNC.DEFER_BLOCKING 0x0 ;  /* 0x0000000000007b1d */ /* 0x000fec0000010000 */
[----:B--2---:R-:W2:Y:S04]  /*41c00*/  LDL.LU R10, [R1+0x1100] ;  /* 0x00110000010a7983 */ /* 0x004ea80000300800 */
[----:B------:R-:W4:Y:S04]  /*41c10*/  LDL.LU.64 R8, [R1+0x10f8] ;  /* 0x0010f80001087983 */ /* 0x000f280000300a00 */
[----:B------:R-:W4:Y:S04]  /*41c20*/  LDL.LU R27, [R1+0x78] ;  /* 0x00007800011b7983 */ /* 0x000f280000300800 */
[----:B---3--:R3:W-:Y:S01]  /*41c30*/  @P6 STG.E.U16 desc[UR8][R28.64], R22 ;  /* 0x000000161c006986 */ /* 0x0087e2000c101508 */
[----:B------:R-:W-:-:S03]  /*41c40*/  PRMT R25, R22, 0x7632, R25 ;  /* 0x0000763216197816 */ /* 0x000fc60000000019 */
[----:B------:R-:W4:Y:S01]  /*41c50*/  LDL.LU R11, [R1+0x7c] ;  /* 0x00007c00010b7983 */ /* 0x000f220000300800 */
[----:B--2---:R-:W-:-:S03]  /*41c60*/  VIADD R3, R10, UR4 ;  /* 0x000000040a037c36 */ /* 0x004fc60008000000 */
[----:B------:R-:W2:Y:S02]  /*41c70*/  LDL.LU R10, [R1+0x60] ;  /* 0x00006000010a7983 */ /* 0x000ea40000300800 */
[C---:B------:R-:W-:Y:S02]  /*41c80*/  LEA R20, P6, R3.reuse, R0, 0x1 ;  /* 0x0000000003147211 */ /* 0x040fe400078c08ff */
[----:B---3--:R-:W3:Y:S02]  /*41c90*/  LDL.LU R28, [R1+0x64] ;  /* 0x00006400011c7983 */ /* 0x008ee40000300800 */
[C---:B------:R-:W-:Y:S02]  /*41ca0*/  LEA.HI.X.SX32 R21, R3.reuse, R2, 0x1, P6 ;  /* 0x0000000203157211 */ /* 0x040fe400030f0eff */
[----:B------:R-:W2:Y:S04]  /*41cb0*/  LDL.LU R29, [R1+0x38c] ;  /* 0x00038c00011d7983 */ /* 0x000ea80000300800 */
[----:B------:R0:W-:Y:S04]  /*41cc0*/  @P4 STG.E.U16 desc[UR8][R20.64], R25 ;  /* 0x0000001914004986 */ /* 0x0001e8000c101508 */
[----:B0-----:R-:W3:Y:S01]  /*41cd0*/  LDL.LU R21, [R1+0x74] ;  /* 0x0000740001157983 */ /* 0x001ee20000300800 */
[----:B------:R-:W-:-:S05]  /*41ce0*/  VIADD R23, R3, UR4 ;  /* 0x0000000403177c36 */ /* 0x000fca0008000000 */
[C---:B------:R-:W-:Y:S01]  /*41cf0*/  LEA R22, P6, R23.reuse, R0, 0x1 ;  /* 0x0000000017167211 */ /* 0x040fe200078c08ff */
[----:B------:R-:W-:-:S03]  /*41d00*/  VIADD R3, R23, UR4 ;  /* 0x0000000417037c36 */ /* 0x000fc60008000000 */
[----:B------:R-:W-:Y:S02]  /*41d10*/  LEA.HI.X.SX32 R23, R23, R2, 0x1, P6 ;  /* 0x0000000217177211 */ /* 0x000fe400030f0eff */
[----:B------:R-:W-:Y:S02]  /*41d20*/  LEA R20, P6, R3, R0, 0x1 ;  /* 0x0000000003147211 */ /* 0x000fe400078c08ff */
[----:B----4-:R-:W-:Y:S01]  /*41d30*/  PRMT R25, R27, 0x7632, R25 ;  /* 0x000076321b197816 */ /* 0x010fe20000000019 */
[----:B--2---:R-:W-:-:S05]  /*41d40*/  VIADD R24, R29, 0x6 ;  /* 0x000000061d187836 */ /* 0x004fca0000000000 */
[----:B-1----:R-:W-:Y:S01]  /*41d50*/  ISETP.LT.AND P4, PT, R24, UR5, !P0 ;  /* 0x0000000518007c0c */ /* 0x002fe2000c781270 */
[----:B------:R-:W0:Y:S01]  /*41d60*/  LDCU UR5, c[0x0][0x39c] ;  /* 0x00007380ff0577ac */ /* 0x000e220008000800 */
[----:B---3--:R-:W-:-:S04]  /*41d70*/  IMAD.MOV.U32 R24, RZ, RZ, R21 ;  /* 0x000000ffff187224 */ /* 0x008fc800078e0015 */
[----:B------:R-:W-:-:S05]  /*41d80*/  IMAD.MOV.U32 R21, RZ, RZ, R24 ;  /* 0x000000ffff157224 */ /* 0x000fca00078e0018 */
[----:B------:R1:W-:Y:S02]  /*41d90*/  @P3 STG.E.U16 desc[UR8][R22.64], R21 ;  /* 0x0000001516003986 */ /* 0x0003e4000c101508 */
[----:B-1----:R-:W-:Y:S01]  /*41da0*/  IMAD.MOV.U32 R23, RZ, RZ, R21 ;  /* 0x000000ffff177224 */ /* 0x002fe200078e0015 */
[----:B------:R-:W-:-:S04]  /*41db0*/  LEA.HI.X.SX32 R21, R3, R2, 0x1, P6 ;  /* 0x0000000203157211 */ /* 0x000fc800030f0eff */
[----:B------:R-:W-:Y:S01]  /*41dc0*/  PRMT R22, R23, 0x7632, R22 ;  /* 0x0000763217167816 */ /* 0x000fe20000000016 */
[----:B------:R-:W-:-:S04]  /*41dd0*/  VIADD R23, R3, UR4 ;  /* 0x0000000403177c36 */ /* 0x000fc80008000000 */
[----:B------:R1:W-:Y:S01]  /*41de0*/  @P2 STG.E.U16 desc[UR8][R20.64], R22 ;  /* 0x0000001614002986 */ /* 0x0003e2000c101508 */
[----:B------:R-:W-:Y:S02]  /*41df0*/  VIADD R3, R23, UR4 ;  /* 0x0000000417037c36 */ /* 0x000fe40008000000 */
[----:B-1----:R-:W-:Y:S01]  /*41e00*/  VIADD R20, R29, 0x8 ;  /* 0x000000081d147836 */ /* 0x002fe20000000000 */
[----:B------:R-:W-:-:S04]  /*41e10*/  LEA R22, P6, R23, R0, 0x1 ;  /* 0x0000000017167211 */ /* 0x000fc800078c08ff */
[----:B------:R-:W-:Y:S02]  /*41e20*/  LEA.HI.X.SX32 R23, R23, R2, 0x1, P6 ;  /* 0x0000000217177211 */ /* 0x000fe400030f0eff */
[----:B------:R-:W-:Y:S01]  /*41e30*/  ISETP.LT.AND P2, PT, R20, UR7, !P0 ;  /* 0x0000000714007c0c */ /* 0x000fe2000c741270 */
[----:B------:R-:W-:Y:S01]  /*41e40*/  VIADD R24, R29, 0x7 ;  /* 0x000000071d187836 */ /* 0x000fe20000000000 */
[C---:B------:R-:W-:Y:S01]  /*41e50*/  LEA R20, P6, R3.reuse, R0, 0x1 ;  /* 0x0000000003147211 */ /* 0x040fe200078c08ff */
[----:B------:R1:W-:Y:S01]  /*41e60*/  @P1 STG.E.U16 desc[UR8][R22.64], R27 ;  /* 0x0000001b16001986 */ /* 0x0003e2000c101508 */
[----:B------:R-:W2:Y:S02]  /*41e70*/  LDCU UR7, c[0x0][0x39c] ;  /* 0x00007380ff0777ac */ /* 0x000ea40008000800 */
[C---:B------:R-:W-:Y:S01]  /*41e80*/  LEA.HI.X.SX32 R21, R3.reuse, R2, 0x1, P6 ;  /* 0x0000000203157211 */ /* 0x040fe200030f0eff */
[----:B-1----:R-:W3:Y:S01]  /*41e90*/  LDL.LU R27, [R1+0x68] ;  /* 0x00006800011b7983 */ /* 0x002ee20000300800 */
[----:B------:R-:W-:-:S03]  /*41ea0*/  VIADD R23, R3, UR4 ;  /* 0x0000000403177c36 */ /* 0x000fc60008000000 */
[----:B------:R1:W-:Y:S02]  /*41eb0*/  @P5 STG.E.U16 desc[UR8][R20.64], R25 ;  /* 0x0000001914005986 */ /* 0x0003e4000c101508 */
[C---:B------:R-:W-:Y:S01]  /*41ec0*/  LEA R22, P5, R23.reuse, R0, 0x1 ;  /* 0x0000000017167211 */ /* 0x040fe200078a08ff */
[----:B------:R-:W-:-:S03]  /*41ed0*/  VIADD R3, R23, UR4 ;  /* 0x0000000417037c36 */ /* 0x000fc60008000000 */
[----:B------:R-:W-:-:S05]  /*41ee0*/  LEA.HI.X.SX32 R23, R23, R2, 0x1, P5 ;  /* 0x0000000217177211 */ /* 0x000fca00028f0eff */
[----:B------:R4:W-:Y:S01]  /*41ef0*/  @P4 STG.E.U16 desc[UR8][R22.64], R11 ;  /* 0x0000000b16004986 */ /* 0x0009e2000c101508 */
[----:B-1----:R-:W-:-:S03]  /*41f00*/  PRMT R25, R11, 0x7632, R25 ;  /* 0x000076320b197816 */ /* 0x002fc60000000019 */
[----:B----4-:R-:W4:Y:S01]  /*41f10*/  LDL.LU R11, [R1+0x6c] ;  /* 0x00006c00010b7983 */ /* 0x010f220000300800 */
[----:B------:R-:W-:Y:S01]  /*41f20*/  ISETP.LT.AND P3, PT, R24, UR6, !P0 ;  /* 0x0000000618007c0c */ /* 0x000fe2000c761270 */
[----:B------:R-:W1:Y:S01]  /*41f30*/  LDCU UR6, c[0x0][0x39c] ;  /* 0x00007380ff0677ac */ /* 0x000e620008000800 */
[C---:B------:R-:W-:Y:S02]  /*41f40*/  VIADD R24, R29.reuse, 0x9 ;  /* 0x000000091d187836 */ /* 0x040fe40000000000 */
[----:B------:R-:W-:-:S03]  /*41f50*/  VIADD R20, R29, 0xa ;  /* 0x0000000a1d147836 */ /* 0x000fc60000000000 */
[----:B0-----:R-:W-:Y:S01]  /*41f60*/  ISETP.LT.AND P1, PT, R24, UR5, !P0 ;  /* 0x0000000518007c0c */ /* 0x001fe2000c721270 */
[----:B------:R-:W0:Y:S01]  /*41f70*/  LDCU UR5, c[0x0][0x39c] ;  /* 0x00007380ff0577ac */ /* 0x000e220008000800 */
[----:B-1----:R-:W-:Y:S01]  /*41f80*/  ISETP.LT.AND P5, PT, R20, UR6, !P0 ;  /* 0x0000000614007c0c */ /* 0x002fe2000c7a1270 */
[----:B------:R-:W1:Y:S01]  /*41f90*/  LDCU UR6, c[0x0][0x39c] ;  /* 0x00007380ff0677ac */ /* 0x000e620008000800 */
[----:B------:R-:W-:-:S04]  /*41fa0*/  LEA R20, P6, R3, R0, 0x1 ;  /* 0x0000000003147211 */ /* 0x000fc800078c08ff */
[C---:B------:R-:W-:Y:S01]  /*41fb0*/  LEA.HI.X.SX32 R21, R3.reuse, R2, 0x1, P6 ;  /* 0x0000000203157211 */ /* 0x040fe200030f0eff */
[----:B------:R-:W-:-:S04]  /*41fc0*/  VIADD R3, R3, UR4 ;  /* 0x0000000403037c36 */ /* 0x000fc80008000000 */
[----:B------:R0:W-:Y:S01]  /*41fd0*/  @P3 STG.E.U16 desc[UR8][R20.64], R25 ;  /* 0x0000001914003986 */ /* 0x0001e2000c101508 */
[----:B------:R-:W-:Y:S01]  /*41fe0*/  VIADD R24, R29, 0xb ;  /* 0x0000000b1d187836 */ /* 0x000fe20000000000 */
[----:B------:R-:W-:Y:S01]  /*41ff0*/  LEA R22, P3, R3, R0, 0x1 ;  /* 0x0000000003167211 */ /* 0x000fe200078608ff */
[----:B0-----:R-:W-:Y:S02]  /*42000*/  VIADD R20, R29, 0xc ;  /* 0x0000000c1d147836 */ /* 0x001fe40000000000 */
[C---:B------:R-:W-:Y:S01]  /*42010*/  VIADD R21, R3.reuse, UR4 ;  /* 0x0000000403157c36 */ /* 0x040fe20008000000 */
[----:B--2---:R-:W-:Y:S01]  /*42020*/  ISETP.LT.AND P6, PT, R24, UR7, !P0 ;  /* 0x0000000718007c0c */ /* 0x004fe2000c7c1270 */
[----:B------:R-:W0:Y:S01]  /*42030*/  LDCU UR7, c[0x0][0x39c] ;  /* 0x00007380ff0777ac */ /* 0x000e220008000800 */
[----:B------:R-:W-:Y:S01]  /*42040*/  ISETP.LT.AND P4, PT, R20, UR5, !P0 ;  /* 0x0000000514007c0c */ /* 0x000fe2000c781270 */
[----:B------:R-:W2:Y:S01]  /*42050*/  LDCU UR5, c[0x0][0x39c] ;  /* 0x00007380ff0577ac */ /* 0x000ea20008000800 */
[----:B------:R-:W-:-:S02]  /*42060*/  LEA.HI.X.SX32 R23, R3, R2, 0x1, P3 ;  /* 0x0000000203177211 */ /* 0x000fc400018f0eff */
[C---:B------:R-:W-:Y:S01]  /*42070*/  LEA R20, P3, R21.reuse, R0, 0x1 ;  /* 0x0000000015147211 */ /* 0x040fe200078608ff */
[----:B------:R-:W-:Y:S01]  /*42080*/  VIADD R3, R21, UR4 ;  /* 0x0000000415037c36 */ /* 0x000fe20008000000 */
[----:B------:R-:W-:Y:S01]  /*42090*/  PRMT R25, R10, 0x7632, R25 ;  /* 0x000076320a197816 */ /* 0x000fe20000000019 */
[----:B------:R-:W-:Y:S01]  /*420a0*/  VIADD R24, R29, 0xd ;  /* 0x0000000d1d187836 */ /* 0x000fe20000000000 */
[----:B------:R-:W-:Y:S01]  /*420b0*/  LEA.HI.X.SX32 R21, R21, R2, 0x1, P3 ;  /* 0x0000000215157211 */ /* 0x000fe200018f0eff */
[----:B------:R0:W-:Y:S03]  /*420c0*/  @P2 STG.E.U16 desc[UR8][R22.64], R10 ;  /* 0x0000000a16002986 */ /* 0x0001e6000c101508 */
[----:B-1----:R-:W-:Y:S01]  /*420d0*/  ISETP.LT.AND P3, PT, R24, UR6, !P0 ;  /* 0x0000000618007c0c */ /* 0x002fe2000c761270 */
[----:B------:R1:W-:Y:S01]  /*420e0*/  @P1 STG.E.U16 desc[UR8][R20.64], R25 ;  /* 0x0000001914001986 */ /* 0x0003e2000c101508 */
[----:B------:R-:W2:Y:S01]  /*420f0*/  LDCU UR6, c[0x0][0x39c] ;  /* 0x00007380ff0677ac */ /* 0x000ea20008000800 */
[----:B0-----:R-:W-:-:S02]  /*42100*/  LEA R22, P2, R3, R0, 0x1 ;  /* 0x0000000003167211 */ /* 0x001fc400078408ff */
[----:B------:R-:W4:Y:S01]  /*42110*/  LDL.LU R10, [R1+0x10f0] ;  /* 0x0010f000010a7983 */ /* 0x000f220000300800 */
[----:B-1----:R-:W-:Y:S01]  /*42120*/  VIADD R21, R29, 0xf ;  /* 0x0000000f1d157836 */ /* 0x002fe20000000000 */
[----:B------:R-:W-:Y:S01]  /*42130*/  LEA.HI.X.SX32 R23, R3, R2, 0x1, P2 ;  /* 0x0000000203177211 */ /* 0x000fe200010f0eff */
[----:B------:R-:W-:Y:S02]  /*42140*/  VIADD R20, R29, 0xe ;  /* 0x0000000e1d147836 */ /* 0x000fe40000000000 */
[----:B------:R-:W-:Y:S01]  /*42150*/  VIADD R3, R3, UR4 ;  /* 0x0000000403037c36 */ /* 0x000fe20008000000 */
[----:B--2---:R-:W-:Y:S01]  /*42160*/  ISETP.LT.AND P1, PT, R21, UR5, !P0 ;  /* 0x0000000515007c0c */ /* 0x004fe2000c721270 */
[----:B------:R-:W0:Y:S01]  /*42170*/  LDCU UR5, c[0x0][0x39c] ;  /* 0x00007380ff0577ac */ /* 0x000e220008000800 */
[----:B------:R-:W-:Y:S01]  /*42180*/  ISETP.LT.AND P2, PT, R20, UR7, !P0 ;  /* 0x0000000714007c0c */ /* 0x000fe2000c741270 */
[----:B------:R1:W-:Y:S01]  /*42190*/  @P5 STG.E.U16 desc[UR8][R22.64], R28 ;  /* 0x0000001c16005986 */ /* 0x0003e2000c101508 */
[----:B------:R-:W-:Y:S01]  /*421a0*/  LEA R20, P5, R3, R0, 0x1 ;  /* 0x0000000003147211 */ /* 0x000fe200078a08ff */
[----:B------:R-:W-:Y:S01]  /*421b0*/  VIADD R24, R29, 0x10 ;  /* 0x000000101d187836 */ /* 0x000fe20000000000 */
[----:B------:R-:W-:Y:S01]  /*421c0*/  PRMT R25, R28, 0x7632, R25 ;  /* 0x000076321c197816 */ /* 0x000fe20000000019 */
[----:B------:R-:W2:Y:S01]  /*421d0*/  LDCU UR7, c[0x0][0x39c] ;  /* 0x00007380ff0777ac */ /* 0x000ea20008000800 */
[C---:B------:R-:W-:Y:S01]  /*421e0*/  LEA.HI.X.SX32 R21, R3.reuse, R2, 0x1, P5 ;  /* 0x0000000203157211 */ /* 0x040fe200028f0eff */
[----:B-1----:R-:W-:-:S04]  /*421f0*/  VIADD R23, R3, UR4 ;  /* 0x0000000403177c36 */ /* 0x002fc80008000000 */
[C---:B------:R-:W-:Y:S01]  /*42200*/  VIADD R3, R23.reuse, UR4 ;  /* 0x0000000417037c36 */ /* 0x040fe20008000000 */
[C---:B------:R-:W-:Y:S01]  /*42210*/  LEA R22, P5, R23.reuse, R0, 0x1 ;  /* 0x0000000017167211 */ /* 0x040fe200078a08ff */
[----:B------:R1:W-:Y:S03]  /*42220*/  @P6 STG.E.U16 desc[UR8][R20.64], R25 ;  /* 0x0000001914006986 */ /* 0x0003e6000c101508 */
[----:B------:R-:W-:Y:S02]  /*42230*/  LEA.HI.X.SX32 R23, R23, R2, 0x1, P5 ;  /* 0x0000000217177211 */ /* 0x000fe400028f0eff */
[----:B------:R-:W-:Y:S01]  /*42240*/  ISETP.LT.AND P5, PT, R24, UR6, !P0 ;  /* 0x0000000618007c0c */ /* 0x000fe2000c7a1270 */
[----:B------:R-:W-:Y:S01]  /*42250*/  VIADD R24, R29, 0x11 ;  /* 0x000000111d187836 */ /* 0x000fe20000000000 */
[----:B------:R-:W2:Y:S01]  /*42260*/  LDCU UR6, c[0x0][0x39c] ;  /* 0x00007380ff0677ac */ /* 0x000ea20008000800 */
[----:B-1----:R-:W-:-:S04]  /*42270*/  LEA R20, P6, R3, R0, 0x1 ;  /* 0x0000000003147211 */ /* 0x002fc800078c08ff */
[C---:B------:R-:W-:Y:S02]  /*42280*/  LEA.HI.X.SX32 R21, R3.reuse, R2, 0x1, P6 ;  /* 0x0000000203157211 */ /* 0x040fe400030f0eff */
[----:B0-----:R-:W-:Y:S01]  /*42290*/  ISETP.LT.AND P6, PT, R24, UR5, !P0 ;  /* 0x0000000518007c0c */ /* 0x001fe2000c7c1270 */
[----:B------:R-:W0:Y:S01]  /*422a0*/  LDCU UR5, c[0x0][0x39c] ;  /* 0x00007380ff0577ac */ /* 0x000e220008000800 */
[----:B------:R-:W-:Y:S02]  /*422b0*/  VIADD R3, R3, UR4 ;  /* 0x0000000403037c36 */ /* 0x000fe40008000000 */
[----:B------:R-:W-:Y:S01]  /*422c0*/  VIADD R24, R29, 0x13 ;  /* 0x000000131d187836 */ /* 0x000fe20000000000 */
[----:B---3--:R1:W-:Y:S02]  /*422d0*/  @P4 STG.E.U16 desc[UR8][R22.64], R27 ;  /* 0x0000001b16004986 */ /* 0x0083e4000c101508 */
[----:B-1----:R-:W-:Y:S02]  /*422e0*/  PRMT R22, R27, 0x7632, R22 ;  /* 0x000076321b167816 */ /* 0x002fe40000000016 */
[----:B------:R-:W3:Y:S04]  /*422f0*/  LDL.LU R27, [R1+0x48] ;  /* 0x00004800011b7983 */ /* 0x000ee80000300800 */
[----:B------:R1:W-:Y:S02]  /*42300*/  @P3 STG.E.U16 desc[UR8][R20.64], R22 ;  /* 0x0000001614003986 */ /* 0x0003e4000c101508 */
[----:B-1----:R-:W-:-:S04]  /*42310*/  LEA R22, P4, R3, R0, 0x1 ;  /* 0x0000000003167211 */ /* 0x002fc800078808ff */
[----:B------:R-:W-:Y:S02]  /*42320*/  LEA.HI.X.SX32 R23, R3, R2, 0x1, P4 ;  /* 0x0000000203177211 */ /* 0x000fe400020f0eff */
[----:B----4-:R-:W-:-:S03]  /*42330*/  PRMT R25, R11, 0x7632, R25 ;  /* 0x000076320b197816 */ /* 0x010fc60000000019 */
[----:B------:R1:W-:Y:S01]  /*42340*/  @P2 STG.E.U16 desc[UR8][R22.64], R11 ;  /* 0x0000000b16002986 */ /* 0x0003e2000c101508 */
[----:B0-----:R-:W-:Y:S01]  /*42350*/  ISETP.LT.AND P2, PT, R24, UR5, !P0 ;  /* 0x0000000518007c0c */ /* 0x001fe2000c741270 */
[----:B------:R-:W-:Y:S01]  /*42360*/  VIADD R20, R29, 0x12 ;  /* 0x000000121d147836 */ /* 0x000fe20000000000 */
[----:B------:R-:W0:Y:S01]  /*42370*/  LDCU UR5, c[0x0][0x39c] ;  /* 0x00007380ff0577ac */ /* 0x000e220008000800 */
[----:B-1----:R-:W4:Y:S04]  /*42380*/  LDL.LU R11, [R1+0x4c] ;  /* 0x00004c00010b7983 */ /* 0x002f280000300800 */
[----:B------:R-:W3:Y:S04]  /*42390*/  LDL.LU R28, [R1+0x54] ;  /* 0x00005400011c7983 */ /* 0x000ee80000300800 */
[----:B------:R-:W3:Y:S01]  /*423a0*/  LDL.LU R24, [R1+0x40] ;  /* 0x0000400001187983 */ /* 0x000ee20000300800 */
[----:B------:R-:W-:Y:S01]  /*423b0*/  VIADD R21, R3, UR4 ;  /* 0x0000000403157c36 */ /* 0x000fe20008000000 */
[----:B--2---:R-:W-:Y:S01]  /*423c0*/  ISETP.LT.AND P3, PT, R20, UR7, !P0 ;  /* 0x0000000714007c0c */ /* 0x004fe2000c761270 */
[----:B------:R-:W1:Y:S02]  /*423d0*/  LDCU UR7, c[0x0][0x39c] ;  /* 0x00007380ff0777ac */ /* 0x000e640008000800 */
[C---:B------:R-:W-:Y:S01]  /*423e0*/  VIADD R3, R21.reuse, UR4 ;  /* 0x0000000415037c36 */ /* 0x040fe20008000000 */
[----:B------:R-:W-:-:S04]  /*423f0*/  LEA R20, P4, R21, R0, 0x1 ;  /* 0x0000000015147211 */ /* 0x000fc800078808ff */
[----:B------:R-:W-:Y:S02]  /*42400*/  LEA.HI.X.SX32 R21, R21, R2, 0x1, P4 ;  /* 0x0000000215157211 */ /* 0x000fe400020f0eff */
[----:B------:R-:W-:-:S04]  /*42410*/  LEA R22, P4, R3, R0, 0x1 ;  /* 0x0000000003167211 */ /* 0x000fc800078808ff */
[C---:B------:R-:W-:Y:S01]  /*42420*/  LEA.HI.X.SX32 R23, R3.reuse, R2, 0x1, P4 ;  /* 0x0000000203177211 */ /* 0x040fe200020f0eff */
[----:B------:R-:W-:Y:S01]  /*42430*/  VIADD R3, R3, UR4 ;  /* 0x0000000403037c36 */ /* 0x000fe20008000000 */
[----:B------:R2:W-:Y:S04]  /*42440*/  @P1 STG.E.U16 desc[UR8][R20.64], R25 ;  /* 0x0000001914001986 */ /* 0x0005e8000c101508 */
[----:B---3--:R3:W-:Y:S01]  /*42450*/  @P5 STG.E.U16 desc[UR8][R22.64], R24 ;  /* 0x0000001816005986 */ /* 0x0087e2000c101508 */
[----:B--2---:R-:W-:Y:S02]  /*42460*/  PRMT R25, R24, 0x7632, R25 ;  /* 0x0000763218197816 */ /* 0x004fe40000000019 */
[----:B---3--:R-:W-:-:S04]  /*42470*/  LEA R22, P5, R3, R0, 0x1 ;  /* 0x0000000003167211 */ /* 0x008fc800078a08ff */
[----:B------:R-:W-:-:S05]  /*42480*/  LEA.HI.X.SX32 R23, R3, R2, 0x1, P5 ;  /* 0x0000000203177211 */ /* 0x000fca00028f0eff */
[----:B------:R2:W-:Y:S04]  /*42490*/  @P6 STG.E.U16 desc[UR8][R22.64], R25 ;  /* 0x0000001916006986 */ /* 0x0005e8000c101508 */
[----:B--2---:R-:W2:Y:S01]  /*424a0*/  LDL.LU R25, [R1+0x44] ;  /* 0x0000440001197983 */ /* 0x004ea20000300800 */
[C---:B------:R-:W-:Y:S02]  /*424b0*/  VIADD R21, R29.reuse, 0x15 ;  /* 0x000000151d157836 */ /* 0x040fe40000000000 */
[----:B------:R-:W-:-:S03]  /*424c0*/  VIADD R20, R29, 0x14 ;  /* 0x000000141d147836 */ /* 0x000fc60000000000 */
[----:B-1----:R-:W-:Y:S01]  /*424d0*/  ISETP.LT.AND P4, PT, R21, UR7, !P0 ;  /* 0x0000000715007c0c */ /* 0x002fe2000c781270 */
[----:B------:R-:W-:Y:S01]  /*424e0*/  VIADD R21, R3, UR4 ;  /* 0x0000000403157c36 */ /* 0x000fe20008000000 */
[----:B------:R-:W-:Y:S01]  /*424f0*/  ISETP.LT.AND P1, PT, R20, UR6, !P0 ;  /* 0x0000000614007c0c */ /* 0x000fe2000c721270 */
[----:B------:R-:W1:Y:S02]  /*42500*/  LDCU UR6, c[0x0][0x39c] ;  /* 0x00007380ff0677ac */ /* 0x000e640008000800 */
[C---:B------:R-:W-:Y:S01]  /*42510*/  VIADD R3, R21.reuse, UR4 ;  /* 0x0000000415037c36 */ /* 0x040fe20008000000 */
[----:B------:R-:W-:Y:S01]  /*42520*/  LEA R20, P5, R21, R0, 0x1 ;  /* 0x0000000015147211 */ /* 0x000fe200078a08ff */
[----:B------:R-:W3:Y:S01]  /*42530*/  LDCU UR7, c[0x0][0x39c] ;  /* 0x00007380ff0777ac */ /* 0x000ee20008000800 */
[----:B------:R-:W-:Y:S02]  /*42540*/  VIADD R24, R29, 0x16 ;  /* 0x000000161d187836 */ /* 0x000fe40000000000 */
[----:B------:R-:W-:-:S02]  /*42550*/  LEA.HI.X.SX32 R21, R21, R2, 0x1, P5 ;  /* 0x0000000215157211 */ /* 0x000fc400028f0eff */
[----:B------:R-:W-:Y:S02]  /*42560*/  LEA R22, P6, R3, R0, 0x1 ;  /* 0x0000000003167211 */ /* 0x000fe400078c08ff */
[----:B0-----:R-:W-:Y:S01]  /*42570*/  ISETP.LT.AND P5, PT, R24, UR5, !P0 ;  /* 0x0000000518007c0c */ /* 0x001fe2000c7a1270 */
[----:B------:R-:W-:Y:S01]  /*42580*/  VIADD R24, R29, 0x17 ;  /* 0x000000171d187836 */ /* 0x000fe20000000000 */
[C---:B------:R-:W-:Y:S01]  /*42590*/  LEA.HI.X.SX32 R23, R3.reuse, R2, 0x1, P6 ;  /* 0x0000000203177211 */ /* 0x040fe200030f0eff */
[----:B------:R-:W-:Y:S01]  /*425a0*/  VIADD R3, R3, UR4 ;  /* 0x0000000403037c36 */ /* 0x000fe20008000000 */
[----:B------:R-:W-:Y:S01]  /*425b0*/  PRMT R26, R27, 0x7632, R26 ;  /* 0x000076321b1a7816 */ /* 0x000fe2000000001a */
[----:B------:R-:W0:Y:S01]  /*425c0*/  LDCU UR5, c[0x0][0x39c] ;  /* 0x00007380ff0577ac */ /* 0x000e220008000800 */
[----:B--2---:R2:W-:Y:S01]  /*425d0*/  @P3 STG.E.U16 desc[UR8][R20.64], R25 ;  /* 0x0000001914003986 */ /* 0x0045e2000c101508 */
[----:B-1----:R-:W-:Y:S01]  /*425e0*/  ISETP.LT.AND P3, PT, R24, UR6, !P0 ;  /* 0x0000000618007c0c */ /* 0x002fe2000c761270 */
[----:B------:R-:W-:Y:S01]  /*425f0*/  VIADD R24, R3, UR4 ;  /* 0x0000000403187c36 */ /* 0x000fe20008000000 */
[----:B------:R-:W1:Y:S01]  /*42600*/  LDCU UR6, c[0x0][0x39c] ;  /* 0x00007380ff0677ac */ /* 0x000e620008000800 */
[----:B--2---:R-:W-:Y:S01]  /*42610*/  PRMT R20, R25, 0x7632, R20 ;  /* 0x0000763219147816 */ /* 0x004fe20000000014 */
[----:B------:R-:W-:-:S04]  /*42620*/  VIADD R21, R29, 0x18 ;  /* 0x000000181d157836 */ /* 0x000fc80000000000 */
[----:B------:R2:W-:Y:S01]  /*42630*/  @P2 STG.E.U16 desc[UR8][R22.64], R20 ;  /* 0x0000001416002986 */ /* 0x0005e2000c101508 */
[----:B---3--:R-:W-:Y:S01]  /*42640*/  ISETP.LT.AND P2, PT, R21, UR7, !P0 ;  /* 0x0000000715007c0c */ /* 0x008fe2000c741270 */
[----:B------:R-:W-:Y:S01]  /*42650*/  VIADD R25, R29, 0x19 ;  /* 0x000000191d197836 */ /* 0x000fe20000000000 */
[----:B------:R-:W3:Y:S01]  /*42660*/  LDCU UR7, c[0x0][0x39c] ;  /* 0x00007380ff0777ac */ /* 0x000ee20008000800 */
[----:B--2---:R-:W-:-:S04]  /*42670*/  LEA R20, P6, R3, R0, 0x1 ;  /* 0x0000000003147211 */ /* 0x004fc800078c08ff */
[----:B------:R-:W-:Y:S02]  /*42680*/  LEA.HI.X.SX32 R21, R3, R2, 0x1, P6 ;  /* 0x0000000203157211 */ /* 0x000fe400030f0eff */
[----:B------:R-:W-:-:S04]  /*42690*/  LEA R22, P6, R24, R0, 0x1 ;  /* 0x0000000018167211 */ /* 0x000fc800078c08ff */
[C---:B------:R-:W-:Y:S01]  /*426a0*/  LEA.HI.X.SX32 R23, R24.reuse, R2, 0x1, P6 ;  /* 0x0000000218177211 */ /* 0x040fe200030f0eff */
[----:B------:R-:W-:Y:S04]  /*426b0*/  @P1 STG.E.U16 desc[UR8][R20.64], R27 ;  /* 0x0000001b14001986 */ /* 0x000fe8000c101508 */
[----:B------:R2:W-:Y:S04]  /*426c0*/  @P4 STG.E.U16 desc[UR8][R22.64], R26 ;  /* 0x0000001a16004986 */ /* 0x0005e8000c101508 */
[----:B--2---:R-:W2:Y:S01]  /*426d0*/  LDL.LU R26, [R1+0x50] ;  /* 0x00005000011a7983 */ /* 0x004ea20000300800 */
[----:B------:R-:W-:-:S03]  /*426e0*/  VIADD R3, R24, UR4 ;  /* 0x0000000418037c36 */ /* 0x000fc60008000000 */
[----:B------:R-:W2:Y:S02]  /*426f0*/  LDL.LU R27, [R1+0x58] ;  /* 0x00005800011b7983 */ /* 0x000ea40000300800 */
[----:B------:R-:W-:-:S04]  /*42700*/  LEA R20, P4, R3, R0, 0x1 ;  /* 0x0000000003147211 */ /* 0x000fc800078808ff */
[----:B------:R-:W-:Y:S02]  /*42710*/  LEA.HI.X.SX32 R21, R3, R2, 0x1, P4 ;  /* 0x0000000203157211 */ /* 0x000fe400020f0eff */
[----:B0-----:R-:W-:Y:S01]  /*42720*/  ISETP.LT.AND P1, PT, R25, UR5, !P0 ;  /* 0x0000000519007c0c */ /* 0x001fe2000c721270 */
[----:B------:R-:W-:Y:S01]  /*42730*/  VIADD R22, R29, 0x1a ;  /* 0x0000001a1d167836 */ /* 0x000fe20000000000 */
[----:B----4-:R-:W-:Y:S01]  /*42740*/  PRMT R25, R11, 0x7632, R25 ;  /* 0x000076320b197816 */ /* 0x010fe20000000019 */
[----:B------:R0:W-:Y:S01]  /*42750*/  @P5 STG.E.U16 desc[UR8][R20.64], R11 ;  /* 0x0000000b14005986 */ /* 0x0001e2000c101508 */
[----:B------:R-:W4:Y:S03]  /*42760*/  LDCU UR5, c[0x0][0x39c] ;  /* 0x00007380ff0577ac */ /* 0x000f260008000800 */
[----:B0-----:R-:W2:Y:S01]  /*42770*/  LDL.LU R11, [R1+0x5c] ;  /* 0x00005c00010b7983 */ /* 0x001ea20000300800 */
[----:B------:R-:W-:Y:S01]  /*42780*/  VIADD R24, R3, UR4 ;  /* 0x0000000403187c36 */ /* 0x000fe20008000000 */
[----:B-1----:R-:W-:Y:S01]  /*42790*/  ISETP.LT.AND P4, PT, R22, UR6, !P0 ;  /* 0x0000000616007c0c */ /* 0x002fe2000c781270 */
[C---:B------:R-:W-:Y:S01]  /*427a0*/  VIADD R3, R29.reuse, 0x1b ;  /* 0x0000001b1d037836 */ /* 0x040fe20000000000 */
[----:B------:R-:W0:Y:S02]  /*427b0*/  LDCU UR6, c[0x0][0x39c] ;  /* 0x00007380ff0677ac */ /* 0x000e240008000800 */
[----:B------:R-:W-:Y:S01]  /*427c0*/  LEA R22, P6, R24, R0, 0x1 ;  /* 0x0000000018167211 */ /* 0x000fe200078c08ff */
[----:B------:R-:W-:-:S03]  /*427d0*/  VIADD R20, R29, 0x1c ;  /* 0x0000001c1d147836 */ /* 0x000fc60000000000 */
[C---:B------:R-:W-:Y:S02]  /*427e0*/  LEA.HI.X.SX32 R23, R24.reuse, R2, 0x1, P6 ;  /* 0x0000000218177211 */ /* 0x040fe400030f0eff */
[----:B---3--:R-:W-:Y:S01]  /*427f0*/  ISETP.LT.AND P6, PT, R3, UR7, !P0 ;  /* 0x0000000703007c0c */ /* 0x008fe2000c7c1270 */
[----:B------:R-:W-:Y:S01]  /*42800*/  VIADD R3, R24, UR4 ;  /* 0x0000000418037c36 */ /* 0x000fe20008000000 */
[----:B----4-:R-:W-:Y:S01]  /*42810*/  ISETP.LT.AND P5, PT, R20, UR5, !P0 ;  /* 0x0000000514007c0c */ /* 0x010fe2000c7a1270 */
[----:B------:R1:W-:Y:S01]  /*42820*/  @P3 STG.E.U16 desc[UR8][R22.64], R25 ;  /* 0x0000001916003986 */ /* 0x0003e2000c101508 */
[----:B------:R-:W3:Y:S01]  /*42830*/  LDCU UR5, c[0x0][0x39c] ;  /* 0x00007380ff0577ac */ /* 0x000ee20008000800 */
[C---:B------:R-:W-:Y:S01]  /*42840*/  VIADD R21, R3.reuse, UR4 ;  /* 0x0000000403157c36 */ /* 0x040fe20008000000 */
[----:B------:R-:W4:Y:S01]  /*42850*/  LDCU UR7, c[0x0][0x39c] ;  /* 0x00007380ff0777ac */ /* 0x000f220008000800 */
[----:B-1----:R-:W-:-:S04]  /*42860*/  LEA R22, P3, R3, R0, 0x1 ;  /* 0x0000000003167211 */ /* 0x002fc800078608ff */
[----:B------:R-:W-:Y:S02]  /*42870*/  LEA.HI.X.SX32 R23, R3, R2, 0x1, P3 ;  /* 0x0000000203177211 */ /* 0x000fe400018f0eff */
[C---:B------:R-:W-:Y:S01]  /*42880*/  LEA R20, P3, R21.reuse, R0, 0x1 ;  /* 0x0000000015147211 */ /* 0x040fe200078608ff */
[----:B------:R-:W-:Y:S02]  /*42890*/  VIADD R3, R21, UR4 ;  /* 0x0000000415037c36 */ /* 0x000fe40008000000 */
[----:B------:R-:W-:Y:S01]  /*428a0*/  VIADD R24, R29, 0x1d ;  /* 0x0000001d1d187836 */ /* 0x000fe20000000000 */
[----:B------:R-:W-:-:S04]  /*428b0*/  LEA.HI.X.SX32 R21, R21, R2, 0x1, P3 ;  /* 0x0000000215157211 */ /* 0x000fc800018f0eff */
[----:B0-----:R-:W-:Y:S01]  /*428c0*/  ISETP.LT.AND P3, PT, R24, UR6, !P0 ;  /* 0x0000000618007c0c */ /* 0x001fe2000c761270 */
[----:B------:R-:W0:Y:S01]  /*428d0*/  LDCU UR6, c[0x0][0x39c] ;  /* 0x00007380ff0677ac */ /* 0x000e220008000800 */
[----:B------:R-:W-:Y:S01]  /*428e0*/  VIADD R24, R29, 0x20 ;  /* 0x000000201d187836 */ /* 0x000fe20000000000 */
[----:B--2---:R-:W-:Y:S01]  /*428f0*/  PRMT R25, R26, 0x7632, R25 ;  /* 0x000076321a197816 */ /* 0x004fe20000000019 */
[----:B------:R1:W-:Y:S04]  /*42900*/  @P2 STG.E.U16 desc[UR8][R22.64], R26 ;  /* 0x0000001a16002986 */ /* 0x0003e8000c101508 */
[----:B------:R2:W-:Y:S01]  /*42910*/  @P1 STG.E.U16 desc[UR8][R20.64], R25 ;  /* 0x0000001914001986 */ /* 0x0005e2000c101508 */
[----:B-1----:R-:W-:Y:S01]  /*42920*/  LEA R22, P2, R3, R0, 0x1 ;  /* 0x0000000003167211 */ /* 0x002fe200078408ff */
[----:B--2---:R-:W-:-:S03]  /*42930*/  VIADD R20, R29, 0x1f ;  /* 0x0000001f1d147836 */ /* 0x004fc60000000000 */
[C---:B------:R-:W-:Y:S01]  /*42940*/  LEA.HI.X.SX32 R23, R3.reuse, R2, 0x1, P2 ;  /* 0x0000000203177211 */ /* 0x040fe200010f0eff */
[----:B------:R-:W-:Y:S02]  /*42950*/  VIADD R3, R3, UR4 ;  /* 0x0000000403037c36 */ /* 0x000fe40008000000 */
[----:B------:R-:W-:Y:S01]  /*42960*/  VIADD R21, R29, 0x1e ;  /* 0x0000001e1d157836 */ /* 0x000fe20000000000 */
[----:B---3--:R-:W-:Y:S01]  /*42970*/  ISETP.LT.AND P1, PT, R20, UR5, !P0 ;  /* 0x0000000514007c0c */ /* 0x008fe2000c721270 */
[----:B------:R-:W1:Y:S01]  /*42980*/  LDCU UR5, c[0x0][0x39c] ;  /* 0x00007380ff0577ac */ /* 0x000e620008000800 */
[----:B------:R2:W-:Y:S01]  /*42990*/  @P4 STG.E.U16 desc[UR8][R22.64], R28 ;  /* 0x0000001c16004986 */ /* 0x0005e2000c101508 */
[----:B------:R-:W-:Y:S02]  /*429a0*/  LEA R20, P4, R3, R0, 0x1 ;  /* 0x0000000003147211 */ /* 0x000fe400078808ff */
[----:B----4-:R-:W-:Y:S01]  /*429b0*/  ISETP.LT.AND P2, PT, R21, UR7, !P0 ;  /* 0x0000000715007c0c */ /* 0x010fe2000c741270 */
[----:B------:R-:W3:Y:S01]  /*429c0*/  LDCU UR7, c[0x0][0x39c] ;  /* 0x00007380ff0777ac */ /* 0x000ee20008000800 */
[----:B------:R-:W-:-:S02]  /*429d0*/  LEA.HI.X.SX32 R21, R3, R2, 0x1, P4 ;  /* 0x0000000203157211 */ /* 0x000fc400020f0eff */
[----:B------:R-:W-:Y:S01]  /*429e0*/  PRMT R25, R28, 0x7632, R25 ;  /* 0x000076321c197816 */ /* 0x000fe20000000019 */
[----:B--2---:R-:W-:-:S04]  /*429f0*/  VIADD R23, R3, UR4 ;  /* 0x0000000403177c36 */ /* 0x004fc80008000000 */
[C---:B------:R-:W-:Y:S01]  /*42a00*/  VIADD R3, R23.reuse, UR4 ;  /* 0x0000000417037c36 */ /* 0x040fe20008000000 */
[C---:B------:R-:W-:Y:S01]  /*42a10*/  LEA R22, P4, R23.reuse, R0, 0x1 ;  /* 0x0000000017167211 */ /* 0x040fe200078808ff */
[----:B------:R2:W-:Y:S03]  /*42a20*/  @P6 STG.E.U16 desc[UR8][R20.64], R25 ;  /* 0x0000001914006986 */ /* 0x0005e6000c101508 */
[----:B------:R-:W-:Y:S02]  /*42a30*/  LEA.HI.X.SX32 R23, R23, R2, 0x1, P4 ;  /* 0x0000000217177211 */ /* 0x000fe400020f0eff */
[----:B0-----:R-:W-:Y:S01]  /*42a40*/  ISETP.LT.AND P4, PT, R24, UR6, !P0 ;  /* 0x0000000618007c0c */ /* 0x001fe2000c781270 */
[----:B------:R-:W-:Y:S01]  /*42a50*/  VIADD R24, R29, 0x21 ;  /* 0x000000211d187836 */ /* 0x000fe20000000000 */
[----:B------:R-:W0:Y:S01]  /*42a60*/  LDCU UR6, c[0x0][0x39c] ;  /* 0x00007380ff0677ac */ /* 0x000e220008000800 */
[C---:B--2---:R-:W-:Y:S01]  /*42a70*/  LEA R20, P6, R3.reuse, R0, 0x1 ;  /* 0x0000000003147211 */ /* 0x044fe200078c08ff */
[----:B------:R2:W-:Y:S03]  /*42a80*/  @P5 STG.E.U16 desc[UR8][R22.64], R27 ;  /* 0x0000001b16005986 */ /* 0x0005e6000c101508 */
[----:B------:R-:W-:-:S02]  /*42a90*/  LEA.HI.X.SX32 R21, R3, R2, 0x1, P6 ;  /* 0x0000000203157211 */ /* 0x000fc400030f0eff */
[----:B-1----:R-:W-:Y:S01]  /*42aa0*/  ISETP.LT.AND P6, PT, R24, UR5, !P0 ;  /* 0x0000000518007c0c */ /* 0x002fe2000c7c1270 */
[----:B------:R-:W1:Y:S01]  /*42ab0*/  LDCU UR5, c[0x0][0x39c] ;  /* 0x00007380ff0577ac */ /* 0x000e620008000800 */
[----:B------:R-:W-:Y:S01]  /*42ac0*/  VIADD R3, R3, UR4 ;  /* 0x0000000403037c36 */ /* 0x000fe20008000000 */
[----:B--2---:R-:W-:Y:S01]  /*42ad0*/  PRMT R22, R27, 0x7632, R22 ;  /* 0x000076321b167816 */ /* 0x004fe20000000016 */
[----:B------:R-:W-:Y:S01]  /*42ae0*/  VIADD R24, R29, 0x23 ;  /* 0x000000231d187836 */ /* 0x000fe20000000000 */
[----:B------:R-:W-:Y:S01]  /*42af0*/  PRMT R25, R11, 0x7632, R25 ;  /* 0x000076320b197816 */ /* 0x000fe20000000019 */
[----:B------:R-:W2:Y:S04]  /*42b00*/  LDL.LU R27, [R1+0x28] ;  /* 0x00002800011b7983 */ /* 0x000ea80000300800 */
[----:B------:R4:W-:Y:S02]  /*42b10*/  @P3 STG.E.U16 desc[UR8][R20.64], R22 ;  /* 0x0000001614003986 */ /* 0x0009e4000c101508 */
[----:B----4-:R-:W-:-:S04]  /*42b20*/  LEA R22, P5, R3, R0, 0x1 ;  /* 0x0000000003167211 */ /* 0x010fc800078a08ff */
[----:B------:R-:W-:-:S05]  /*42b30*/  LEA.HI.X.SX32 R23, R3, R2, 0x1, P5 ;  /* 0x0000000203177211 */ /* 0x000fca00028f0eff */
[----:B------:R4:W-:Y:S01]  /*42b40*/  @P2 STG.E.U16 desc[UR8][R22.64], R11 ;  /* 0x0000000b16002986 */ /* 0x0009e2000c101508 */
[----:B-1----:R-:W-:Y:S01]  /*42b50*/  ISETP.LT.AND P2, PT, R24, UR5, !P0 ;  /* 0x0000000518007c0c */ /* 0x002fe2000c741270 */
[----:B------:R-:W-:Y:S01]  /*42b60*/  VIADD R20, R29, 0x22 ;  /* 0x000000221d147836 */ /* 0x000fe20000000000 */
[----:B------:R-:W1:Y:S01]  /*42b70*/  LDCU UR5, c[0x0][0x39c] ;  /* 0x00007380ff0577ac */ /* 0x000e620008000800 */
[----:B----4-:R-:W4:Y:S04]  /*42b80*/  LDL.LU R11, [R1+0x2c] ;  /* 0x00002c00010b7983 */ /* 0x010f280000300800 */
[----:B------:R-:W2:Y:S04]  /*42b90*/  LDL.LU R26, [R1+0x30] ;  /* 0x00003000011a7983 */ /* 0x000ea80000300800 */
[----:B------:R-:W2:Y:S04]  /*42ba0*/  LDL.LU R28, [R1+0x34] ;  /* 0x00003400011c7983 */ /* 0x000ea80000300800 */
[----:B------:R-:W2:Y:S01]  /*42bb0*/  LDL.LU R24, [R1+0x20] ;  /* 0x0000200001187983 */ /* 0x000ea20000300800 */
[----:B------:R-:W-:Y:S01]  /*42bc0*/  VIADD R21, R3, UR4 ;  /* 0x0000000403157c36 */ /* 0x000fe20008000000 */
[----:B---3--:R-:W-:Y:S01]  /*42bd0*/  ISETP.LT.AND P3, PT, R20, UR7, !P0 ;  /* 0x0000000714007c0c */ /* 0x008fe2000c761270 */
[----:B------:R-:W3:Y:S02]  /*42be0*/  LDCU UR7, c[0x0][0x39c] ;  /* 0x00007380ff0777ac */ /* 0x000ee40008000800 */
[C---:B------:R-:W-:Y:S01]  /*42bf0*/  VIADD R3, R21.reuse, UR4 ;  /* 0x0000000415037c36 */ /* 0x040fe20008000000 */
[----:B------:R-:W-:-:S04]  /*42c00*/  LEA R20, P5, R21, R0, 0x1 ;  /* 0x0000000015147211 */ /* 0x000fc800078a08ff */
[----:B------:R-:W-:Y:S02]  /*42c10*/  LEA.HI.X.SX32 R21, R21, R2, 0x1, P5 ;  /* 0x0000000215157211 */ /* 0x000fe400028f0eff */
[----:B------:R-:W-:-:S04]  /*42c20*/  LEA R22, P5, R3, R0, 0x1 ;  /* 0x0000000003167211 */ /* 0x000fc800078a08ff */
[C---:B------:R-:W-:Y:S01]  /*42c30*/  LEA.HI.X.SX32 R23, R3.reuse, R2, 0x1, P5 ;  /* 0x0000000203177211 */ /* 0x040fe200028f0eff */
[----:B------:R-:W-:Y:S01]  /*42c40*/  VIADD R3, R3, UR4 ;  /* 0x0000000403037c36 */ /* 0x000fe20008000000 */
[----:B------:R0:W-:Y:S04]  /*42c50*/  @P1 STG.E.U16 desc[UR8][R20.64], R25 ;  /* 0x0000001914001986 */ /* 0x0001e8000c101508 */
[----:B--2---:R2:W-:Y:S01]  /*42c60*/  @P4 STG.E.U16 desc[UR8][R22.64], R24 ;  /* 0x0000001816004986 */ /* 0x0045e2000c101508 */
[----:B0-----:R-:W-:Y:S02]  /*42c70*/  PRMT R25, R24, 0x7632, R25 ;  /* 0x0000763218197816 */ /* 0x001fe40000000019 */
[----:B--2---:R-:W-:-:S04]  /*42c80*/  LEA R22, P4, R3, R0, 0x1 ;  /* 0x0000000003167211 */ /* 0x004fc800078808ff */
[----:B------:R-:W-:-:S05]  /*42c90*/  LEA.HI.X.SX32 R23, R3, R2, 0x1, P4 ;  /* 0x0000000203177211 */ /* 0x000fca00020f0eff */
[----:B------:R0:W-:Y:S04]  /*42ca0*/  @P6 STG.E.U16 desc[UR8][R22.64], R25 ;  /* 0x0000001916006986 */ /* 0x0001e8000c101508 */
[----:B0-----:R-:W2:Y:S01]  /*42cb0*/  LDL.LU R23, [R1+0x24] ;  /* 0x0000240001177983 */ /* 0x001ea20000300800 */
[C---:B------:R-:W-:Y:S02]  /*42cc0*/  VIADD R21, R29.reuse, 0x24 ;  /* 0x000000241d157836 */ /* 0x040fe40000000000 */
[----:B------:R-:W-:-:S03]  /*42cd0*/  VIADD R20, R29, 0x25 ;  /* 0x000000251d147836 */ /* 0x000fc60000000000 */
[----:B------:R-:W-:Y:S01]  /*42ce0*/  ISETP.LT.AND P1, PT, R21, UR6, !P0 ;  /* 0x0000000615007c0c */ /* 0x000fe2000c721270 */
[----:B------:R-:W-:Y:S01]  /*42cf0*/  VIADD R21, R3, UR4 ;  /* 0x0000000403157c36 */ /* 0x000fe20008000000 */
[----:B---3--:R-:W-:Y:S01]  /*42d00*/  ISETP.LT.AND P5, PT, R20, UR7, !P0 ;  /* 0x0000000714007c0c */ /* 0x008fe2000c7a1270 */
[----:B------:R-:W-:Y:S01]  /*42d10*/  VIADD R24, R29, 0x26 ;  /* 0x000000261d187836 */ /* 0x000fe20000000000 */
[----:B------:R-:W0:Y:S02]  /*42d20*/  LDCU UR7, c[0x0][0x39c] ;  /* 0x00007380ff0777ac */ /* 0x000e240008000800 */
[C---:B------:R-:W-:Y:S01]  /*42d30*/  LEA R20, P4, R21.reuse, R0, 0x1 ;  /* 0x0000000015147211 */ /* 0x040fe200078808ff */
[C---:B------:R-:W-:Y:S01]  /*42d40*/  VIADD R3, R21.reuse, UR4 ;  /* 0x0000000415037c36 */ /* 0x040fe20008000000 */
[----:B------:R-:W3:Y:S02]  /*42d50*/  LDCU UR6, c[0x0][0x39c] ;  /* 0x00007380ff0677ac */ /* 0x000ee40008000800 */
[----:B------:R-:W-:-:S02]  /*42d60*/  LEA.HI.X.SX32 R21, R21, R2, 0x1, P4 ;  /* 0x0000000215157211 */ /* 0x000fc400020f0eff */
[----:B-1----:R-:W-:Y:S01]  /*42d70*/  ISETP.LT.AND P4, PT, R24, UR5, !P0 ;  /* 0x0000000518007c0c */ /* 0x002fe2000c781270 */
[----:B------:R-:W1:Y:S01]  /*42d80*/  LDCU UR5, c[0x0][0x39c] ;  /* 0x00007380ff0577ac */ /* 0x000e620008000800 */
[----:B------:R-:W-:Y:S02]  /*42d90*/  LEA R22, P6, R3, R0, 0x1 ;  /* 0x0000000003167211 */ /* 0x000fe400078c08ff */
[----:B------:R-:W-:Y:S01]  /*42da0*/  PRMT R25, R27, 0x7632, R25 ;  /* 0x000076321b197816 */ /* 0x000fe20000000019 */
[----:B--2---:R-:W-:-:S04]  /*42db0*/  IMAD.MOV.U32 R24, RZ, RZ, R23 ;  /* 0x000000ffff187224 */ /* 0x004fc800078e0017 */
[----:B------:R-:W-:-:S05]  /*42dc0*/  IMAD.MOV.U32 R23, RZ, RZ, R24 ;  /* 0x000000ffff177224 */ /* 0x000fca00078e0018 */
[----:B------:R2:W-:Y:S02]  /*42dd0*/  @P3 STG.E.U16 desc[UR8][R20.64], R23 ;  /* 0x0000001714003986 */ /* 0x0005e4000c101508 */
[----:B--2---:R-:W-:Y:S01]  /*42de0*/  IMAD.MOV.U32 R21, RZ, RZ, R23 ;  /* 0x000000ffff157224 */ /* 0x004fe200078e0017 */
[----:B------:R-:W-:-:S04]  /*42df0*/  LEA.HI.X.SX32 R23, R3, R2, 0x1, P6 ;  /* 0x0000000203177211 */ /* 0x000fc800030f0eff */
[----:B------:R-:W-:Y:S01]  /*42e00*/  PRMT R20, R21, 0x7632, R20 ;  /* 0x0000763215147816 */ /* 0x000fe20000000014 */
[----:B------:R-:W-:-:S04]  /*42e10*/  VIADD R21, R3, UR4 ;  /* 0x0000000403157c36 */ /* 0x000fc80008000000 */
[----:B------:R2:W-:Y:S01]  /*42e20*/  @P2 STG.E.U16 desc[UR8][R22.64], R20 ;  /* 0x0000001416002986 */ /* 0x0005e2000c101508 */
[----:B------:R-:W-:Y:S02]  /*42e30*/  VIADD R3, R21, UR4 ;  /* 0x0000000415037c36 */ /* 0x000fe40008000000 */
[----:B--2---:R-:W-:Y:S01]  /*42e40*/  VIADD R22, R29, 0x28 ;  /* 0x000000281d167836 */ /* 0x004fe20000000000 */
[----:B------:R-:W-:-:S04]  /*42e50*/  LEA R20, P6, R21, R0, 0x1 ;  /* 0x0000000015147211 */ /* 0x000fc800078c08ff */
[----:B------:R-:W-:Y:S02]  /*42e60*/  LEA.HI.X.SX32 R21, R21, R2, 0x1, P6 ;  /* 0x0000000215157211 */ /* 0x000fe400030f0eff */
[----:B0-----:R-:W-:Y:S01]  /*42e70*/  ISETP.LT.AND P2, PT, R22, UR7, !P0 ;  /* 0x0000000716007c0c */ /* 0x001fe2000c741270 */
[----:B------:R-:W-:Y:S01]  /*42e80*/  VIADD R24, R29, 0x27 ;  /* 0x000000271d187836 */ /* 0x000fe20000000000 */
[C---:B------:R-:W-:Y:S01]  /*42e90*/  LEA R22, P6, R3.reuse, R0, 0x1 ;  /* 0x0000000003167211 */ /* 0x040fe200078c08ff */
[----:B------:R0:W-:Y:S01]  /*42ea0*/  @P1 STG.E.U16 desc[UR8][R20.64], R27 ;  /* 0x0000001b14001986 */ /* 0x0001e2000c101508 */
[----:B------:R-:W2:Y:S02]  /*42eb0*/  LDCU UR7, c[0x0][0x39c] ;  /* 0x00007380ff0777ac */ /* 0x000ea40008000800 */
[C---:B------:R-:W-:Y:S01]  /*42ec0*/  LEA.HI.X.SX32 R23, R3.reuse, R2, 0x1, P6 ;  /* 0x0000000203177211 */ /* 0x040fe200030f0eff */
[----:B------:R-:W-:Y:S01]  /*42ed0*/  VIADD R3, R3, UR4 ;  /* 0x0000000403037c36 */ /* 0x000fe20008000000 */
[----:B---3--:R-:W-:Y:S01]  /*42ee0*/  ISETP.LT.AND P3, PT, R24, UR6, !P0 ;  /* 0x0000000618007c0c */ /* 0x008fe2000c761270 */
[----:B0-----:R-:W3:Y:S01]  /*42ef0*/  LDL.LU R27, [R1+0x38] ;  /* 0x00003800011b7983 */ /* 0x001ee20000300800 */
[----:B------:R-:W-:Y:S01]  /*42f00*/  VIADD R24, R29, 0x29 ;  /* 0x000000291d187836 */ /* 0x000fe20000000000 */
[----:B------:R-:W0:Y:S02]  /*42f10*/  LDCU UR6, c[0x0][0x39c] ;  /* 0x00007380ff0677ac */ /* 0x000e240008000800 */
[----:B------:R-:W-:Y:S01]  /*42f20*/  @P5 STG.E.U16 desc[UR8][R22.64], R25 ;  /* 0x0000001916005986 */ /* 0x000fe2000c101508 */
[----:B------:R-:W-:-:S04]  /*42f30*/  LEA R20, P5, R3, R0, 0x1 ;  /* 0x0000000003147211 */ /* 0x000fc800078a08ff */
[C---:B------:R-:W-:Y:S02]  /*42f40*/  LEA.HI.X.SX32 R21, R3.reuse, R2, 0x1, P5 ;  /* 0x0000000203157211 */ /* 0x040fe400028f0eff */
[----:B-1----:R-:W-:Y:S01]  /*42f50*/  ISETP.LT.AND P1, PT, R24, UR5, !P0 ;  /* 0x0000000518007c0c */ /* 0x002fe2000c721270 */
[----:B------:R-:W-:Y:S01]  /*42f60*/  VIADD R24, R3, UR4 ;  /* 0x0000000403187c36 */ /* 0x000fe20008000000 */
[----:B----4-:R-:W-:Y:S01]  /*42f70*/  PRMT R3, R11, 0x7632, R3 ;  /* 0x000076320b037816 */ /* 0x010fe20000000003 */
[----:B------:R1:W-:Y:S01]  /*42f80*/  @P4 STG.E.U16 desc[UR8][R20.64], R11 ;  /* 0x0000000b14004986 */ /* 0x0003e2000c101508 */
[----:B------:R-:W4:Y:S03]  /*42f90*/  LDCU UR5, c[0x0][0x39c] ;  /* 0x00007380ff0577ac */ /* 0x000f260008000800 */
[----:B-1----:R-:W3:Y:S01]  /*42fa0*/  LDL.LU R11, [R1+0x3c] ;  /* 0x00003c00010b7983 */ /* 0x002ee20000300800 */
[----:B------:R-:W-:-:S05]  /*42fb0*/  VIADD R22, R29, 0x2a ;  /* 0x0000002a1d167836 */ /* 0x000fca0000000000 */
[----:B0-----:R-:W-:Y:S01]  /*42fc0*/  ISETP.LT.AND P5, PT, R22, UR6, !P0 ;  /* 0x0000000616007c0c */ /* 0x001fe2000c7a1270 */
[C---:B------:R-:W-:Y:S01]  /*42fd0*/  VIADD R20, R24.reuse, UR4 ;  /* 0x0000000418147c36 */ /* 0x040fe20008000000 */
[C---:B------:R-:W-:Y:S01]  /*42fe0*/  LEA R22, P6, R24.reuse, R0, 0x1 ;  /* 0x0000000018167211 */ /* 0x040fe200078c08ff */
[----:B------:R-:W-:Y:S01]  /*42ff0*/  VIADD R25, R29, 0x2b ;  /* 0x0000002b1d197836 */ /* 0x000fe20000000000 */
[----:B------:R-:W0:Y:S02]  /*43000*/  LDCU UR6, c[0x0][0x39c] ;  /* 0x00007380ff0677ac */ /* 0x000e240008000800 */
[----:B------:R-:W-:Y:S01]  /*43010*/  LEA.HI.X.SX32 R23, R24, R2, 0x1, P6 ;  /* 0x0000000218177211 */ /* 0x000fe200030f0eff */
[----:B------:R-:W-:-:S04]  /*43020*/  VIADD R21, R20, UR4 ;  /* 0x0000000414157c36 */ /* 0x000fc80008000000 */
[----:B------:R1:W-:Y:S01]  /*43030*/  @P3 STG.E.U16 desc[UR8][R22.64], R3 ;  /* 0x0000000316003986 */ /* 0x0003e2000c101508 */
[----:B--2---:R-:W-:Y:S01]  /*43040*/  ISETP.LT.AND P6, PT, R25, UR7, !P0 ;  /* 0x0000000719007c0c */ /* 0x004fe2000c7c1270 */
[----:B------:R-:W2:Y:S01]  /*43050*/  LDCU UR7, c[0x0][0x39c] ;  /* 0x00007380ff0777ac */ /* 0x000ea20008000800 */
[----:B-1----:R-:W-:Y:S01]  /*43060*/  VIADD R3, R29, 0x2c ;  /* 0x0000002c1d037836 */ /* 0x002fe20000000000 */
[----:B------:R-:W-:-:S04]  /*43070*/  LEA R22, P3, R20, R0, 0x1 ;  /* 0x0000000014167211 */ /* 0x000fc800078608ff */
[----:B----4-:R-:W-:Y:S01]  /*43080*/  ISETP.LT.AND P4, PT, R3, UR5, !P0 ;  /* 0x0000000503007c0c */ /* 0x010fe2000c781270 */
[----:B------:R-:W1:Y:S01]  /*43090*/  LDCU UR5, c[0x0][0x39c] ;  /* 0x00007380ff0577ac */ /* 0x000e620008000800 */
[----:B------:R-:W-:Y:S02]  /*430a0*/  LEA.HI.X.SX32 R23, R20, R2, 0x1, P3 ;  /* 0x0000000214177211 */ /* 0x000fe400018f0eff */
[C---:B------:R-:W-:Y:S01]  /*430b0*/  LEA R20, P3, R21.reuse, R0, 0x1 ;  /* 0x0000000015147211 */ /* 0x040fe200078608ff */
[C---:B------:R-:W-:Y:S01]  /*430c0*/  VIADD R24, R21.reuse, UR4 ;  /* 0x0000000415187c36 */ /* 0x040fe20008000000 */
[----:B------:R-:W-:Y:S02]  /*430d0*/  PRMT R3, R26, 0x7632, R3 ;  /* 0x000076321a037816 */ /* 0x000fe40000000003 */
[----:B------:R-:W-:Y:S01]  /*430e0*/  LEA.HI.X.SX32 R21, R21, R2, 0x1, P3 ;  /* 0x0000000215157211 */ /* 0x000fe200018f0eff */
[----:B------:R4:W-:Y:S04]  /*430f0*/  @P2 STG.E.U16 desc[UR8][R22.64], R26 ;  /* 0x0000001a16002986 */ /* 0x0009e8000c101508 */
[----:B------:R0:W-:Y:S01]  /*43100*/  @P1 STG.E.U16 desc[UR8][R20.64], R3 ;  /* 0x0000000314001986 */ /* 0x0001e2000c101508 */
[----:B----4-:R-:W-:Y:S01]  /*43110*/  LEA R22, P2, R24, R0, 0x1 ;  /* 0x0000000018167211 */ /* 0x010fe200078408ff */
[----:B0-----:R-:W-:-:S02]  /*43120*/  VIADD R3, R29, 0x2e ;  /* 0x0000002e1d037836 */ /* 0x001fc40000000000 */
[----:B------:R-:W-:Y:S01]  /*43130*/  VIADD R20, R29, 0x2f ;  /* 0x0000002f1d147836 */ /* 0x000fe20000000000 */
[C---:B------:R-:W-:Y:S02]  /*43140*/  LEA.HI.X.SX32 R23, R24.reuse, R2, 0x1, P2 ;  /* 0x0000000218177211 */ /* 0x040fe400010f0eff */
[----:B--2---:R-:W-:Y:S01]  /*43150*/  ISETP.LT.AND P2, PT, R3, UR7, !P0 ;  /* 0x0000000703007c0c */ /* 0x004fe2000c741270 */
[----:B------:R-:W-:Y:S01]  /*43160*/  VIADD R3, R24, UR4 ;  /* 0x0000000418037c36 */ /* 0x000fe20008000000 */
[----:B-1----:R-:W-:Y:S01]  /*43170*/  ISETP.LT.AND P1, PT, R20, UR5, !P0 ;  /* 0x0000000514007c0c */ /* 0x002fe2000c721270 */
[----:B------:R-:W0:Y:S01]  /*43180*/  LDCU UR5, c[0x0][0x39c] ;  /* 0x00007380ff0577ac */ /* 0x000e220008000800 */
[----:B------:R1:W-:Y:S02]  /*43190*/  @P5 STG.E.U16 desc[UR8][R22.64], R28 ;  /* 0x0000001c16005986 */ /* 0x0003e4000c101508 */
[----:B------:R-:W-:Y:S01]  /*431a0*/  LEA R20, P5, R3, R0, 0x1 ;  /* 0x0000000003147211 */ /* 0x000fe200078a08ff */
[----:B------:R-:W-:Y:S01]  /*431b0*/  VIADD R25, R29, 0x2d ;  /* 0x0000002d1d197836 */ /* 0x000fe20000000000 */
[----:B------:R-:W-:Y:S01]  /*431c0*/  PRMT R24, R28, 0x7632, R24 ;  /* 0x000076321c187816 */ /* 0x000fe20000000018 */
[----:B------:R-:W2:Y:S01]  /*431d0*/  LDCU UR7, c[0x0][0x39c] ;  /* 0x00007380ff0777ac */ /* 0x000ea20008000800 */
[C---:B------:R-:W-:Y:S01]  /*431e0*/  LEA.HI.X.SX32 R21, R3.reuse, R2, 0x1, P5 ;  /* 0x0000000203157211 */ /* 0x040fe200028f0eff */
[----:B-1----:R-:W-:Y:S01]  /*431f0*/  VIADD R23, R3, UR4 ;  /* 0x0000000403177c36 */ /* 0x002fe20008000000 */
[----:B------:R-:W-:-:S03]  /*43200*/  ISETP.LT.AND P3, PT, R25, UR6, !P0 ;  /* 0x0000000619007c0c */ /* 0x000fc6000c761270 */
[----:B------:R1:W-:Y:S01]  /*43210*/  @P6 STG.E.U16 desc[UR8][R20.64], R24 ;  /* 0x0000001814006986 */ /* 0x0003e2000c101508 */
[----:B------:R-:W4:Y:S01]  /*43220*/  LDCU UR6, c[0x0][0x39c] ;  /* 0x00007380ff0677ac */ /* 0x000f220008000800 */
[C---:B------:R-:W-:Y:S01]  /*43230*/  VIADD R3, R23.reuse, UR4 ;  /* 0x0000000417037c36 */ /* 0x040fe20008000000 */
[C---:B------:R-:W-:Y:S01]  /*43240*/  LEA R22, P5, R23.reuse, R0, 0x1 ;  /* 0x0000000017167211 */ /* 0x040fe200078a08ff */
[----:B------:R-:W2:Y:S03]  /*43250*/  LDL.LU R28, [R1+0x18] ;  /* 0x00001800011c7983 */ /* 0x000ea60000300800 */
[----:B------:R-:W-:Y:S02]  /*43260*/  LEA.HI.X.SX32 R23, R23, R2, 0x1, P5 ;  /* 0x0000000217177211 */ /* 0x000fe400028f0eff */
[----:B-1----:R-:W-:Y:S01]  /*43270*/  LEA R20, P6, R3, R0, 0x1 ;  /* 0x0000000003147211 */ /* 0x002fe200078c08ff */
[----:B------:R-:W-:-:S03]  /*43280*/  VIADD R24, R29, 0x31 ;  /* 0x000000311d187836 */ /* 0x000fc60000000000 */
[C---:B------:R-:W-:Y:S02]  /*43290*/  LEA.HI.X.SX32 R21, R3.reuse, R2, 0x1, P6 ;  /* 0x0000000203157211 */ /* 0x040fe400030f0eff */
[----:B0-----:R-:W-:Y:S01]  /*432a0*/  ISETP.LT.AND P6, PT, R24, UR5, !P0 ;  /* 0x0000000518007c0c */ /* 0x001fe2000c7c1270 */
[----:B------:R-:W0:Y:S01]  /*432b0*/  LDCU UR5, c[0x0][0x39c] ;  /* 0x00007380ff0577ac */ /* 0x000e220008000800 */
[----:B------:R-:W-:Y:S02]  /*432c0*/  VIADD R3, R3, UR4 ;  /* 0x0000000403037c36 */ /* 0x000fe40008000000 */
[----:B------:R-:W-:-:S05]  /*432d0*/  VIADD R25, R29, 0x30 ;  /* 0x000000301d197836 */ /* 0x000fca0000000000 */
[----:B----4-:R-:W-:Y:S01]  /*432e0*/  ISETP.LT.AND P5, PT, R25, UR6, !P0 ;  /* 0x0000000619007c0c */ /* 0x010fe2000c7a1270 */
[----:B------:R-:W-:Y:S01]  /*432f0*/  VIADD R25, R29, 0x33 ;  /* 0x000000331d197836 */ /* 0x000fe20000000000 */
[----:B------:R-:W1:Y:S01]  /*43300*/  LDCU UR6, c[0x0][0x39c] ;  /* 0x00007380ff0677ac */ /* 0x000e620008000800 */
[----:B---3--:R3:W-:Y:S02]  /*43310*/  @P4 STG.E.U16 desc[UR8][R22.64], R27 ;  /* 0x0000001b16004986 */ /* 0x0087e4000c101508 */
[----:B---3--:R-:W-:Y:S02]  /*43320*/  PRMT R22, R27, 0x7632, R22 ;  /* 0x000076321b167816 */ /* 0x008fe40000000016 */
[----:B------:R-:W3:Y:S04]  /*43330*/  LDL.LU R27, [R1+0x1c] ;  /* 0x00001c00011b7983 */ /* 0x000ee80000300800 */
[----:B------:R4:W-:Y:S02]  /*43340*/  @P3 STG.E.U16 desc[UR8][R20.64], R22 ;  /* 0x0000001614003986 */ /* 0x0009e4000c101508 */
[----:B----4-:R-:W-:-:S04]  /*43350*/  LEA R22, P4, R3, R0, 0x1 ;  /* 0x0000000003167211 */ /* 0x010fc800078808ff */
[C---:B------:R-:W-:Y:S01]  /*43360*/  LEA.HI.X.SX32 R23, R3.reuse, R2, 0x1, P4 ;  /* 0x0000000203177211 */ /* 0x040fe200020f0eff */
[----:B------:R-:W-:Y:S01]  /*43370*/  VIADD R21, R3, UR4 ;  /* 0x0000000403157c36 */ /* 0x000fe20008000000 */
[----:B------:R-:W-:-:S03]  /*43380*/  PRMT R3, R11, 0x7632, R3 ;  /* 0x000076320b037816 */ /* 0x000fc60000000003 */
[----:B------:R4:W-:Y:S01]  /*43390*/  @P2 STG.E.U16 desc[UR8][R22.64], R11 ;  /* 0x0000000b16002986 */ /* 0x0009e2000c101508 */
[----:B0-----:R-:W-:Y:S01]  /*433a0*/  ISETP.LT.AND P2, PT, R25, UR5, !P0 ;  /* 0x0000000519007c0c */ /* 0x001fe2000c741270 */
[----:B------:R-:W-:Y:S01]  /*433b0*/  VIADD R20, R29, 0x32 ;  /* 0x000000321d147836 */ /* 0x000fe20000000000 */
[----:B------:R-:W0:Y:S01]  /*433c0*/  LDCU UR5, c[0x0][0x39c] ;  /* 0x00007380ff0577ac */ /* 0x000e220008000800 */
[----:B----4-:R-:W4:Y:S04]  /*433d0*/  LDL.LU R11, [R1+0xa0] ;  /* 0x0000a000010b7983 */ /* 0x010f280000300800 */
[----:B------:R-:W3:Y:S04]  /*433e0*/  LDL.LU R26, [R1+0xa4] ;  /* 0x0000a400011a7983 */ /* 0x000ee80000300800 */
[----:B------:R-:W3:Y:S01]  /*433f0*/  LDL.LU R25, [R1+0x10] ;  /* 0x0000100001197983 */ /* 0x000ee20000300800 */
[----:B--2---:R-:W-:Y:S01]  /*43400*/  ISETP.LT.AND P3, PT, R20, UR7, !P0 ;  /* 0x0000000714007c0c */ /* 0x004fe2000c761270 */
[----:B------:R-:W2:Y:S01]  /*43410*/  LDCU UR7, c[0x0][0x39c] ;  /* 0x00007380ff0777ac */ /* 0x000ea20008000800 */
[C---:B------:R-:W-:Y:S01]  /*43420*/  LEA R20, P4, R21.reuse, R0, 0x1 ;  /* 0x0000000015147211 */ /* 0x040fe200078808ff */
[----:B------:R-:W-:-:S03]  /*43430*/  VIADD R24, R21, UR4 ;  /* 0x0000000415187c36 */ /* 0x000fc60008000000 */
[----:B------:R-:W-:Y:S02]  /*43440*/  LEA.HI.X.SX32 R21, R21, R2, 0x1, P4 ;  /* 0x0000000215157211 */ /* 0x000fe400020f0eff */
[----:B------:R-:W-:-:S03]  /*43450*/  LEA R22, P4, R24, R0, 0x1 ;  /* 0x0000000018167211 */ /* 0x000fc600078808ff */
[----:B------:R0:W-:Y:S01]  /*43460*/  @P1 STG.E.U16 desc[UR8][R20.64], R3 ;  /* 0x0000000314001986 */ /* 0x0001e2000c101508 */
[----:B------:R-:W-:Y:S01]  /*43470*/  LEA.HI.X.SX32 R23, R24, R2, 0x1, P4 ;  /* 0x0000000218177211 */ /* 0x000fe200020f0eff */
[C---:B0-----:R-:W-:Y:S02]  /*43480*/  VIADD R3, R29.reuse, 0x34 ;  /* 0x000000341d037836 */ /* 0x041fe40000000000 */
[----:B------:R-:W-:-:S03]  /*43490*/  VIADD R20, R29, 0x35 ;  /* 0x000000351d147836 */ /* 0x000fc60000000000 */
[----:B-1----:R-:W-:Y:S01]  /*434a0*/  ISETP.LT.AND P1, PT, R3, UR6, !P0 ;  /* 0x0000000603007c0c */ /* 0x002fe2000c721270 */
[----:B------:R-:W-:Y:S01]  /*434b0*/  VIADD R3, R24, UR4 ;  /* 0x0000000418037c36 */ /* 0x000fe20008000000 */
[----:B--2---:R-:W-:Y:S01]  /*434c0*/  ISETP.LT.AND P4, PT, R20, UR7, !P0 ;  /* 0x0000000714007c0c */ /* 0x004fe2000c781270 */
[----:B------:R-:W0:Y:S01]  /*434d0*/  LDCU UR7, c[0x0][0x39c] ;  /* 0x00007380ff0777ac */ /* 0x000e220008000800 */
[----:B------:R-:W1:Y:S01]  /*434e0*/  LDCU UR6, c[0x0][0x39c] ;  /* 0x00007380ff0677ac */ /* 0x000e620008000800 */
[----:B---3--:R-:W-:Y:S01]  /*434f0*/  @P5 STG.E.U16 desc[UR8][R22.64], R25 ;  /* 0x0000001916005986 */ /* 0x008fe2000c101508 */
[----:B------:R-:W-:Y:S02]  /*43500*/  LEA R20, P5, R3, R0, 0x1 ;  /* 0x0000000003147211 */ /* 0x000fe400078a08ff */
[----:B------:R-:W-:Y:S02]  /*43510*/  PRMT R24, R25, 0x7632, R24 ;  /* 0x0000763219187816 */ /* 0x000fe40000000018 */
[----:B------:R-:W-:-:S05]  /*43520*/  LEA.HI.X.SX32 R21, R3, R2, 0x1, P5 ;  /* 0x0000000203157211 */ /* 0x000fca00028f0eff */
[----:B------:R2:W-:Y:S04]  /*43530*/  @P6 STG.E.U16 desc[UR8][R20.64], R24 ;  /* 0x0000001814006986 */ /* 0x0005e8000c101508 */
[----:B--2---:R-:W2:Y:S01]  /*43540*/  LDL.LU R24, [R1+0x14] ;  /* 0x0000140001187983 */ /* 0x004ea20000300800 */
[----:B------:R-:W-:-:S05]  /*43550*/  VIADD R23, R3, UR4 ;  /* 0x0000000403177c36 */ /* 0x000fca0008000000 */
[C---:B------:R-:W-:Y:S01]  /*43560*/  LEA R22, P5, R23.reuse, R0, 0x1 ;  /* 0x0000000017167211 */ /* 0x040fe200078a08ff */
[----:B------:R-:W-:-:S03]  /*43570*/  VIADD R3, R23, UR4 ;  /* 0x0000000417037c36 */ /* 0x000fc60008000000 */
[----:B------:R-:W-:Y:S02]  /*43580*/  LEA.HI.X.SX32 R23, R23, R2, 0x1, P5 ;  /* 0x0000000217177211 */ /* 0x000fe400028f0eff */
[----:B------:R-:W-:Y:S01]  /*43590*/  LEA R20, P6, R3, R0, 0x1 ;  /* 0x0000000003147211 */ /* 0x000fe200078c08ff */
[----:B------:R-:W-:-:S05]  /*435a0*/  VIADD R25, R29, 0x36 ;  /* 0x000000361d197836 */ /* 0x000fca0000000000 */
[----:B------:R-:W-:Y:S01]  /*435b0*/  ISETP.LT.AND P5, PT, R25, UR5, !P0 ;  /* 0x0000000519007c0c */ /* 0x000fe2000c7a1270 */
[----:B------:R-:W3:Y:S01]  /*435c0*/  LDCU UR5, c[0x0][0x39c] ;  /* 0x00007380ff0577ac */ /* 0x000ee20008000800 */
[----:B------:R-:W-:Y:S01]  /*435d0*/  PRMT R25, R28, 0x7632, R25 ;  /* 0x000076321c197816 */ /* 0x000fe20000000019 */
[----:B--2---:R-:W-:-:S05]  /*435e0*/  IMAD.MOV.U32 R21, RZ, RZ, R24 ;  /* 0x000000ffff157224 */ /* 0x004fca00078e0018 */
[----:B------:R2:W-:Y:S02]  /*435f0*/  @P3 STG.E.U16 desc[UR8][R22.64], R21 ;  /* 0x0000001516003986 */ /* 0x0005e4000c101508 */
[----:B--2---:R-:W-:Y:S01]  /*43600*/  IMAD.MOV.U32 R22, RZ, RZ, R21 ;  /* 0x000000ffff167224 */ /* 0x004fe200078e0015 */
[----:B------:R-:W-:-:S04]  /*43610*/  LEA.HI.X.SX32 R21, R3, R2, 0x1, P6 ;  /* 0x0000000203157211 */ /* 0x000fc800030f0eff */
[----:B------:R-:W-:Y:S01]  /*43620*/  PRMT R23, R22, 0x7632, R23 ;  /* 0x0000763216177816 */ /* 0x000fe20000000017 */
[----:B------:R-:W-:-:S04]  /*43630*/  VIADD R22, R3, UR4 ;  /* 0x0000000403167c36 */ /* 0x000fc80008000000 */
[----:B------:R2:W-:Y:S01]  /*43640*/  @P2 STG.E.U16 desc[UR8][R20.64], R23 ;  /* 0x0000001714002986 */ /* 0x0005e2000c101508 */
[C---:B------:R-:W-:Y:S02]  /*43650*/  VIADD R3, R22.reuse, UR4 ;  /* 0x0000000416037c36 */ /* 0x040fe40008000000 */
[----:B--2---:R-:W-:Y:S01]  /*43660*/  VIADD R21, R29, 0x38 ;  /* 0x000000381d157836 */ /* 0x004fe20000000000 */
[----:B------:R-:W-:-:S04]  /*43670*/  LEA R20, P6, R22, R0, 0x1 ;  /* 0x0000000016147211 */ /* 0x000fc800078c08ff */
[----:B0-----:R-:W-:Y:S01]  /*43680*/  ISETP.LT.AND P2, PT, R21, UR7, !P0 ;  /* 0x0000000715007c0c */ /* 0x001fe2000c741270 */
[----:B------:R-:W-:Y:S01]  /*43690*/  VIADD R24, R29, 0x37 ;  /* 0x000000371d187836 */ /* 0x000fe20000000000 */
[----:B------:R-:W-:Y:S01]  /*436a0*/  LEA.HI.X.SX32 R21, R22, R2, 0x1, P6 ;  /* 0x0000000216157211 */ /* 0x000fe200030f0eff */
[----:B------:R-:W0:Y:S01]  /*436b0*/  LDCU UR7, c[0x0][0x39c] ;  /* 0x00007380ff0777ac */ /* 0x000e220008000800 */
[----:B------:R-:W-:-:S03]  /*436c0*/  LEA R22, P6, R3, R0, 0x1 ;  /* 0x0000000003167211 */ /* 0x000fc600078c08ff */
[----:B------:R2:W-:Y:S01]  /*436d0*/  @P1 STG.E.U16 desc[UR8][R20.64], R28 ;  /* 0x0000001c14001986 */ /* 0x0005e2000c101508 */
[C---:B------:R-:W-:Y:S01]  /*436e0*/  LEA.HI.X.SX32 R23, R3.reuse, R2, 0x1, P6 ;  /* 0x0000000203177211 */ /* 0x040fe200030f0eff */
[----:B------:R-:W-:Y:S01]  /*436f0*/  VIADD R3, R3, UR4 ;  /* 0x0000000403037c36 */ /* 0x000fe20008000000 */
[----:B-1----:R-:W-:-:S03]  /*43700*/  ISETP.LT.AND P3, PT, R24, UR6, !P0 ;  /* 0x0000000618007c0c */ /* 0x002fc6000c761270 */
[----:B------:R1:W-:Y:S04]  /*43710*/  @P4 STG.E.U16 desc[UR8][R22.64], R25 ;  /* 0x0000001916004986 */ /* 0x0003e8000c101508 */
[----:B--2---:R-:W2:Y:S01]  /*43720*/  LDL.LU R28, [R1+0xa8] ;  /* 0x0000a800011c7983 */ /* 0x004ea20000300800 */
[----:B------:R-:W-:Y:S01]  /*43730*/  LEA R20, P4, R3, R0, 0x1 ;  /* 0x0000000003147211 */ /* 0x000fe200078808ff */
[----:B------:R-:W-:Y:S01]  /*43740*/  VIADD R24, R29, 0x39 ;  /* 0x000000391d187836 */ /* 0x000fe20000000000 */
[----:B------:R-:W0:Y:S02]  /*43750*/  LDCU UR6, c[0x0][0x39c] ;  /* 0x00007380ff0677ac */ /* 0x000e240008000800 */
[C---:B------:R-:W-:Y:S02]  /*43760*/  LEA.HI.X.SX32 R21, R3.reuse, R2, 0x1, P4 ;  /* 0x0000000203157211 */ /* 0x040fe400020f0eff */
[----:B---3--:R-:W-:Y:S01]  /*43770*/  ISETP.LT.AND P1, PT, R24, UR5, !P0 ;  /* 0x0000000518007c0c */ /* 0x008fe2000c721270 */
[----:B------:R-:W-:Y:S01]  /*43780*/  VIADD R24, R3, UR4 ;  /* 0x0000000403187c36 */ /* 0x000fe20008000000 */
[----:B------:R-:W-:Y:S01]  /*43790*/  PRMT R3, R27, 0x7632, R3 ;  /* 0x000076321b037816 */ /* 0x000fe20000000003 */
[----:B------:R3:W-:Y:S01]  /*437a0*/  @P5 STG.E.U16 desc[UR8][R20.64], R27 ;  /* 0x0000001b14005986 */ /* 0x0007e2000c101508 */
[C---:B-1----:R-:W-:Y:S01]  /*437b0*/  VIADD R22, R29.reuse, 0x3a ;  /* 0x0000003a1d167836 */ /* 0x042fe20000000000 */
[----:B------:R-:W1:Y:S02]  /*437c0*/  LDCU UR5, c[0x0][0x39c] ;  /* 0x00007380ff0577ac */ /* 0x000e640008000800 */
[----:B---3--:R-:W3:Y:S02]  /*437d0*/  LDL.LU R27, [R1+0xac] ;  /* 0x0000ac00011b7983 */ /* 0x008ee40000300800 */
        /* <DEDUP_REMOVED lines=8> */
[----:B------:R-:W-:Y:S01]  /*43860*/  ISETP.LT.AND P6, PT, R25, UR7, !P0 ;  /* 0x0000000719007c0c */ /* 0x000fe2000c7c1270 */
[----:B------:R-:W4:Y:S01]  /*43870*/  LDCU UR7, c[0x0][0x39c] ;  /* 0x00007380ff0777ac */ /* 0x000f220008000800 */
[----:B0-----:R-:W-:Y:S01]  /*43880*/  VIADD R3, R29, 0x3c ;  /* 0x0000003c1d037836 */ /* 0x001fe20000000000 */
[----:B------:R-:W-:-:S04]  /*43890*/  LEA R22, P3, R20, R0, 0x1 ;  /* 0x0000000014167211 */ /* 0x000fc800078608ff */
[----:B-1----:R-:W-:Y:S01]  /*438a0*/  ISETP.LT.AND P5, PT, R3, UR5, !P0 ;  /* 0x0000000503007c0c */ /* 0x002fe2000c7a1270 */
[----:B------:R-:W0:Y:S01]  /*438b0*/  LDCU UR5, c[0x0][0x39c] ;  /* 0x00007380ff0577ac */ /* 0x000e220008000800 */
[----:B------:R-:W-:Y:S02]  /*438c0*/  LEA.HI.X.SX32 R23, R20, R2, 0x1, P3 ;  /* 0x0000000214177211 */ /* 0x000fe400018f0eff */
[C---:B------:R-:W-:Y:S01]  /*438d0*/  LEA R20, P3, R21.reuse, R0, 0x1 ;  /* 0x0000000015147211 */ /* 0x040fe200078608ff */
[----:B------:R-:W-:Y:S01]  /*438e0*/  VIADD R24, R21, UR4 ;  /* 0x0000000415187c36 */ /* 0x000fe20008000000 */
[----:B----4-:R-:W-:Y:S02]  /*438f0*/  PRMT R3, R11, 0x7632, R3 ;  /* 0x000076320b037816 */ /* 0x010fe40000000003 */
[----:B------:R-:W-:Y:S01]  /*43900*/  LEA.HI.X.SX32 R21, R21, R2, 0x1, P3 ;  /* 0x0000000215157211 */ /* 0x000fe200018f0eff */
[----:B------:R1:W-:Y:S04]  /*43910*/  @P2 STG.E.U16 desc[UR8][R22.64], R11 ;  /* 0x0000000b16002986 */ /* 0x0003e8000c101508 */
[----:B------:R4:W-:Y:S01]  /*43920*/  @P1 STG.E.U16 desc[UR8][R20.64], R3 ;  /* 0x0000000314001986 */ /* 0x0009e2000c101508 */
[----:B-1----:R-:W-:Y:S01]  /*43930*/  LEA R22, P2, R24, R0, 0x1 ;  /* 0x0000000018167211 */ /* 0x002fe200078408ff */
[----:B------:R-:W-:-:S02]  /*43940*/  VIADD R25, R29, 0x3d ;  /* 0x0000003d1d197836 */ /* 0x000fc40000000000 */
[----:B------:R-:W3:Y:S01]  /*43950*/  LDL.LU R11, [R1+0x10ec] ;  /* 0x0010ec00010b7983 */ /* 0x000ee20000300800 */
[C---:B----4-:R-:W-:Y:S02]  /*43960*/  VIADD R3, R29.reuse, 0x3e ;  /* 0x0000003e1d037836 */ /* 0x050fe40000000000 */
[----:B------:R-:W-:Y:S01]  /*43970*/  VIADD R20, R29, 0x3f ;  /* 0x0000003f1d147836 */ /* 0x000fe20000000000 */
[C---:B------:R-:W-:Y:S02]  /*43980*/  LEA.HI.X.SX32 R23, R24.reuse, R2, 0x1, P2 ;  /* 0x0000000218177211 */ /* 0x040fe400010f0eff */
[----:B------:R-:W-:Y:S01]  /*43990*/  ISETP.LT.AND P2, PT, R3, UR7, !P0 ;  /* 0x0000000703007c0c */ /* 0x000fe2000c741270 */
[----:B------:R-:W-:Y:S01]  /*439a0*/  VIADD R3, R24, UR4 ;  /* 0x0000000418037c36 */ /* 0x000fe20008000000 */
[----:B0-----:R-:W-:Y:S01]  /*439b0*/  ISETP.LT.AND P1, PT, R20, UR5, !P0 ;  /* 0x0000000514007c0c */ /* 0x001fe2000c721270 */
[----:B------:R-:W0:Y:S01]  /*439c0*/  LDCU UR5, c[0x0][0x39c] ;  /* 0x00007380ff0577ac */ /* 0x000e220008000800 */
[----:B------:R1:W-:Y:S02]  /*439d0*/  @P4 STG.E.U16 desc[UR8][R22.64], R26 ;  /* 0x0000001a16004986 */ /* 0x0003e4000c101508 */
[----:B------:R-:W-:Y:S01]  /*439e0*/  LEA R20, P4, R3, R0, 0x1 ;  /* 0x0000000003147211 */ /* 0x000fe200078808ff */
[----:B------:R-:W4:Y:S01]  /*439f0*/  LDCU UR7, c[0x0][0x39c] ;  /* 0x00007380ff0777ac */ /* 0x000f220008000800 */
[----:B------:R-:W-:-:S02]  /*43a00*/  PRMT R24, R26, 0x7632, R24 ;  /* 0x000076321a187816 */ /* 0x000fc40000000018 */
[C---:B------:R-:W-:Y:S01]  /*43a10*/  LEA.HI.X.SX32 R21, R3.reuse, R2, 0x1, P4 ;  /* 0x0000000203157211 */ /* 0x040fe200020f0eff */
[----:B-1----:R-:W-:-:S04]  /*43a20*/  VIADD R23, R3, UR4 ;  /* 0x0000000403177c36 */ /* 0x002fc80008000000 */
[C---:B------:R-:W-:Y:S01]  /*43a30*/  VIADD R3, R23.reuse, UR4 ;  /* 0x0000000417037c36 */ /* 0x040fe20008000000 */
[----:B------:R-:W-:Y:S01]  /*43a40*/  LEA R22, P4, R23, R0, 0x1 ;  /* 0x0000000017167211 */ /* 0x000fe200078808ff */
[----:B------:R1:W-:Y:S01]  /*43a50*/  @P6 STG.E.U16 desc[UR8][R20.64], R24 ;  /* 0x0000001814006986 */ /* 0x0003e2000c101508 */
[----:B------:R-:W-:Y:S01]  /*43a60*/  ISETP.LT.AND P3, PT, R25, UR6, !P0 ;  /* 0x0000000619007c0c */ /* 0x000fe2000c761270 */
[----:B------:R-:W4:Y:S01]  /*43a70*/  LDCU UR6, c[0x0][0x39c] ;  /* 0x00007380ff0677ac */ /* 0x000f220008000800 */
        /* <DEDUP_REMOVED lines=11> */
[----:B--2---:R2:W-:Y:S02]  /*43b30*/  @P5 STG.E.U16 desc[UR8][R22.64], R28 ;  /* 0x0000001c16005986 */ /* 0x0045e4000c101508 */
[----:B--2---:R-:W-:Y:S02]  /*43b40*/  PRMT R22, R28, 0x7632, R22 ;  /* 0x000076321c167816 */ /* 0x004fe40000000016 */
[----:B------:R-:W2:Y:S04]  /*43b50*/  LDL.LU R28, [R1+0xb8] ;  /* 0x0000b800011c7983 */ /* 0x000ea80000300800 */
[----:B------:R4:W-:Y:S02]  /*43b60*/  @P3 STG.E.U16 desc[UR8][R20.64], R22 ;  /* 0x0000001614003986 */ /* 0x0009e4000c101508 */
[----:B----4-:R-:W-:-:S04]  /*43b70*/  LEA R22, P5, R3, R0, 0x1 ;  /* 0x0000000003167211 */ /* 0x010fc800078a08ff */
[C---:B------:R-:W-:Y:S01]  /*43b80*/  LEA.HI.X.SX32 R23, R3.reuse, R2, 0x1, P5 ;  /* 0x0000000203177211 */ /* 0x040fe200028f0eff */
[----:B------:R-:W-:Y:S01]  /*43b90*/  VIADD R21, R3, UR4 ;  /* 0x0000000403157c36 */ /* 0x000fe20008000000 */
[----:B---3--:R-:W-:-:S03]  /*43ba0*/  PRMT R3, R27, 0x7632, R3 ;  /* 0x000076321b037816 */ /* 0x008fc60000000003 */
[----:B------:R3:W-:Y:S01]  /*43bb0*/  @P2 STG.E.U16 desc[UR8][R22.64], R27 ;  /* 0x0000001b16002986 */ /* 0x0007e2000c101508 */
[----:B0-----:R-:W-:Y:S01]  /*43bc0*/  ISETP.LT.AND P2, PT, R25, UR5, !P0 ;  /* 0x0000000519007c0c */ /* 0x001fe2000c741270 */
[----:B------:R-:W-:Y:S01]  /*43bd0*/  VIADD R20, R29, 0x42 ;  /* 0x000000421d147836 */ /* 0x000fe20000000000 */
[----:B------:R-:W0:Y:S01]  /*43be0*/  LDCU UR5, c[0x0][0x39c] ;  /* 0x00007380ff0577ac */ /* 0x000e220008000800 */
[----:B---3--:R-:W3:Y:S04]  /*43bf0*/  LDL.LU R27, [R1+0xbc] ;  /* 0x0000bc00011b7983 */ /* 0x008ee80000300800 */
[----:B------:R-:W4:Y:S04]  /*43c00*/  LDL.LU R26, [R1+0xc0] ;  /* 0x0000c000011a7983 */ /* 0x000f280000300800 */
[----:B------:R-:W2:Y:S01]  /*43c10*/  LDL.LU R25, [R1+0xb0] ;  /* 0x0000b00001197983 */ /* 0x000ea20000300800 */
[----:B------:R-:W-:Y:S01]  /*43c20*/  ISETP.LT.AND P3, PT, R20, UR7, !P0 ;  /* 0x0000000714007c0c */ /* 0x000fe2000c761270 */
[----:B------:R-:W0:Y:S01]  /*43c30*/  LDCU UR7, c[0x0][0x39c] ;  /* 0x00007380ff0777ac */ /* 0x000e220008000800 */
        /* <DEDUP_REMOVED lines=10> */
[----:B------:R-:W-:Y:S01]  /*43ce0*/  ISETP.LT.AND P5, PT, R20, UR7, !P0 ;  /* 0x0000000714007c0c */ /* 0x000fe2000c7a1270 */
[----:B------:R-:W0:Y:S01]  /*43cf0*/  LDCU UR6, c[0x0][0x39c] ;  /* 0x00007380ff0677ac */ /* 0x000e220008000800 */
[----:B------:R-:W1:Y:S01]  /*43d00*/  LDCU UR7, c[0x0][0x39c] ;  /* 0x00007380ff0777ac */ /* 0x000e620008000800 */
[----:B--2---:R-:W-:Y:S01]  /*43d10*/  @P4 STG.E.U16 desc[UR8][R22.64], R25 ;  /* 0x0000001916004986 */ /* 0x004fe2000c101508 */
        /* <DEDUP_REMOVED lines=12> */
[----:B------:R-:W0:Y:S01]  /*43de0*/  LDCU UR5, c[0x0][0x39c] ;  /* 0x00007380ff0577ac */ /* 0x000e220008000800 */
[----:B------:R-:W-:Y:S01]  /*43df0*/  PRMT R25, R28, 0x7632, R25 ;  /* 0x000076321c197816 */ /* 0x000fe20000000019 */
[----:B--2---:R-:W-:-:S05]  /*43e00*/  IMAD.MOV.U32 R21, RZ, RZ, R24 ;  /* 0x000000ffff157224 */ /* 0x004fca00078e0018 */
[----:B------:R2:W-:Y:S01]  /*43e10*/  @P3 STG.E.U16 desc[UR8][R22.64], R21 ;  /* 0x0000001516003986 */ /* 0x0005e2000c101508 */
[----:B------:R-:W-:Y:S02]  /*43e20*/  VIADD R24, R29, 0x47 ;  /* 0x000000471d187836 */ /* 0x000fe40000000000 */
[----:B--2---:R-:W-:Y:S01]  /*43e30*/  IMAD.MOV.U32 R22, RZ, RZ, R21 ;  /* 0x000000ffff167224 */ /* 0x004fe200078e0015 */
[----:B------:R-:W-:-:S04]  /*43e40*/  LEA.HI.X.SX32 R21, R3, R2, 0x1, P6 ;  /* 0x0000000203157211 */ /* 0x000fc800030f0eff */
[----:B------:R-:W-:Y:S01]  /*43e50*/  PRMT R23, R22, 0x7632, R23 ;  /* 0x0000763216177816 */ /* 0x000fe20000000017 */
[----:B------:R-:W-:-:S04]  /*43e60*/  VIADD R22, R3, UR4 ;  /* 0x0000000403167c36 */ /* 0x000fc80008000000 */
[----:B------:R2:W-:Y:S01]  /*43e70*/  @P2 STG.E.U16 desc[UR8][R20.64], R23 ;  /* 0x0000001714002986 */ /* 0x0005e2000c101508 */
[----:B------:R-:W-:Y:S01]  /*43e80*/  VIADD R3, R22, UR4 ;  /* 0x0000000416037c36 */ /* 0x000fe20008000000 */
[----:B0-----:R-:W-:Y:S01]  /*43e90*/  ISETP.LT.AND P3, PT, R24, UR6, !P0 ;  /* 0x0000000618007c0c */ /* 0x001fe2000c761270 */
[----:B------:R-:W0:Y:S01]  /*43ea0*/  LDCU UR6, c[0x0][0x39c] ;  /* 0x00007380ff0677ac */ /* 0x000e220008000800 */
[----:B--2---:R-:W-:Y:S01]  /*43eb0*/  VIADD R21, R29, 0x48 ;  /* 0x000000481d157836 */ /* 0x004fe20000000000 */
[----:B------:R-:W-:-:S04]  /*43ec0*/  LEA R20, P6, R22, R0, 0x1 ;  /* 0x0000000016147211 */ /* 0x000fc800078c08ff */
[----:B-1----:R-:W-:Y:S01]  /*43ed0*/  ISETP.LT.AND P2, PT, R21, UR7, !P0 ;  /* 0x0000000715007c0c */ /* 0x002fe2000c741270 */
[----:B------:R-:W1:Y:S01]  /*43ee0*/  LDCU UR7, c[0x0][0x39c] ;  /* 0x00007380ff0777ac */ /* 0x000e620008000800 */
[----:B------:R-:W-:Y:S02]  /*43ef0*/  LEA.HI.X.SX32 R21, R22, R2, 0x1, P6 ;  /* 0x0000000216157211 */ /* 0x000fe400030f0eff */
[----:B------:R-:W-:Y:S01]  /*43f00*/  LEA R22, P6, R3, R0, 0x1 ;  /* 0x0000000003167211 */ /* 0x000fe200078c08ff */
[----:B------:R-:W-:-:S03]  /*43f10*/  VIADD R24, R29, 0x49 ;  /* 0x000000491d187836 */ /* 0x000fc60000000000 */
[C---:B------:R-:W-:Y:S01]  /*43f20*/  LEA.HI.X.SX32 R23, R3.reuse, R2, 0x1, P6 ;  /* 0x0000000203177211 */ /* 0x040fe200030f0eff */
[----:B------:R-:W-:Y:S01]  /*43f30*/  VIADD R3, R3, UR4 ;  /* 0x0000000403037c36 */ /* 0x000fe20008000000 */
[----:B------:R2:W-:Y:S01]  /*43f40*/  @P1 STG.E.U16 desc[UR8][R20.64], R28 ;  /* 0x0000001c14001986 */ /* 0x0005e2000c101508 */
[----:B------:R-:W-:Y:S01]  /*43f50*/  ISETP.LT.AND P1, PT, R24, UR5, !P0 ;  /* 0x0000000518007c0c */ /* 0x000fe2000c721270 */
[----:B------:R-:W0:Y:S02]  /*43f60*/  LDCU UR5, c[0x0][0x39c] ;  /* 0x00007380ff0577ac */ /* 0x000e240008000800 */
[----:B------:R1:W-:Y:S01]  /*43f70*/  @P5 STG.E.U16 desc[UR8][R22.64], R25 ;  /* 0x0000001916005986 */ /* 0x0003e2000c101508 */
[C---:B------:R-:W-:Y:S01]  /*43f80*/  VIADD R24, R3.reuse, UR4 ;  /* 0x0000000403187c36 */ /* 0x040fe20008000000 */
[----:B--2---:R-:W-:Y:S01]  /*43f90*/  LEA R20, P5, R3, R0, 0x1 ;  /* 0x0000000003147211 */ /* 0x004fe200078a08ff */
[----:B-1----:R-:W-:-:S03]  /*43fa0*/  VIADD R22, R29, 0x4a ;  /* 0x0000004a1d167836 */ /* 0x002fc60000000000 */
[----:B------:R-:W-:Y:S01]  /*43fb0*/  LEA.HI.X.SX32 R21, R3, R2, 0x1, P5 ;  /* 0x0000000203157211 */ /* 0x000fe200028f0eff */
[----:B------:R-:W-:Y:S01]  /*43fc0*/  VIADD R25, R29, 0x4b ;  /* 0x0000004b1d197836 */ /* 0x000fe20000000000 */
[----:B0-----:R-:W-:Y:S01]  /*43fd0*/  ISETP.LT.AND P5, PT, R22, UR6, !P0 ;  /* 0x0000000616007c0c */ /* 0x001fe2000c7a1270 */
[----:B------:R-:W0:Y:S01]  /*43fe0*/  LDCU UR6, c[0x0][0x39c] ;  /* 0x00007380ff0677ac */ /* 0x000e220008000800 */
[C---:B------:R-:W-:Y:S01]  /*43ff0*/  LEA R22, P6, R24.reuse, R0, 0x1 ;  /* 0x0000000018167211 */ /* 0x040fe200078c08ff */
[----:B---3--:R1:W-:Y:S01]  /*44000*/  @P4 STG.E.U16 desc[UR8][R20.64], R27 ;  /* 0x0000001b14004986 */ /* 0x0083e2000c101508 */
[----:B------:R-:W-:Y:S02]  /*44010*/  PRMT R3, R27, 0x7632, R3 ;  /* 0x000076321b037816 */ /* 0x000fe40000000003 */
[C---:B------:R-:W-:Y:S02]  /*44020*/  LEA.HI.X.SX32 R23, R24.reuse, R2, 0x1, P6 ;  /* 0x0000000218177211 */ /* 0x040fe400030f0eff */
[----:B------:R-:W-:Y:S01]  /*44030*/  ISETP.LT.AND P6, PT, R25, UR7, !P0 ;  /* 0x0000000719007c0c */ /* 0x000fe2000c7c1270 */
[----:B------:R-:W2:Y:S02]  /*44040*/  LDCU UR7, c[0x0][0x39c] ;  /* 0x00007380ff0777ac */ /* 0x000ea40008000800 */
[----:B------:R3:W-:Y:S01]  /*44050*/  @P3 STG.E.U16 desc[UR8][R22.64], R3 ;  /* 0x0000000316003986 */ /* 0x0007e2000c101508 */
[----:B-1----:R-:W-:-:S03]  /*44060*/  VIADD R20, R24, UR4 ;  /* 0x0000000418147c36 */ /* 0x002fc60008000000 */
[----:B------:R-:W2:Y:S01]  /*44070*/  LDL.LU R27, [R1+0xc8] ;  /* 0x0000c800011b7983 */ /* 0x000ea20000300800 */
[C---:B------:R-:W-:Y:S02]  /*44080*/  VIADD R24, R29.reuse, 0x4c ;  /* 0x0000004c1d187836 */ /* 0x040fe40000000000 */
[C---:B------:R-:W-:Y:S01]  /*44090*/  VIADD R21, R20.reuse, UR4 ;  /* 0x0000000414157c36 */ /* 0x040fe20008000000 */
[----:B------:R-:W2:Y:S01]  /*440a0*/  LDL.LU R28, [R1+0xcc] ;  /* 0x0000cc00011c7983 */ /* 0x000ea20000300800 */
[----:B---3--:R-:W-:Y:S01]  /*440b0*/  LEA R22, P3, R20, R0, 0x1 ;  /* 0x0000000014167211 */ /* 0x008fe200078608ff */
[----:B------:R-:W-:Y:S01]  /*440c0*/  VIADD R25, R29, 0x4d ;  /* 0x0000004d1d197836 */ /* 0x000fe20000000000 */
[----:B------:R-:W-:Y:S02]  /*440d0*/  ISETP.LT.AND P4, PT, R24, UR5, !P0 ;  /* 0x0000000518007c0c */ /* 0x000fe4000c781270 */
[----:B------:R-:W-:Y:S01]  /*440e0*/  LEA.HI.X.SX32 R23, R20, R2, 0x1, P3 ;  /* 0x0000000214177211 */ /* 0x000fe200018f0eff */
[C---:B------:R-:W-:Y:S01]  /*440f0*/  VIADD R24, R21.reuse, UR4 ;  /* 0x0000000415187c36 */ /* 0x040fe20008000000 */
[C---:B------:R-:W-:Y:S01]  /*44100*/  LEA R20, P3, R21.reuse, R0, 0x1 ;  /* 0x0000000015147211 */ /* 0x040fe200078608ff */
[----:B------:R-:W1:Y:S02]  /*44110*/  LDCU UR5, c[0x0][0x39c] ;  /* 0x00007380ff0577ac */ /* 0x000e640008000800 */
[----:B----4-:R3:W-:Y:S01]  /*44120*/  @P2 STG.E.U16 desc[UR8][R22.64], R26 ;  /* 0x0000001a16002986 */ /* 0x0107e2000c101508 */
[----:B------:R-:W-:-:S02]  /*44130*/  LEA.HI.X.SX32 R21, R21, R2, 0x1, P3 ;  /* 0x0000000215157211 */ /* 0x000fc400018f0eff */
[----:B0-----:R-:W-:Y:S01]  /*44140*/  ISETP.LT.AND P3, PT, R25, UR6, !P0 ;  /* 0x0000000619007c0c */ /* 0x001fe2000c761270 */
[----:B------:R-:W-:Y:S01]  /*44150*/  VIADD R25, R29, 0x4e ;  /* 0x0000004e1d197836 */ /* 0x000fe20000000000 */
[----:B------:R-:W-:Y:S01]  /*44160*/  PRMT R3, R26, 0x7632, R3 ;  /* 0x000076321a037816 */ /* 0x000fe20000000003 */
[----:B------:R-:W0:Y:S01]  /*44170*/  LDCU UR6, c[0x0][0x39c] ;  /* 0x00007380ff0677ac */ /* 0x000e220008000800 */
[----:B---3--:R-:W-:-:S04]  /*44180*/  LEA R22, P2, R24, R0, 0x1 ;  /* 0x0000000018167211 */ /* 0x008fc800078408ff */
[----:B------:R-:W-:Y:S02]  /*44190*/  LEA.HI.X.SX32 R23, R24, R2, 0x1, P2 ;  /* 0x0000000218177211 */ /* 0x000fe400010f0eff */
[----:B--2---:R-:W-:Y:S01]  /*441a0*/  ISETP.LT.AND P2, PT, R25, UR7, !P0 ;  /* 0x0000000719007c0c */ /* 0x004fe2000c741270 */
[----:B------:R-:W-:Y:S01]  /*441b0*/  VIADD R26, R29, 0x4f ;  /* 0x0000004f1d1a7836 */ /* 0x000fe20000000000 */
[----:B------:R-:W2:Y:S01]  /*441c0*/  LDL.LU R25, [R1+0xc4] ;  /* 0x0000c40001197983 */ /* 0x000ea20000300800 */
[----:B------:R-:W3:Y:S03]  /*441d0*/  LDCU UR7, c[0x0][0x39c] ;  /* 0x00007380ff0777ac */ /* 0x000ee60008000800 */
[----:B------:R4:W-:Y:S01]  /*441e0*/  @P1 STG.E.U16 desc[UR8][R20.64], R3 ;  /* 0x0000000314001986 */ /* 0x0009e2000c101508 */
[----:B-1----:R-:W-:Y:S01]  /*441f0*/  ISETP.LT.AND P1, PT, R26, UR5, !P0 ;  /* 0x000000051a007c0c */ /* 0x002fe2000c721270 */
[----:B------:R-:W1:Y:S01]  /*44200*/  LDCU UR5, c[0x0][0x39c] ;  /* 0x00007380ff0577ac */ /* 0x000e620008000800 */
[----:B----4-:R-:W-:-:S02]  /*44210*/  VIADD R3, R24, UR4 ;  /* 0x0000000418037c36 */ /* 0x010fc40008000000 */
[----:B------:R-:W-:Y:S01]  /*44220*/  VIADD R26, R29, 0x54 ;  /* 0x000000541d1a7836 */ /* 0x000fe20000000000 */
[----:B--2---:R2:W-:Y:S02]  /*44230*/  @P5 STG.E.U16 desc[UR8][R22.64], R25 ;  /* 0x0000001916005986 */ /* 0x0045e4000c101508 */
[----:B------:R-:W-:Y:S02]  /*44240*/  LEA R20, P5, R3, R0, 0x1 ;  /* 0x0000000003147211 */ /* 0x000fe400078a08ff */
[----:B------:R-:W-:Y:S02]  /*44250*/  PRMT R24, R25, 0x7632, R24 ;  /* 0x0000763219187816 */ /* 0x000fe40000000018 */
[C---:B------:R-:W-:Y:S01]  /*44260*/  LEA.HI.X.SX32 R21, R3.reuse, R2, 0x1, P5 ;  /* 0x0000000203157211 */ /* 0x040fe200028f0eff */
[----:B--2---:R-:W-:Y:S02]  /*44270*/  VIADD R23, R3, UR4 ;  /* 0x0000000403177c36 */ /* 0x004fe40008000000 */
[----:B------:R-:W-:-:S02]  /*44280*/  VIADD R25, R29, 0x50 ;  /* 0x000000501d197836 */ /* 0x000fc40000000000 */
[C---:B------:R-:W-:Y:S01]  /*44290*/  VIADD R3, R23.reuse, UR4 ;  /* 0x0000000417037c36 */ /* 0x040fe20008000000 */
[C---:B------:R-:W-:Y:S01]  /*442a0*/  LEA R22, P5, R23.reuse, R0, 0x1 ;  /* 0x0000000017167211 */ /* 0x040fe200078a08ff */
[----:B------:R2:W-:Y:S03]  /*442b0*/  @P6 STG.E.U16 desc[UR8][R20.64], R24 ;  /* 0x0000001814006986 */ /* 0x0005e6000c101508 */
[----:B------:R-:W-:Y:S02]  /*442c0*/  LEA.HI.X.SX32 R23, R23, R2, 0x1, P5 ;  /* 0x0000000217177211 */ /* 0x000fe400028f0eff */
[----:B0-----:R-:W-:Y:S01]  /*442d0*/  ISETP.LT.AND P5, PT, R25, UR6, !P0 ;  /* 0x0000000619007c0c */ /* 0x001fe2000c7a1270 */
[----:B------:R-:W-:Y:S01]  /*442e0*/  VIADD R25, R29, 0x51 ;  /* 0x000000511d197836 */ /* 0x000fe20000000000 */
[----:B------:R-:W0:Y:S01]  /*442f0*/  LDCU UR6, c[0x0][0x39c] ;  /* 0x00007380ff0677ac */ /* 0x000e220008000800 */
[----:B--2---:R-:W-:Y:S01]  /*44300*/  LEA R20, P6, R3, R0, 0x1 ;  /* 0x0000000003147211 */ /* 0x004fe200078c08ff */
[----:B------:R-:W-:-:S03]  /*44310*/  VIADD R24, R29, 0x52 ;  /* 0x000000521d187836 */ /* 0x000fc60000000000 */
[----:B------:R-:W-:Y:S02]  /*44320*/  LEA.HI.X.SX32 R21, R3, R2, 0x1, P6 ;  /* 0x0000000203157211 */ /* 0x000fe400030f0eff */
[----:B-1----:R-:W-:Y:S01]  /*44330*/  ISETP.LT.AND P6, PT, R25, UR5, !P0 ;  /* 0x0000000519007c0c */ /* 0x002fe2000c7c1270 */
[----:B------:R-:W1:Y:S01]  /*44340*/  LDCU UR5, c[0x0][0x39c] ;  /* 0x00007380ff0577ac */ /* 0x000e620008000800 */
[----:B------:R2:W-:Y:S01]  /*44350*/  @P4 STG.E.U16 desc[UR8][R22.64], R27 ;  /* 0x0000001b16004986 */ /* 0x0005e2000c101508 */
[----:B------:R-:W-:Y:S01]  /*44360*/  VIADD R3, R3, UR4 ;  /* 0x0000000403037c36 */ /* 0x000fe20008000000 */
[----:B---3--:R-:W-:Y:S01]  /*44370*/  ISETP.LT.AND P4, PT, R24, UR7, !P0 ;  /* 0x0000000718007c0c */ /* 0x008fe2000c781270 */
[----:B------:R-:W3:Y:S02]  /*44380*/  LDCU UR7, c[0x0][0x39c] ;  /* 0x00007380ff0777ac */ /* 0x000ee40008000800 */
[----:B------:R-:W-:Y:S01]  /*44390*/  VIADD R25, R3, UR4 ;  /* 0x0000000403197c36 */ /* 0x000fe20008000000 */
[----:B--2---:R-:W-:-:S05]  /*443a0*/  PRMT R23, R27, 0x7632, R23 ;  /* 0x000076321b177816 */ /* 0x004fca0000000017 */
[----:B------:R2:W-:Y:S01]  /*443b0*/  @P3 STG.E.U16 desc[UR8][R20.64], R23 ;  /* 0x0000001714003986 */ /* 0x0005e2000c101508 */
[----:B------:R-:W-:Y:S02]  /*443c0*/  VIADD R24, R29, 0x53 ;  /* 0x000000531d187836 */ /* 0x000fe40000000000 */
[----:B------:R-:W-:Y:S01]  /*443d0*/  VIADD R27, R25, UR4 ;  /* 0x00000004191b7c36 */ /* 0x000fe20008000000 */
[----:B--2---:R-:W-:-:S04]  /*443e0*/  LEA R20, P3, R3, R0, 0x1 ;  /* 0x0000000003147211 */ /* 0x004fc800078608ff */
[----:B------:R-:W-:Y:S02]  /*443f0*/  LEA.HI.X.SX32 R21, R3, R2, 0x1, P3 ;  /* 0x0000000203157211 */ /* 0x000fe400018f0eff */
[C---:B------:R-:W-:Y:S02]  /*44400*/  LEA R22, P3, R25.reuse, R0, 0x1 ;  /* 0x0000000019167211 */ /* 0x040fe400078608ff */
[----:B------:R-:W-:Y:S01]  /*44410*/  PRMT R3, R28, 0x7632, R3 ;  /* 0x000076321c037816 */ /* 0x000fe20000000003 */
[----:B------:R2:W-:Y:S01]  /*44420*/  @P2 STG.E.U16 desc[UR8][R20.64], R28 ;  /* 0x0000001c14002986 */ /* 0x0005e2000c101508 */
[----:B------:R-:W-:Y:S02]  /*44430*/  LEA.HI.X.SX32 R23, R25, R2, 0x1, P3 ;  /* 0x0000000219177211 */ /* 0x000fe400018f0eff */
[----:B-1----:R-:W-:Y:S01]  /*44440*/  ISETP.LT.AND P2, PT, R24, UR5, !P0 ;  /* 0x0000000518007c0c */ /* 0x002fe2000c741270 */
[----:B------:R-:W1:Y:S01]  /*44450*/  LDCU UR5, c[0x0][0x39c] ;  /* 0x00007380ff0577ac */ /* 0x000e620008000800 */
[----:B------:R-:W-:Y:S01]  /*44460*/  LEA R24, P3, R27, R0, 0x1 ;  /* 0x000000001b187211 */ /* 0x000fe200078608ff */
[----:B--2---:R-:W-:-:S03]  /*44470*/  VIADD R28, R29, 0x55 ;  /* 0x000000551d1c7836 */ /* 0x004fc60000000000 */
[C---:B------:R-:W-:Y:S02]  /*44480*/  LEA.HI.X.SX32 R25, R27.reuse, R2, 0x1, P3 ;  /* 0x000000021b197211 */ /* 0x040fe400018f0eff */
[----:B---3--:R-:W-:Y:S01]  /*44490*/  ISETP.LT.AND P3, PT, R28, UR7, !P0 ;  /* 0x000000071c007c0c */ /* 0x008fe2000c761270 */
[----:B------:R-:W-:Y:S01]  /*444a0*/  VIADD R27, R27, UR4 ;  /* 0x000000041b1b7c36 */ /* 0x000fe20008000000 */
[----:B------:R-:W2:Y:S01]  /*444b0*/  LDL.LU R28, [R1+0xd0] ;  /* 0x0000d000011c7983 */ /* 0x000ea20000300800 */
[----:B------:R-:W3:Y:S03]  /*444c0*/  LDCU UR7, c[0x0][0x39c] ;  /* 0x00007380ff0777ac */ /* 0x000ee60008000800 */
[----:B------:R4:W-:Y:S01]  /*444d0*/  @P1 STG.E.U16 desc[UR8][R22.64], R3 ;  /* 0x0000000316001986 */ /* 0x0009e2000c101508 */
[----:B0-----:R-:W-:Y:S01]  /*444e0*/  ISETP.LT.AND P1, PT, R26, UR6, !P0 ;  /* 0x000000061a007c0c */ /* 0x001fe2000c721270 */
[C---:B------:R-:W-:Y:S01]  /*444f0*/  VIADD R21, R27.reuse, UR4 ;  /* 0x000000041b157c36 */ /* 0x040fe20008000000 */
[----:B------:R-:W0:Y:S01]  /*44500*/  LDCU UR6, c[0x0][0x39c] ;  /* 0x00007380ff0677ac */ /* 0x000e220008000800 */
[----:B------:R1:W-:Y:S01]  /*44510*/  @P5 STG.E.U16 desc[UR8][R24.64], R8 ;  /* 0x0000000818005986 */ /* 0x0003e2000c101508 */
[----:B------:R-:W-:-:S04]  /*44520*/  LEA R26, P5, R27, R0, 0x1 ;  /* 0x000000001b1a7211 */ /* 0x000fc800078a08ff */
[----:B------:R-:W-:Y:S02]  /*44530*/  LEA.HI.X.SX32 R27, R27, R2, 0x1, P5 ;  /* 0x000000021b1b7211 */ /* 0x000fe400028f0eff */
[----:B------:R-:W-:Y:S01]  /*44540*/  LEA R20, P5, R21, R0, 0x1 ;  /* 0x0000000015147211 */ /* 0x000fe200078a08ff */
[----:B----4-:R-:W-:Y:S01]  /*44550*/  VIADD R22, R29, 0x56 ;  /* 0x000000561d167836 */ /* 0x010fe20000000000 */
[----:B------:R-:W-:Y:S01]  /*44560*/  PRMT R23, R8, 0x7632, R23 ;  /* 0x0000763208177816 */ /* 0x000fe20000000017 */
[C---:B------:R-:W-:Y:S01]  /*44570*/  VIADD R3, R21.reuse, UR4 ;  /* 0x0000000415037c36 */ /* 0x040fe20008000000 */
[----:B------:R-:W-:Y:S02]  /*44580*/  LEA.HI.X.SX32 R21, R21, R2, 0x1, P5 ;  /* 0x0000000215157211 */ /* 0x000fe400028f0eff */
[----:B-1----:R-:W-:Y:S01]  /*44590*/  ISETP.LT.AND P5, PT, R22, UR5, !P0 ;  /* 0x0000000516007c0c */ /* 0x002fe2000c7a1270 */
[----:B------:R1:W-:Y:S01]  /*445a0*/  @P6 STG.E.U16 desc[UR8][R26.64], R23 ;  /* 0x000000171a006986 */ /* 0x0003e2000c101508 */
[----:B------:R-:W-:Y:S01]  /*445b0*/  LEA R22, P6, R3, R0, 0x1 ;  /* 0x0000000003167211 */ /* 0x000fe200078c08ff */
[----:B------:R-:W-:Y:S01]  /*445c0*/  VIADD R8, R29, 0x57 ;  /* 0x000000571d087836 */ /* 0x000fe20000000000 */
[----:B------:R-:W4:Y:S01]  /*445d0*/  LDCU UR5, c[0x0][0x39c] ;  /* 0x00007380ff0577ac */ /* 0x000f220008000800 */
[----:B------:R3:W-:Y:S03]  /*445e0*/  @P4 STG.E.U16 desc[UR8][R20.64], R9 ;  /* 0x0000000914004986 */ /* 0x0007e6000c101508 */
[----:B0-----:R-:W-:-:S02]  /*445f0*/  ISETP.LT.AND P4, PT, R8, UR6, !P0 ;  /* 0x0000000608007c0c */ /* 0x001fc4000c781270 */
[C---:B-1----:R-:W-:Y:S01]  /*44600*/  LEA.HI.X.SX32 R23, R3.reuse, R2, 0x1, P6 ;  /* 0x0000000203177211 */ /* 0x042fe200030f0eff */
[----:B------:R-:W-:Y:S01]  /*44610*/  VIADD R3, R3, UR4 ;  /* 0x0000000403037c36 */ /* 0x000fe20008000000 */
[----:B------:R-:W0:Y:S01]  /*44620*/  LDCU UR6, c[0x0][0x39c] ;  /* 0x00007380ff0677ac */ /* 0x000e220008000800 */
[----:B------:R-:W-:Y:S01]  /*44630*/  VIADD R8, R29, 0x58 ;  /* 0x000000581d087836 */ /* 0x000fe20000000000 */
[----:B---3--:R-:W-:Y:S01]  /*44640*/  PRMT R21, R9, 0x7632, R21 ;  /* 0x0000763209157816 */ /* 0x008fe20000000015 */
[C---:B------:R-:W-:Y:S01]  /*44650*/  VIADD R27, R3.reuse, UR4 ;  /* 0x00000004031b7c36 */ /* 0x040fe20008000000 */
[----:B------:R-:W-:-:S03]  /*44660*/  LEA R24, P6, R3, R0, 0x1 ;  /* 0x0000000003187211 */ /* 0x000fc600078c08ff */
[----:B------:R1:W-:Y:S01]  /*44670*/  @P2 STG.E.U16 desc[UR8][R22.64], R21 ;  /* 0x0000001516002986 */ /* 0x0003e2000c101508 */
[----:B------:R-:W-:Y:S01]  /*44680*/  ISETP.LT.AND P2, PT, R8, UR7, !P0 ;  /* 0x0000000708007c0c */ /* 0x000fe2000c741270 */
[----:B------:R-:W3:Y:S01]  /*44690*/  LDCU UR7, c[0x0][0x39c] ;  /* 0x00007380ff0777ac */ /* 0x000ee20008000800 */
[----:B------:R-:W-:Y:S01]  /*446a0*/  LEA.HI.X.SX32 R25, R3, R2, 0x1, P6 ;  /* 0x0000000203197211 */ /* 0x000fe200030f0eff */
[----:B------:R-:W-:Y:S01]  /*446b0*/  VIADD R3, R29, 0x59 ;  /* 0x000000591d037836 */ /* 0x000fe20000000000 */
[----:B------:R-:W-:-:S03]  /*446c0*/  LEA R8, P6, R27, R0, 0x1 ;  /* 0x000000001b087211 */ /* 0x000fc600078c08ff */
[----:B------:R0:W-:Y:S01]  /*446d0*/  @P1 STG.E.U16 desc[UR8][R24.64], R10 ;  /* 0x0000000a18001986 */ /* 0x0001e2000c101508 */
[C---:B------:R-:W-:Y:S01]  /*446e0*/  LEA.HI.X.SX32 R9, R27.reuse, R2, 0x1, P6 ;  /* 0x000000021b097211 */ /* 0x040fe200030f0eff */
[----:B------:R-:W-:Y:S01]  /*446f0*/  VIADD R27, R27, UR4 ;  /* 0x000000041b1b7c36 */ /* 0x000fe20008000000 */
[----:B-1----:R-:W-:Y:S02]  /*44700*/  PRMT R23, R10, 0x7632, R23 ;  /* 0x000076320a177816 */ /* 0x002fe40000000017 */
[----:B----4-:R-:W-:Y:S01]  /*44710*/  ISETP.LT.AND P1, PT, R3, UR5, !P0 ;  /* 0x0000000503007c0c */ /* 0x010fe2000c721270 */
[----:B------:R-:W1:Y:S01]  /*44720*/  LDCU UR5, c[0x0][0x39c] ;  /* 0x00007380ff0577ac */ /* 0x000e620008000800 */
[----:B------:R-:W-:Y:S01]  /*44730*/  VIADD R22, R29, 0x5a ;  /* 0x0000005a1d167836 */ /* 0x000fe20000000000 */
[----:B------:R4:W-:Y:S01]  /*44740*/  @P3 STG.E.U16 desc[UR8][R8.64], R23 ;  /* 0x0000001708003986 */ /* 0x0009e2000c101508 */
[C---:B------:R-:W-:Y:S01]  /*44750*/  LEA R20, P3, R27.reuse, R0, 0x1 ;  /* 0x000000001b147211 */ /* 0x040fe200078608ff */
[----:B------:R-:W-:-:S03]  /*44760*/  VIADD R3, R27, UR4 ;  /* 0x000000041b037c36 */ /* 0x000fc60008000000 */
[----:B------:R-:W-:Y:S02]  /*44770*/  LEA.HI.X.SX32 R21, R27, R2, 0x1, P3 ;  /* 0x000000021b157211 */ /* 0x000fe400018f0eff */
[----:B0-----:R-:W-:Y:S01]  /*44780*/  ISETP.LT.AND P3, PT, R22, UR6, !P0 ;  /* 0x0000000616007c0c */ /* 0x001fe2000c761270 */
[----:B------:R-:W0:Y:S01]  /*44790*/  LDCU UR6, c[0x0][0x39c] ;  /* 0x00007380ff0677ac */ /* 0x000e220008000800 */
[----:B------:R-:W-:Y:S02]  /*447a0*/  LEA R22, P6, R3, R0, 0x1 ;  /* 0x0000000003167211 */ /* 0x000fe400078c08ff */
[----:B------:R-:W-:Y:S01]  /*447b0*/  PRMT R25, R11, 0x7632, R25 ;  /* 0x000076320b197816 */ /* 0x000fe20000000019 */
[----:B----4-:R-:W-:Y:S01]  /*447c0*/  VIADD R8, R29, 0x5c ;  /* 0x0000005c1d087836 */ /* 0x010fe20000000000 */
[C---:B------:R-:W-:Y:S01]  /*447d0*/  LEA.HI.X.SX32 R23, R3.reuse, R2, 0x1, P6 ;  /* 0x0000000203177211 */ /* 0x040fe200030f0eff */
[----:B------:R-:W-:Y:S02]  /*447e0*/  VIADD R3, R3, UR4 ;  /* 0x0000000403037c36 */ /* 0x000fe40008000000 */
[----:B------:R-:W-:Y:S01]  /*447f0*/  VIADD R10, R29, 0x5b ;  /* 0x0000005b1d0a7836 */ /* 0x000fe20000000000 */
[----:B------:R-:W-:Y:S01]  /*44800*/  @P5 STG.E.U16 desc[UR8][R20.64], R11 ;  /* 0x0000000b14005986 */ /* 0x000fe2000c101508 */
[----:B-1----:R-:W-:Y:S01]  /*44810*/  ISETP.LT.AND P5, PT, R8, UR5, !P0 ;  /* 0x0000000508007c0c */ /* 0x002fe2000c7a1270 */
[C---:B------:R-:W-:Y:S01]  /*44820*/  VIADD R9, R3.reuse, UR4 ;  /* 0x0000000403097c36 */ /* 0x040fe20008000000 */
[----:B------:R-:W1:Y:S01]  /*44830*/  LDCU UR5, c[0x0][0x39c] ;  /* 0x00007380ff0577ac */ /* 0x000e620008000800 */
[----:B------:R4:W-:Y:S01]  /*44840*/  @P4 STG.E.U16 desc[UR8][R22.64], R25 ;  /* 0x0000001916004986 */ /* 0x0009e2000c101508 */
[----:B------:R-:W-:-:S02]  /*44850*/  LEA R24, P4, R3, R0, 0x1 ;  /* 0x0000000003187211 */ /* 0x000fc400078808ff */
[----:B---3--:R-:W-:Y:S01]  /*44860*/  ISETP.LT.AND P6, PT, R10, UR7, !P0 ;  /* 0x000000070a007c0c */ /* 0x008fe2000c7c1270 */
[----:B------:R-:W3:Y:S01]  /*44870*/  LDCU UR7, c[0x0][0x39c] ;  /* 0x00007380ff0777ac */ /* 0x000ee20008000800 */
[----:B------:R-:W-:Y:S01]  /*44880*/  VIADD R10, R29, 0x5d ;  /* 0x0000005d1d0a7836 */ /* 0x000fe20000000000 */
[----:B----4-:R-:W-:Y:S01]  /*44890*/  LEA.HI.X.SX32 R25, R3, R2, 0x1, P4 ;  /* 0x0000000203197211 */ /* 0x010fe200020f0eff */
[C---:B------:R-:W-:Y:S01]  /*448a0*/  VIADD R3, R9.reuse, UR4 ;  /* 0x0000000409037c36 */ /* 0x040fe20008000000 */
[C---:B------:R-:W-:Y:S02]  /*448b0*/  LEA R8, P4, R9.reuse, R0, 0x1 ;  /* 0x0000000009087211 */ /* 0x040fe400078808ff */
[----:B------:R-:W-:Y:S01]  /*448c0*/  PRMT R21, R4, 0x7632, R21 ;  /* 0x0000763204157816 */ /* 0x000fe20000000015 */
[----:B------:R-:W-:Y:S01]  /*448d0*/  @P2 STG.E.U16 desc[UR8][R24.64], R4 ;  /* 0x0000000418002986 */ /* 0x000fe2000c101508 */
[----:B------:R-:W-:Y:S02]  /*448e0*/  LEA.HI.X.SX32 R9, R9, R2, 0x1, P4 ;  /* 0x0000000209097211 */ /* 0x000fe400020f0eff */
[----:B------:R-:W-:Y:S01]  /*448f0*/  LEA R20, P2, R3, R0, 0x1 ;  /* 0x0000000003147211 */ /* 0x000fe200078408ff */
[C---:B------:R-:W-:Y:S01]  /*44900*/  VIADD R11, R29.reuse, 0x5f ;  /* 0x0000005f1d0b7836 */ /* 0x040fe20000000000 */
[----:B0-----:R-:W-:Y:S01]  /*44910*/  ISETP.LT.AND P4, PT, R10, UR6, !P0 ;  /* 0x000000060a007c0c */ /* 0x001fe2000c781270 */
[----:B------:R-:W0:Y:S01]  /*44920*/  LDCU UR6, c[0x0][0x39c] ;  /* 0x00007380ff0677ac */ /* 0x000e220008000800 */
[----:B------:R4:W-:Y:S01]  /*44930*/  @P1 STG.E.U16 desc[UR8][R8.64], R21 ;  /* 0x0000001508001986 */ /* 0x0009e2000c101508 */
[----:B------:R-:W-:Y:S01]  /*44940*/  VIADD R10, R29, 0x5e ;  /* 0x0000005e1d0a7836 */ /* 0x000fe20000000000 */
[----:B-1----:R-:W-:Y:S01]  /*44950*/  ISETP.LT.AND P1, PT, R11, UR5, !P0 ;  /* 0x000000050b007c0c */ /* 0x002fe2000c721270 */
[----:B------:R-:W1:Y:S01]  /*44960*/  LDCU UR5, c[0x0][0x39c] ;  /* 0x00007380ff0577ac */ /* 0x000e620008000800 */
[C---:B----4-:R-:W-:Y:S01]  /*44970*/  LEA.HI.X.SX32 R21, R3.reuse, R2, 0x1, P2 ;  /* 0x0000000203157211 */ /* 0x050fe200010f0eff */
[----:B------:R-:W-:Y:S01]  /*44980*/  VIADD R3, R3, UR4 ;  /* 0x0000000403037c36 */ /* 0x000fe20008000000 */
[----:B---3--:R-:W-:Y:S01]  /*44990*/  ISETP.LT.AND P2, PT, R10, UR7, !P0 ;  /* 0x000000070a007c0c */ /* 0x008fe2000c741270 */
[----:B------:R-:W-:Y:S01]  /*449a0*/  VIADD R4, R29, 0x60 ;  /* 0x000000601d047836 */ /* 0x000fe20000000000 */
[----:B------:R-:W3:Y:S01]  /*449b0*/  LDCU UR7, c[0x0][0x39c] ;  /* 0x00007380ff0777ac */ /* 0x000ee20008000800 */
[----:B------:R4:W-:Y:S01]  /*449c0*/  @P3 STG.E.U16 desc[UR8][R20.64], R5 ;  /* 0x0000000514003986 */ /* 0x0009e2000c101508 */
[C---:B------:R-:W-:Y:S01]  /*449d0*/  LEA R10, P3, R3.reuse, R0, 0x1 ;  /* 0x00000000030a7211 */ /* 0x040fe200078608ff */
[----:B------:R-:W-:-:S03]  /*449e0*/  VIADD R9, R3, UR4 ;  /* 0x0000000403097c36 */ /* 0x000fc60008000000 */
[----:B------:R-:W-:Y:S01]  /*449f0*/  LEA.HI.X.SX32 R11, R3, R2, 0x1, P3 ;  /* 0x00000002030b7211 */ /* 0x000fe200018f0eff */
[C---:B------:R-:W-:Y:S01]  /*44a00*/  VIADD R3, R9.reuse, UR4 ;  /* 0x0000000409037c36 */ /* 0x040fe20008000000 */
[----:B------:R-:W-:Y:S02]  /*44a10*/  LEA R8, P3, R9, R0, 0x1 ;  /* 0x0000000009087211 */ /* 0x000fe400078608ff */
[----:B----4-:R-:W-:Y:S02]  /*44a20*/  PRMT R21, R5, 0x7632, R21 ;  /* 0x0000763205157816 */ /* 0x010fe40000000015 */
[----:B------:R-:W-:Y:S02]  /*44a30*/  LEA.HI.X.SX32 R9, R9, R2, 0x1, P3 ;  /* 0x0000000209097211 */ /* 0x000fe400018f0eff */
[----:B0-----:R-:W-:Y:S01]  /*44a40*/  ISETP.LT.AND P3, PT, R4, UR6, !P0 ;  /* 0x0000000604007c0c */ /* 0x001fe2000c761270 */
[----:B------:R0:W-:Y:S01]  /*44a50*/  @P6 STG.E.U16 desc[UR8][R10.64], R21 ;  /* 0x000000150a006986 */ /* 0x0001e2000c101508 */
[----:B------:R-:W-:Y:S01]  /*44a60*/  LEA R20, P6, R3, R0, 0x1 ;  /* 0x0000000003147211 */ /* 0x000fe200078c08ff */
[C---:B------:R-:W-:Y:S01]  /*44a70*/  VIADD R4, R29.reuse, 0x61 ;  /* 0x000000611d047836 */ /* 0x040fe20000000000 */
[----:B------:R-:W4:Y:S01]  /*44a80*/  LDCU UR6, c[0x0][0x39c] ;  /* 0x00007380ff0677ac */ /* 0x000f220008000800 */
[----:B------:R3:W-:Y:S01]  /*44a90*/  @P5 STG.E.U16 desc[UR8][R8.64], R6 ;  /* 0x0000000608005986 */ /* 0x0007e2000c101508 */
[----:B------:R-:W-:Y:S01]  /*44aa0*/  VIADD R5, R29, 0x62 ;  /* 0x000000621d057836 */ /* 0x000fe20000000000 */
[----:B0-----:R-:W-:-:S02]  /*44ab0*/  LEA.HI.X.SX32 R21, R3, R2, 0x1, P6 ;  /* 0x0000000203157211 */ /* 0x001fc400030f0eff */
[----:B-1----:R-:W-:Y:S01]  /*44ac0*/  ISETP.LT.AND P6, PT, R4, UR5, !P0 ;  /* 0x0000000504007c0c */ /* 0x002fe2000c7c1270 */
[----:B------:R-:W0:Y:S01]  /*44ad0*/  LDCU UR5, c[0x0][0x39c] ;  /* 0x00007380ff0577ac */ /* 0x000e220008000800 */
[----:B------:R-:W-:Y:S01]  /*44ae0*/  VIADD R3, R3, UR4 ;  /* 0x0000000403037c36 */ /* 0x000fe20008000000 */
[----:B---3--:R-:W-:-:S03]  /*44af0*/  PRMT R9, R6, 0x7632, R9 ;  /* 0x0000763206097816 */ /* 0x008fc60000000009 */
[C---:B------:R-:W-:Y:S01]  /*44b00*/  VIADD R11, R3.reuse, UR4 ;  /* 0x00000004030b7c36 */ /* 0x040fe20008000000 */
[----:B------:R-:W-:Y:S01]  /*44b10*/  LEA R4, P5, R3, R0, 0x1 ;  /* 0x0000000003047211 */ /* 0x000fe200078a08ff */
[----:B------:R1:W-:Y:S01]  /*44b20*/  @P4 STG.E.U16 desc[UR8][R20.64], R9 ;  /* 0x0000000914004986 */ /* 0x0003e2000c101508 */
[----:B------:R-:W-:Y:S01]  /*44b30*/  ISETP.LT.AND P4, PT, R5, UR7, !P0 ;  /* 0x0000000705007c0c */ /* 0x000fe2000c781270 */
[----:B------:R-:W-:Y:S01]  /*44b40*/  VIADD R6, R29, 0x63 ;  /* 0x000000631d067836 */ /* 0x000fe20000000000 */
[----:B------:R-:W-:Y:S01]  /*44b50*/  LEA.HI.X.SX32 R5, R3, R2, 0x1, P5 ;  /* 0x0000000203057211 */ /* 0x000fe200028f0eff */
[C---:B------:R-:W-:Y:S01]  /*44b60*/  VIADD R3, R11.reuse, UR4 ;  /* 0x000000040b037c36 */ /* 0x040fe20008000000 */
[C---:B------:R-:W-:Y:S01]  /*44b70*/  LEA R8, P5, R11.reuse, R0, 0x1 ;  /* 0x000000000b087211 */ /* 0x040fe200078a08ff */
[----:B------:R-:W3:Y:S02]  /*44b80*/  LDCU UR7, c[0x0][0x39c] ;  /* 0x00007380ff0777ac */ /* 0x000ee40008000800 */
[----:B------:R3:W-:Y:S01]  /*44b90*/  @P2 STG.E.U16 desc[UR8][R4.64], R7 ;  /* 0x0000000704002986 */ /* 0x0007e2000c101508 */
[----:B-1----:R-:W-:-:S02]  /*44ba0*/  LEA.HI.X.SX32 R9, R11, R2, 0x1, P5 ;  /* 0x000000020b097211 */ /* 0x002fc400028f0eff */
[----:B------:R-:W-:Y:S02]  /*44bb0*/  LEA R10, P5, R3, R0, 0x1 ;  /* 0x00000000030a7211 */ /* 0x000fe400078a08ff */
[----:B0-----:R-:W-:Y:S01]  /*44bc0*/  ISETP.LT.AND P2, PT, R6, UR5, !P0 ;  /* 0x0000000506007c0c */ /* 0x001fe2000c741270 */
[----:B------:R-:W0:Y:S01]  /*44bd0*/  LDCU UR5, c[0x0][0x39c] ;  /* 0x00007380ff0577ac */ /* 0x000e220008000800 */
[----:B------:R-:W-:Y:S01]  /*44be0*/  PRMT R21, R7, 0x7632, R21 ;  /* 0x0000763207157816 */ /* 0x000fe20000000015 */
[----:B------:R-:W-:Y:S01]  /*44bf0*/  VIADD R6, R29, 0x64 ;  /* 0x000000641d067836 */ /* 0x000fe20000000000 */
[C---:B------:R-:W-:Y:S01]  /*44c00*/  LEA.HI.X.SX32 R11, R3.reuse, R2, 0x1, P5 ;  /* 0x00000002030b7211 */ /* 0x040fe200028f0eff */
[----:B------:R-:W-:Y:S02]  /*44c10*/  VIADD R3, R3, UR4 ;  /* 0x0000000403037c36 */ /* 0x000fe40008000000 */
[----:B------:R1:W-:Y:S01]  /*44c20*/  @P1 STG.E.U16 desc[UR8][R8.64], R21 ;  /* 0x0000001508001986 */ /* 0x0003e2000c101508 */
[----:B----4-:R-:W-:Y:S01]  /*44c30*/  ISETP.LT.AND P1, PT, R6, UR6, !P0 ;  /* 0x0000000606007c0c */ /* 0x010fe2000c721270 */
[----:B------:R-:W-:Y:S01]  /*44c40*/  VIADD R20, R29, 0x65 ;  /* 0x000000651d147836 */ /* 0x000fe20000000000 */
[----:B------:R-:W4:Y:S01]  /*44c50*/  LDCU UR6, c[0x0][0x39c] ;  /* 0x00007380ff0677ac */ /* 0x000f220008000800 */
[----:B------:R0:W-:Y:S01]  /*44c60*/  @P3 STG.E.U16 desc[UR8][R10.64], R12 ;  /* 0x0000000c0a003986 */ /* 0x0001e2000c101508 */
[C---:B------:R-:W-:Y:S01]  /*44c70*/  LEA R6, P3, R3.reuse, R0, 0x1 ;  /* 0x0000000003067211 */ /* 0x040fe200078608ff */
[C---:B---3--:R-:W-:Y:S01]  /*44c80*/  VIADD R5, R3.reuse, UR4 ;  /* 0x0000000403057c36 */ /* 0x048fe20008000000 */
[----:B------:R-:W-:Y:S01]  /*44c90*/  ISETP.LT.AND P5, PT, R20, UR7, !P0 ;  /* 0x0000000714007c0c */ /* 0x000fe2000c7a1270 */
[----:B------:R-:W3:Y:S01]  /*44ca0*/  LDCU UR7, c[0x0][0x39c] ;  /* 0x00007380ff0777ac */ /* 0x000ee20008000800 */
[----:B------:R-:W-:Y:S01]  /*44cb0*/  LEA.HI.X.SX32 R7, R3, R2, 0x1, P3 ;  /* 0x0000000203077211 */ /* 0x000fe200018f0eff */
[C---:B------:R-:W-:Y:S01]  /*44cc0*/  VIADD R3, R5.reuse, UR4 ;  /* 0x0000000405037c36 */ /* 0x040fe20008000000 */
[----:B------:R-:W-:Y:S01]  /*44cd0*/  LEA R4, P3, R5, R0, 0x1 ;  /* 0x0000000005047211 */ /* 0x000fe200078608ff */
[----:B-1----:R-:W-:Y:S01]  /*44ce0*/  VIADD R8, R29, 0x66 ;  /* 0x000000661d087836 */ /* 0x002fe20000000000 */
[----:B------:R-:W-:-:S02]  /*44cf0*/  PRMT R9, R12, 0x7632, R9 ;  /* 0x000076320c097816 */ /* 0x000fc40000000009 */
[----:B------:R-:W-:Y:S02]  /*44d00*/  LEA.HI.X.SX32 R5, R5, R2, 0x1, P3 ;  /* 0x0000000205057211 */ /* 0x000fe400018f0eff */
[----:B0-----:R-:W-:Y:S01]  /*44d10*/  ISETP.LT.AND P3, PT, R8, UR5, !P0 ;  /* 0x0000000508007c0c */ /* 0x001fe2000c761270 */
[----:B------:R0:W-:Y:S01]  /*44d20*/  @P6 STG.E.U16 desc[UR8][R6.64], R9 ;  /* 0x0000000906006986 */ /* 0x0001e2000c101508 */
[----:B------:R-:W-:Y:S01]  /*44d30*/  LEA R8, P6, R3, R0, 0x1 ;  /* 0x0000000003087211 */ /* 0x000fe200078c08ff */
[----:B------:R-:W-:Y:S01]  /*44d40*/  VIADD R10, R29, 0x67 ;  /* 0x000000671d0a7836 */ /* 0x000fe20000000000 */
[----:B------:R-:W1:Y:S01]  /*44d50*/  LDCU UR5, c[0x0][0x39c] ;  /* 0x00007380ff0577ac */ /* 0x000e620008000800 */
[----:B------:R3:W-:Y:S03]  /*44d60*/  @P4 STG.E.U16 desc[UR8][R4.64], R13 ;  /* 0x0000000d04004986 */ /* 0x0007e6000c101508 */
[----:B----4-:R-:W-:Y:S01]  /*44d70*/  ISETP.LT.AND P4, PT, R10, UR6, !P0 ;  /* 0x000000060a007c0c */ /* 0x010fe2000c781270 */
[----:B------:R-:W4:Y:S01]  /*44d80*/  LDCU UR6, c[0x0][0x39c] ;  /* 0x00007380ff0677ac */ /* 0x000f220008000800 */
[C---:B0-----:R-:W-:Y:S01]  /*44d90*/  LEA.HI.X.SX32 R9, R3.reuse, R2, 0x1, P6 ;  /* 0x0000000203097211 */ /* 0x041fe200030f0eff */
[----:B------:R-:W-:-:S02]  /*44da0*/  VIADD R3, R3, UR4 ;  /* 0x0000000403037c36 */ /* 0x000fc40008000000 */
[----:B------:R-:W-:Y:S01]  /*44db0*/  VIADD R7, R29, 0x68 ;  /* 0x000000681d077836 */ /* 0x000fe20000000000 */
[----:B---3--:R-:W-:Y:S01]  /*44dc0*/  PRMT R5, R13, 0x7632, R5 ;  /* 0x000076320d057816 */ /* 0x008fe20000000005 */
[C---:B------:R-:W-:Y:S01]  /*44dd0*/  VIADD R11, R3.reuse, UR4 ;  /* 0x00000004030b7c36 */ /* 0x040fe20008000000 */
[----:B------:R-:W-:-:S03]  /*44de0*/  LEA R6, P6, R3, R0, 0x1 ;  /* 0x0000000003067211 */ /* 0x000fc600078c08ff */
[----:B------:R0:W-:Y:S01]  /*44df0*/  @P2 STG.E.U16 desc[UR8][R8.64], R5 ;  /* 0x0000000508002986 */ /* 0x0001e2000c101508 */
[----:B------:R-:W-:Y:S01]  /*44e00*/  ISETP.LT.AND P2, PT, R7, UR7, !P0 ;  /* 0x0000000707007c0c */ /* 0x000fe2000c741270 */
[----:B------:R-:W-:Y:S01]  /*44e10*/  VIADD R10, R29, 0x69 ;  /* 0x000000691d0a7836 */ /* 0x000fe20000000000 */
[----:B------:R-:W-:Y:S01]  /*44e20*/  LEA.HI.X.SX32 R7, R3, R2, 0x1, P6 ;  /* 0x0000000203077211 */ /* 0x000fe200030f0eff */
[C---:B------:R-:W-:Y:S01]  /*44e30*/  VIADD R3, R11.reuse, UR4 ;  /* 0x000000040b037c36 */ /* 0x040fe20008000000 */
[----:B------:R-:W-:Y:S01]  /*44e40*/  LEA R4, P6, R11, R0, 0x1 ;  /* 0x000000000b047211 */ /* 0x000fe200078c08ff */
[----:B------:R-:W3:Y:S02]  /*44e50*/  LDCU UR7, c[0x0][0x39c] ;  /* 0x00007380ff0777ac */ /* 0x000ee40008000800 */
[----:B------:R-:W-:Y:S01]  /*44e60*/  @P1 STG.E.U16 desc[UR8][R6.64], R14 ;  /* 0x0000000e06001986 */ /* 0x000fe2000c101508 */
[----:B-1----:R-:W-:Y:S02]  /*44e70*/  ISETP.LT.AND P1, PT, R10, UR5, !P0 ;  /* 0x000000050a007c0c */ /* 0x002fe4000c721270 */
[----:B0-----:R-:W-:-:S02]  /*44e80*/  PRMT R9, R14, 0x7632, R9 ;  /* 0x000076320e097816 */ /* 0x001fc40000000009 */
[----:B------:R-:W-:Y:S01]  /*44e90*/  LEA.HI.X.SX32 R5, R11, R2, 0x1, P6 ;  /* 0x000000020b057211 */ /* 0x000fe200030f0eff */
[----:B------:R-:W-:Y:S01]  /*44ea0*/  VIADD R10, R29, 0x6a ;  /* 0x0000006a1d0a7836 */ /* 0x000fe20000000000 */
[----:B------:R-:W-:Y:S01]  /*44eb0*/  LEA R8, P6, R3, R0, 0x1 ;  /* 0x0000000003087211 */ /* 0x000fe200078c08ff */
[----:B------:R-:W0:Y:S02]  /*44ec0*/  LDCU UR5, c[0x0][0x39c] ;  /* 0x00007380ff0577ac */ /* 0x000e240008000800 */
[----:B------:R1:W-:Y:S01]  /*44ed0*/  @P5 STG.E.U16 desc[UR8][R4.64], R9 ;  /* 0x0000000904005986 */ /* 0x0003e2000c101508 */
[----:B----4-:R-:W-:Y:S01]  /*44ee0*/  ISETP.LT.AND P5, PT, R10, UR6, !P0 ;  /* 0x000000060a007c0c */ /* 0x010fe2000c7a1270 */
[----:B------:R-:W4:Y:S01]  /*44ef0*/  LDCU UR6, c[0x0][0x39c] ;  /* 0x00007380ff0677ac */ /* 0x000f220008000800 */
[----:B------:R-:W-:Y:S01]  /*44f00*/  VIADD R11, R29, 0x6b ;  /* 0x0000006b1d0b7836 */ /* 0x000fe20000000000 */
[C---:B-1----:R-:W-:Y:S01]  /*44f10*/  LEA.HI.X.SX32 R9, R3.reuse, R2, 0x1, P6 ;  /* 0x0000000203097211 */ /* 0x042fe200030f0eff */
[----:B------:R-:W-:-:S04]  /*44f20*/  VIADD R3, R3, UR4 ;  /* 0x0000000403037c36 */ /* 0x000fc80008000000 */
[----:B------:R1:W-:Y:S01]  /*44f30*/  @P3 STG.E.U16 desc[UR8][R8.64], R15 ;  /* 0x0000000f08003986 */ /* 0x0003e2000c101508 */
[C---:B------:R-:W-:Y:S01]  /*44f40*/  LEA R6, P3, R3.reuse, R0, 0x1 ;  /* 0x0000000003067211 */ /* 0x040fe200078608ff */
[----:B------:R-:W-:Y:S02]  /*44f50*/  VIADD R5, R3, UR4 ;  /* 0x0000000403057c36 */ /* 0x000fe40008000000 */
[----:B------:R-:W-:Y:S01]  /*44f60*/  VIADD R10, R29, 0x6c ;  /* 0x0000006c1d0a7836 */ /* 0x000fe20000000000 */
[----:B------:R-:W-:Y:S01]  /*44f70*/  LEA.HI.X.SX32 R7, R3, R2, 0x1, P3 ;  /* 0x0000000203077211 */ /* 0x000fe200018f0eff */
[C---:B------:R-:W-:Y:S01]  /*44f80*/  VIADD R3, R5.reuse, UR4 ;  /* 0x0000000405037c36 */ /* 0x040fe20008000000 */
[----:B------:R-:W-:Y:S02]  /*44f90*/  LEA R4, P3, R5, R0, 0x1 ;  /* 0x0000000005047211 */ /* 0x000fe400078608ff */
[----:B---3--:R-:W-:Y:S01]  /*44fa0*/  ISETP.LT.AND P6, PT, R11, UR7, !P0 ;  /* 0x000000070b007c0c */ /* 0x008fe2000c7c1270 */
[----:B------:R-:W3:Y:S01]  /*44fb0*/  LDCU UR7, c[0x0][0x39c] ;  /* 0x00007380ff0777ac */ /* 0x000ee20008000800 */
[----:B-1----:R-:W-:-:S02]  /*44fc0*/  PRMT R9, R15, 0x7632, R9 ;  /* 0x000076320f097816 */ /* 0x002fc40000000009 */
[----:B------:R-:W-:-:S03]  /*44fd0*/  LEA.HI.X.SX32 R5, R5, R2, 0x1, P3 ;  /* 0x0000000205057211 */ /* 0x000fc600018f0eff */
[----:B------:R1:W-:Y:S01]  /*44fe0*/  @P4 STG.E.U16 desc[UR8][R6.64], R9 ;  /* 0x0000000906004986 */ /* 0x0003e2000c101508 */
[----:B0-----:R-:W-:Y:S01]  /*44ff0*/  ISETP.LT.AND P4, PT, R10, UR5, !P0 ;  /* 0x000000050a007c0c */ /* 0x001fe2000c781270 */
[----:B------:R-:W-:Y:S01]  /*45000*/  VIADD R10, R29, 0x6d ;  /* 0x0000006d1d0a7836 */ /* 0x000fe20000000000 */
[C---:B------:R-:W-:Y:S01]  /*45010*/  LEA R8, P3, R3.reuse, R0, 0x1 ;  /* 0x0000000003087211 */ /* 0x040fe200078608ff */
[C---:B------:R-:W-:Y:S01]  /*45020*/  VIADD R13, R3.reuse, UR4 ;  /* 0x00000004030d7c36 */ /* 0x040fe20008000000 */
[----:B------:R-:W0:Y:S01]  /*45030*/  LDCU UR5, c[0x0][0x39c] ;  /* 0x00007380ff0577ac */ /* 0x000e220008000800 */
[----:B------:R3:W-:Y:S01]  /*45040*/  @P2 STG.E.U16 desc[UR8][R4.64], R16 ;  /* 0x0000001004002986 */ /* 0x0007e2000c101508 */
[----:B-1----:R-:W-:Y:S02]  /*45050*/  LEA.HI.X.SX32 R9, R3, R2, 0x1, P3 ;  /* 0x0000000203097211 */ /* 0x002fe400018f0eff */
[----:B----4-:R-:W-:Y:S01]  /*45060*/  ISETP.LT.AND P3, PT, R10, UR6, !P0 ;  /* 0x000000060a007c0c */ /* 0x010fe2000c761270 */
[----:B------:R-:W-:Y:S01]  /*45070*/  VIADD R3, R29, 0x6e ;  /* 0x0000006e1d037836 */ /* 0x000fe20000000000 */
[----:B------:R-:W-:Y:S01]  /*45080*/  LEA R10, P2, R13, R0, 0x1 ;  /* 0x000000000d0a7211 */ /* 0x000fe200078408ff */
[----:B------:R-:W1:Y:S01]  /*45090*/  LDCU UR6, c[0x0][0x39c] ;  /* 0x00007380ff0677ac */ /* 0x000e620008000800 */
[----:B---3--:R-:W-:-:S02]  /*450a0*/  PRMT R5, R16, 0x7632, R5 ;  /* 0x0000763210057816 */ /* 0x008fc40000000005 */
[C---:B------:R-:W-:Y:S01]  /*450b0*/  LEA.HI.X.SX32 R11, R13.reuse, R2, 0x1, P2 ;  /* 0x000000020d0b7211 */ /* 0x040fe200010f0eff */
[----:B------:R-:W-:Y:S01]  /*450c0*/  VIADD R13, R13, UR4 ;  /* 0x000000040d0d7c36 */ /* 0x000fe20008000000 */
[----:B------:R-:W-:Y:S01]  /*450d0*/  ISETP.LT.AND P2, PT, R3, UR7, !P0 ;  /* 0x0000000703007c0c */ /* 0x000fe2000c741270 */
[----:B------:R3:W-:Y:S01]  /*450e0*/  @P1 STG.E.U16 desc[UR8][R8.64], R5 ;  /* 0x0000000508001986 */ /* 0x0007e2000c101508 */
[----:B------:R-:W-:Y:S01]  /*450f0*/  VIADD R6, R29, 0x6f ;  /* 0x0000006f1d067836 */ /* 0x000fe20000000000 */
[----:B------:R-:W4:Y:S01]  /*45100*/  LDCU UR7, c[0x0][0x39c] ;  /* 0x00007380ff0777ac */ /* 0x000f220008000800 */
[C---:B------:R-:W-:Y:S01]  /*45110*/  VIADD R3, R13.reuse, UR4 ;  /* 0x000000040d037c36 */ /* 0x040fe20008000000 */
[----:B------:R1:W-:Y:S01]  /*45120*/  @P5 STG.E.U16 desc[UR8][R10.64], R17 ;  /* 0x000000110a005986 */ /* 0x0003e2000c101508 */
[C---:B------:R-:W-:Y:S02]  /*45130*/  LEA R12, P5, R13.reuse, R0, 0x1 ;  /* 0x000000000d0c7211 */ /* 0x040fe400078a08ff */
[----:B0-----:R-:W-:Y:S01]  /*45140*/  ISETP.LT.AND P1, PT, R6, UR5, !P0 ;  /* 0x0000000506007c0c */ /* 0x001fe2000c721270 */
[----:B------:R-:W0:Y:S01]  /*45150*/  LDCU UR5, c[0x0][0x39c] ;  /* 0x00007380ff0577ac */ /* 0x000e220008000800 */
[----:B------:R-:W-:Y:S01]  /*45160*/  LEA.HI.X.SX32 R13, R13, R2, 0x1, P5 ;  /* 0x000000020d0d7211 */ /* 0x000fe200028f0eff */
[----:B--2---:R-:W2:Y:S01]  /*45170*/  LDS.128 R4, [R28] ;  /* 0x000000001c047984 */ /* 0x004ea20000000c00 */
[----:B---3--:R-:W-:Y:S01]  /*45180*/  LEA R8, P5, R3, R0, 0x1 ;  /* 0x0000000003087211 */ /* 0x008fe200078a08ff */
[----:B------:R-:W-:Y:S01]  /*45190*/  VIADD R14, R29, 0x70 ;  /* 0x000000701d0e7836 */ /* 0x000fe20000000000 */
[----:B-1----:R-:W-:-:S02]  /*451a0*/  PRMT R11, R17, 0x7632, R11 ;  /* 0x00007632110b7816 */ /* 0x002fc4000000000b */
[C---:B------:R-:W-:Y:S01]  /*451b0*/  LEA.HI.X.SX32 R9, R3.reuse, R2, 0x1, P5 ;  /* 0x0000000203097211 */ /* 0x040fe200028f0eff */
[----:B------:R-:W-:Y:S02]  /*451c0*/  VIADD R3, R3, UR4 ;  /* 0x0000000403037c36 */ /* 0x000fe40008000000 */
[----:B------:R1:W-:Y:S01]  /*451d0*/  @P6 STG.E.U16 desc[UR8][R12.64], R11 ;  /* 0x0000000b0c006986 */ /* 0x0003e2000c101508 */
[----:B------:R-:W-:Y:S01]  /*451e0*/  ISETP.LT.AND P5, PT, R14, UR6, !P0 ;  /* 0x000000060e007c0c */ /* 0x000fe2000c7a1270 */
[----:B------:R-:W3:Y:S02]  /*451f0*/  LDCU UR6, c[0x0][0x39c] ;  /* 0x00007380ff0677ac */ /* 0x000ee40008000800 */
[----:B------:R0:W-:Y:S01]  /*45200*/  @P4 STG.E.U16 desc[UR8][R8.64], R18 ;  /* 0x0000001208004986 */ /* 0x0001e2000c101508 */
[C---:B------:R-:W-:Y:S01]  /*45210*/  LEA R10, P4, R3.reuse, R0, 0x1 ;  /* 0x00000000030a7211 */ /* 0x040fe200078808ff */
[----:B------:R-:W-:Y:S02]  /*45220*/  VIADD R15, R3, UR4 ;  /* 0x00000004030f7c36 */ /* 0x000fe40008000000 */
[----:B------:R-:W-:Y:S01]  /*45230*/  VIADD R14, R29, 0x71 ;  /* 0x000000711d0e7836 */ /* 0x000fe20000000000 */
[----:B-1----:R-:W-:-:S02]  /*45240*/  LEA.HI.X.SX32 R11, R3, R2, 0x1, P4 ;  /* 0x00000002030b7211 */ /* 0x002fc400020f0eff */
[----:B------:R-:W-:Y:S02]  /*45250*/  PRMT R13, R18, 0x7632, R13 ;  /* 0x00007632120d7816 */ /* 0x000fe4000000000d */
[----:B------:R-:W-:Y:S01]  /*45260*/  LEA R12, P6, R15, R0, 0x1 ;  /* 0x000000000f0c7211 */ /* 0x000fe200078c08ff */
[C---:B------:R-:W-:Y:S01]  /*45270*/  VIADD R3, R29.reuse, 0x72 ;  /* 0x000000721d037836 */ /* 0x040fe20000000000 */
[----:B0-----:R-:W-:Y:S01]  /*45280*/  ISETP.LT.AND P4, PT, R14, UR5, !P0 ;  /* 0x000000050e007c0c */ /* 0x001fe2000c781270 */
[----:B------:R0:W-:Y:S01]  /*45290*/  @P3 STG.E.U16 desc[UR8][R10.64], R13 ;  /* 0x0000000d0a003986 */ /* 0x0001e2000c101508 */
[----:B------:R-:W1:Y:S01]  /*452a0*/  LDCU UR5, c[0x0][0x39c] ;  /* 0x00007380ff0577ac */ /* 0x000e620008000800 */
[----:B------:R-:W-:Y:S01]  /*452b0*/  VIADD R9, R29, 0x73 ;  /* 0x000000731d097836 */ /* 0x000fe20000000000 */
[----:B----4-:R-:W-:Y:S01]  /*452c0*/  ISETP.LT.AND P3, PT, R3, UR7, !P0 ;  /* 0x0000000703007c0c */ /* 0x010fe2000c761270 */
[----:B------:R-:W-:Y:S01]  /*452d0*/  VIADD R14, R29, 0x74 ;  /* 0x000000741d0e7836 */ /* 0x000fe20000000000 */
[----:B------:R-:W4:Y:S01]  /*452e0*/  LDCU UR7, c[0x0][0x39c] ;  /* 0x00007380ff0777ac */ /* 0x000f220008000800 */
[C---:B0-----:R-:W-:Y:S01]  /*452f0*/  LEA.HI.X.SX32 R13, R15.reuse, R2, 0x1, P6 ;  /* 0x000000020f0d7211 */ /* 0x041fe200030f0eff */
[----:B------:R-:W-:-:S04]  /*45300*/  VIADD R15, R15, UR4 ;  /* 0x000000040f0f7c36 */ /* 0x000fc80008000000 */
[C---:B------:R-:W-:Y:S01]  /*45310*/  VIADD R3, R15.reuse, UR4 ;  /* 0x000000040f037c36 */ /* 0x040fe20008000000 */
[----:B------:R-:W-:Y:S01]  /*45320*/  LEA R8, P6, R15, R0, 0x1 ;  /* 0x000000000f087211 */ /* 0x000fe200078c08ff */
[----:B------:R0:W-:Y:S01]  /*45330*/  @P2 STG.E.U16 desc[UR8][R12.64], R19 ;  /* 0x000000130c002986 */ /* 0x0001e2000c101508 */
[----:B---3--:R-:W-:Y:S01]  /*45340*/  ISETP.LT.AND P2, PT, R9, UR6, !P0 ;  /* 0x0000000609007c0c */ /* 0x008fe2000c741270 */
[----:B------:R-:W3:Y:S01]  /*45350*/  LDCU UR6, c[0x0][0x39c] ;  /* 0x00007380ff0677ac */ /* 0x000ee20008000800 */
[----:B------:R-:W-:Y:S02]  /*45360*/  LEA.HI.X.SX32 R9, R15, R2, 0x1, P6 ;  /* 0x000000020f097211 */ /* 0x000fe400030f0eff */
[----:B------:R-:W-:Y:S02]  /*45370*/  LEA R10, P6, R3, R0, 0x1 ;  /* 0x00000000030a7211 */ /* 0x000fe400078c08ff */
[----:B------:R-:W-:Y:S02]  /*45380*/  PRMT R15, R19, 0x7632, R15 ;  /* 0x00007632130f7816 */ /* 0x000fe4000000000f */
[C---:B------:R-:W-:Y:S01]  /*45390*/  LEA.HI.X.SX32 R11, R3.reuse, R2, 0x1, P6 ;  /* 0x00000002030b7211 */ /* 0x040fe200030f0eff */
[----:B------:R-:W-:-:S02]  /*453a0*/  VIADD R3, R3, UR4 ;  /* 0x0000000403037c36 */ /* 0x000fc40008000000 */
[----:B------:R3:W-:Y:S01]  /*453b0*/  @P1 STG.E.U16 desc[UR8][R8.64], R15 ;  /* 0x0000000f08001986 */ /* 0x0007e2000c101508 */
[----:B-1----:R-:W-:Y:S01]  /*453c0*/  ISETP.LT.AND P1, PT, R14, UR5, !P0 ;  /* 0x000000050e007c0c */ /* 0x002fe2000c721270 */
[----:B------:R-:W1:Y:S02]  /*453d0*/  LDCU UR5, c[0x0][0x39c] ;  /* 0x00007380ff0577ac */ /* 0x000e640008000800 */
[----:B--2---:R2:W-:Y:S01]  /*453e0*/  @P5 STG.E.U16 desc[UR8][R10.64], R4 ;  /* 0x000000040a005986 */ /* 0x0045e2000c101508 */
[C---:B------:R-:W-:Y:S01]  /*453f0*/  LEA R14, P5, R3.reuse, R0, 0x1 ;  /* 0x00000000030e7211 */ /* 0x040fe200078a08ff */
[----:B0-----:R-:W-:Y:S02]  /*45400*/  VIADD R13, R3, UR4 ;  /* 0x00000004030d7c36 */ /* 0x001fe40008000000 */
[----:B------:R-:W-:Y:S01]  /*45410*/  VIADD R12, R29, 0x75 ;  /* 0x000000751d0c7836 */ /* 0x000fe20000000000 */
[----:B---3--:R-:W-:Y:S01]  /*45420*/  LEA.HI.X.SX32 R15, R3, R2, 0x1, P5 ;  /* 0x00000002030f7211 */ /* 0x008fe200028f0eff */
[----:B------:R-:W-:Y:S01]  /*45430*/  VIADD R3, R29, 0x76 ;  /* 0x000000761d037836 */ /* 0x000fe20000000000 */
[----:B------:R-:W-:-:S02]  /*45440*/  PRMT R9, R4, 0x7632, R9 ;  /* 0x0000763204097816 */ /* 0x000fc40000000009 */
[----:B------:R-:W-:-:S03]  /*45450*/  LEA R16, P6, R13, R0, 0x1 ;  /* 0x000000000d107211 */ /* 0x000fc600078c08ff */
[----:B------:R0:W-:Y:S01]  /*45460*/  @P4 STG.E.U16 desc[UR8][R14.64], R9 ;  /* 0x000000090e004986 */ /* 0x0001e2000c101508 */
[----:B------:R-:W-:Y:S02]  /*45470*/  LEA.HI.X.SX32 R17, R13, R2, 0x1, P6 ;  /* 0x000000020d117211 */ /* 0x000fe400030f0eff */
[----:B----4-:R-:W-:Y:S01]  /*45480*/  ISETP.LT.AND P4, PT, R3, UR7, !P0 ;  /* 0x0000000703007c0c */ /* 0x010fe2000c781270 */
[----:B------:R-:W-:Y:S01]  /*45490*/  VIADD R3, R29, 0x77 ;  /* 0x000000771d037836 */ /* 0x000fe20000000000 */
[----:B------:R-:W-:Y:S01]  /*454a0*/  ISETP.LT.AND P5, PT, R12, UR6, !P0 ;  /* 0x000000060c007c0c */ /* 0x000fe2000c7a1270 */
[----:B------:R-:W-:Y:S01]  /*454b0*/  VIADD R13, R13, UR4 ;  /* 0x000000040d0d7c36 */ /* 0x000fe20008000000 */
[----:B------:R-:W3:Y:S01]  /*454c0*/  LDCU UR6, c[0x0][0x39c] ;  /* 0x00007380ff0677ac */ /* 0x000ee20008000800 */
[----:B------:R4:W-:Y:S01]  /*454d0*/  @P3 STG.E.U16 desc[UR8][R16.64], R5 ;  /* 0x0000000510003986 */ /* 0x0009e2000c101508 */
[----:B-1----:R-:W-:Y:S01]  /*454e0*/  ISETP.LT.AND P3, PT, R3, UR5, !P0 ;  /* 0x0000000503007c0c */ /* 0x002fe2000c761270 */
[C---:B------:R-:W-:Y:S01]  /*454f0*/  VIADD R3, R13.reuse, UR4 ;  /* 0x000000040d037c36 */ /* 0x040fe20008000000 */
[----:B------:R-:W-:Y:S01]  /*45500*/  LEA R12, P6, R13, R0, 0x1 ;  /* 0x000000000d0c7211 */ /* 0x000fe200078c08ff */
[----:B------:R-:W1:Y:S01]  /*45510*/  LDS.128 R8, [R28+0x400] ;  /* 0x000400001c087984 */ /* 0x000e620000000c00 */
[----:B------:R-:W-:Y:S01]  /*45520*/  PRMT R18, R5, 0x7632, R18 ;  /* 0x0000763205127816 */ /* 0x000fe20000000012 */
[----:B--2---:R-:W-:Y:S01]  /*45530*/  VIADD R4, R29, 0x78 ;  /* 0x000000781d047836 */ /* 0x004fe20000000000 */
[----:B------:R-:W-:Y:S01]  /*45540*/  LEA.HI.X.SX32 R13, R13, R2, 0x1, P6 ;  /* 0x000000020d0d7211 */ /* 0x000fe200030f0eff */
[----:B------:R-:W2:Y:S01]  /*45550*/  LDCU UR7, c[0x0][0x39c] ;  /* 0x00007380ff0777ac */ /* 0x000ea20008000800 */
[C---:B0-----:R-:W-:Y:S01]  /*45560*/  LEA R14, P6, R3.reuse, R0, 0x1 ;  /* 0x00000000030e7211 */ /* 0x041fe200078c08ff */
[----:B------:R-:W0:Y:S03]  /*45570*/  LDCU UR5, c[0x0][0x39c] ;  /* 0x00007380ff0577ac */ /* 0x000e260008000800 */
[C---:B------:R-:W-:Y:S01]  /*45580*/  LEA.HI.X.SX32 R15, R3.reuse, R2, 0x1, P6 ;  /* 0x00000002030f7211 */ /* 0x040fe200030f0eff */
[----:B------:R-:W-:Y:S01]  /*45590*/  VIADD R3, R3, UR4 ;  /* 0x0000000403037c36 */ /* 0x000fe20008000000 */
[----:B------:R2:W-:Y:S01]  /*455a0*/  @P2 STG.E.U16 desc[UR8][R12.64], R18 ;  /* 0x000000120c002986 */ /* 0x0005e2000c101508 */
[----:B---3--:R-:W-:-:S02]  /*455b0*/  ISETP.LT.AND P2, PT, R4, UR6, !P0 ;  /* 0x0000000604007c0c */ /* 0x008fc4000c741270 */
[C---:B----4-:R-:W-:Y:S01]  /*455c0*/  VIADD R17, R3.reuse, UR4 ;  /* 0x0000000403117c36 */ /* 0x050fe20008000000 */
[----:B------:R3:W-:Y:S01]  /*455d0*/  @P1 STG.E.U16 desc[UR8][R14.64], R6 ;  /* 0x000000060e001986 */ /* 0x0007e2000c101508 */
[C---:B------:R-:W-:Y:S01]  /*455e0*/  LEA R4, P1, R3.reuse, R0, 0x1 ;  /* 0x0000000003047211 */ /* 0x040fe200078208ff */
[----:B------:R-:W4:Y:S03]  /*455f0*/  LDCU UR6, c[0x0][0x39c] ;  /* 0x00007380ff0677ac */ /* 0x000f260008000800 */
[----:B------:R-:W-:Y:S02]  /*45600*/  LEA.HI.X.SX32 R5, R3, R2, 0x1, P1 ;  /* 0x0000000203057211 */ /* 0x000fe400008f0eff */
[----:B--2---:R-:W-:Y:S02]  /*45610*/  PRMT R13, R6, 0x7632, R13 ;  /* 0x00007632060d7816 */ /* 0x004fe4000000000d */
[----:B------:R-:W-:Y:S01]  /*45620*/  LEA R12, P6, R17, R0, 0x1 ;  /* 0x00000000110c7211 */ /* 0x000fe200078c08ff */
[----:B------:R-:W-:-:S02]  /*45630*/  VIADD R3, R29, 0x7a ;  /* 0x0000007a1d037836 */ /* 0x000fc40000000000 */
[----:B------:R2:W-:Y:S01]  /*45640*/  @P5 STG.E.U16 desc[UR8][R4.64], R13 ;  /* 0x0000000d04005986 */ /* 0x0005e2000c101508 */
[----:B------:R-:W-:Y:S02]  /*45650*/  VIADD R16, R29, 0x79 ;  /* 0x000000791d107836 */ /* 0x000fe40000000000 */
[----:B------:R-:W-:Y:S01]  /*45660*/  ISETP.LT.AND P5, PT, R3, UR7, !P0 ;  /* 0x0000000703007c0c */ /* 0x000fe2000c7a1270 */
[----:B---3--:R-:W-:Y:S01]  /*45670*/  VIADD R6, R29, 0x7b ;  /* 0x0000007b1d067836 */ /* 0x008fe20000000000 */
[----:B------:R-:W-:Y:S01]  /*45680*/  PRMT R18, R7, 0x7632, R18 ;  /* 0x0000763207127816 */ /* 0x000fe20000000012 */
[----:B------:R-:W3:Y:S01]  /*45690*/  LDCU UR7, c[0x0][0x39c] ;  /* 0x00007380ff0777ac */ /* 0x000ee20008000800 */
[C---:B--2---:R-:W-:Y:S01]  /*456a0*/  LEA.HI.X.SX32 R13, R17.reuse, R2, 0x1, P6 ;  /* 0x00000002110d7211 */ /* 0x044fe200030f0eff */
[----:B------:R-:W-:Y:S01]  /*456b0*/  VIADD R17, R17, UR4 ;  /* 0x0000000411117c36 */ /* 0x000fe20008000000 */
[----:B0-----:R-:W-:Y:S01]  /*456c0*/  ISETP.LT.AND P1, PT, R16, UR5, !P0 ;  /* 0x0000000510007c0c */ /* 0x001fe2000c721270 */
[----:B------:R-:W0:Y:S02]  /*456d0*/  LDCU UR5, c[0x0][0x39c] ;  /* 0x00007380ff0577ac */ /* 0x000e240008000800 */
[C---:B------:R-:W-:Y:S01]  /*456e0*/  VIADD R3, R17.reuse, UR4 ;  /* 0x0000000411037c36 */ /* 0x040fe20008000000 */
[----:B------:R-:W-:-:S04]  /*456f0*/  LEA R14, P6, R17, R0, 0x1 ;  /* 0x00000000110e7211 */ /* 0x000fc800078c08ff */
[----:B------:R-:W-:Y:S01]  /*45700*/  LEA.HI.X.SX32 R15, R17, R2, 0x1, P6 ;  /* 0x00000002110f7211 */ /* 0x000fe200030f0eff */
[C---:B------:R-:W-:Y:S01]  /*45710*/  VIADD R17, R3.reuse, UR4 ;  /* 0x0000000403117c36 */ /* 0x040fe20008000000 */
[C---:B------:R-:W-:Y:S01]  /*45720*/  LEA R4, P6, R3.reuse, R0, 0x1 ;  /* 0x0000000003047211 */ /* 0x040fe200078c08ff */
[----:B------:R2:W-:Y:S03]  /*45730*/  @P4 STG.E.U16 desc[UR8][R12.64], R7 ;  /* 0x000000070c004986 */ /* 0x0005e6000c101508 */
[----:B------:R-:W-:Y:S01]  /*45740*/  LEA.HI.X.SX32 R5, R3, R2, 0x1, P6 ;  /* 0x0000000203057211 */ /* 0x000fe200030f0eff */
[C---:B------:R-:W-:Y:S01]  /*45750*/  VIADD R3, R17.reuse, UR4 ;  /* 0x0000000411037c36 */ /* 0x040fe20008000000 */
[----:B------:R-:W-:Y:S01]  /*45760*/  @P3 STG.E.U16 desc[UR8][R14.64], R18 ;  /* 0x000000120e003986 */ /* 0x000fe2000c101508 */
[----:B----4-:R-:W-:Y:S01]  /*45770*/  ISETP.LT.AND P4, PT, R6, UR6, !P0 ;  /* 0x0000000606007c0c */ /* 0x010fe2000c781270 */
[----:B------:R-:W4:Y:S02]  /*45780*/  LDCU UR6, c[0x0][0x39c] ;  /* 0x00007380ff0677ac */ /* 0x000f240008000800 */
[----:B-1----:R1:W-:Y:S01]  /*45790*/  @P2 STG.E.U16 desc[UR8][R4.64], R8 ;  /* 0x0000000804002986 */ /* 0x0023e2000c101508 */
[----:B------:R-:W-:Y:S01]  /*457a0*/  LEA R16, P2, R17, R0, 0x1 ;  /* 0x0000000011107211 */ /* 0x000fe200078408ff */
[----:B--2---:R-:W-:-:S02]  /*457b0*/  VIADD R7, R3, UR4 ;  /* 0x0000000403077c36 */ /* 0x004fc40008000000 */
[----:B------:R-:W-:Y:S01]  /*457c0*/  VIADD R6, R29, 0x7c ;  /* 0x0000007c1d067836 */ /* 0x000fe20000000000 */
[----:B------:R-:W-:Y:S01]  /*457d0*/  LEA.HI.X.SX32 R17, R17, R2, 0x1, P2 ;  /* 0x0000000211117211 */ /* 0x000fe200010f0eff */
[----:B------:R-:W-:-:S03]  /*457e0*/  VIADD R13, R7, UR4 ;  /* 0x00000004070d7c36 */ /* 0x000fc60008000000 */
[----:B0-----:R-:W-:Y:S01]  /*457f0*/  ISETP.LT.AND P3, PT, R6, UR5, !P0 ;  /* 0x0000000506007c0c */ /* 0x001fe2000c761270 */
[----:B------:R-:W0:Y:S01]  /*45800*/  LDCU UR5, c[0x0][0x39c] ;  /* 0x00007380ff0577ac */ /* 0x000e220008000800 */
[----:B-1----:R-:W-:Y:S01]  /*45810*/  PRMT R5, R8, 0x7632, R5 ;  /* 0x0000763208057816 */ /* 0x002fe20000000005 */
[----:B------:R-:W-:-:S04]  /*45820*/  VIADD R15, R13, UR4 ;  /* 0x000000040d0f7c36 */ /* 0x000fc80008000000 */
[----:B------:R1:W-:Y:S01]  /*45830*/  @P1 STG.E.U16 desc[UR8][R16.64], R5 ;  /* 0x0000000510001986 */ /* 0x0003e2000c101508 */
[----:B------:R-:W-:Y:S01]  /*45840*/  LEA R4, P1, R3, R0, 0x1 ;  /* 0x0000000003047211 */ /* 0x000fe200078208ff */
[----:B------:R-:W-:Y:S02]  /*45850*/  VIADD R19, R15, UR4 ;  /* 0x000000040f137c36 */ /* 0x000fe40008000000 */
[C---:B------:R-:W-:Y:S02]  /*45860*/  VIADD R6, R29.reuse, 0x7d ;  /* 0x0000007d1d067836 */ /* 0x040fe40000000000 */
[----:B------:R-:W-:Y:S01]  /*45870*/  VIADD R8, R29, 0x7e ;  /* 0x0000007e1d087836 */ /* 0x000fe20000000000 */
[----:B-1----:R-:W-:Y:S01]  /*45880*/  LEA.HI.X.SX32 R5, R3, R2, 0x1, P1 ;  /* 0x0000000203057211 */ /* 0x002fe200008f0eff */
[----:B------:R-:W-:Y:S01]  /*45890*/  VIADD R3, R19, UR4 ;  /* 0x0000000413037c36 */ /* 0x000fe20008000000 */
[----:B------:R-:W-:Y:S02]  /*458a0*/  LEA R12, P1, R13, R0, 0x1 ;  /* 0x000000000d0c7211 */ /* 0x000fe400078208ff */
[----:B----4-:R-:W-:-:S02]  /*458b0*/  ISETP.LT.AND P2, PT, R6, UR6, !P0 ;  /* 0x0000000606007c0c */ /* 0x010fc4000c741270 */
[----:B------:R-:W-:Y:S02]  /*458c0*/  LEA R6, P6, R7, R0, 0x1 ;  /* 0x0000000007067211 */ /* 0x000fe400078c08ff */
[----:B------:R-:W-:Y:S01]  /*458d0*/  LEA.HI.X.SX32 R13, R13, R2, 0x1, P1 ;  /* 0x000000020d0d7211 */ /* 0x000fe200008f0eff */
[----:B------:R-:W-:Y:S01]  /*458e0*/  VIADD R20, R29, 0x7f ;  /* 0x0000007f1d147836 */ /* 0x000fe20000000000 */
[----:B------:R-:W-:Y:S02]  /*458f0*/  LEA R16, P1, R3, R0, 0x1 ;  /* 0x0000000003107211 */ /* 0x000fe400078208ff */
[----:B------:R-:W-:Y:S02]  /*45900*/  LEA.HI.X.SX32 R7, R7, R2, 0x1, P6 ;  /* 0x0000000207077211 */ /* 0x000fe400030f0eff */
[----:B------:R-:W-:Y:S02]  /*45910*/  LEA R14, P6, R15, R0, 0x1 ;  /* 0x000000000f0e7211 */ /* 0x000fe400078c08ff */
[----:B------:R-:W-:-:S02]  /*45920*/  LEA.HI.X.SX32 R17, R3, R2, 0x1, P1 ;  /* 0x0000000203117211 */ /* 0x000fc400008f0eff */
[----:B0-----:R-:W-:Y:S02]  /*45930*/  ISETP.LT.AND P1, PT, R8, UR5, !P0 ;  /* 0x0000000508007c0c */ /* 0x001fe4000c721270 */
[----:B---3--:R-:W-:Y:S02]  /*45940*/  ISETP.LT.AND P0, PT, R20, UR7, !P0 ;  /* 0x0000000714007c0c */ /* 0x008fe4000c701270 */
[----:B------:R-:W-:Y:S02]  /*45950*/  LEA.HI.X.SX32 R15, R15, R2, 0x1, P6 ;  /* 0x000000020f0f7211 */ /* 0x000fe400030f0eff */
[----:B------:R-:W-:Y:S02]  /*45960*/  LEA R18, P6, R19, R0, 0x1 ;  /* 0x0000000013127211 */ /* 0x000fe400078c08ff */
[----:B------:R-:W-:Y:S02]  /*45970*/  PRMT R3, R9, 0x7632, R3 ;  /* 0x0000763209037816 */ /* 0x000fe40000000003 */
[----:B------:R-:W-:Y:S01]  /*45980*/  PRMT R0, R10, 0x7632, R0 ;  /* 0x000076320a007816 */ /* 0x000fe20000000000 */
[----:B------:R0:W-:Y:S01]  /*45990*/  @P5 STG.E.U16 desc[UR8][R4.64], R9 ;  /* 0x0000000904005986 */ /* 0x0001e2000c101508 */
[----:B------:R-:W-:-:S03]  /*459a0*/  LEA.HI.X.SX32 R19, R19, R2, 0x1, P6 ;  /* 0x0000000213137211 */ /* 0x000fc600030f0eff */
[----:B------:R0:W-:Y:S04]  /*459b0*/  @P4 STG.E.U16 desc[UR8][R6.64], R3 ;  /* 0x0000000306004986 */ /* 0x0001e8000c101508 */
[----:B------:R0:W-:Y:S04]  /*459c0*/  @P3 STG.E.U16 desc[UR8][R12.64], R10 ;  /* 0x0000000a0c003986 */ /* 0x0001e8000c101508 */
[----:B------:R0:W-:Y:S04]  /*459d0*/  @P2 STG.E.U16 desc[UR8][R14.64], R0 ;  /* 0x000000000e002986 */ /* 0x0001e8000c101508 */
[----:B------:R0:W-:Y:S01]  /*459e0*/  @P1 STG.E.U16 desc[UR8][R18.64], R11 ;  /* 0x0000000b12001986 */ /* 0x0001e2000c101508 */
[----:B------:R-:W-:Y:S05]  /*459f0*/  @!P0 EXIT ;  /* 0x000000000000894d */ /* 0x000fea0003800000 */
[----:B------:R-:W-:-:S05]  /*45a00*/  PRMT R8, R11, 0x7632, R8 ;  /* 0x000076320b087816 */ /* 0x000fca0000000008 */
[----:B------:R-:W-:Y:S01]  /*45a10*/  STG.E.U16 desc[UR8][R16.64], R8 ;  /* 0x0000000810007986 */ /* 0x000fe2000c101508 */
[----:B------:R-:W-:Y:S05]  /*45a20*/  EXIT ;  /* 0x000000000000794d */ /* 0x000fea0003800000 */
.L_x_2:
[----:B------:R-:W-:-:S00]  /*45a30*/  BRA `(.L_x_2) ;  /* 0xfffffffc00fc7947 */ /* 0x000fc0000383ffff */
[----:B------:R-:W-:-:S00]  /*45a40*/  NOP ;  /* 0x0000000000007918 */ /* 0x000fc00000000000 */
        /* <DEDUP_REMOVED lines=11> */
.L_x_3:


//--------------------- .nv.shared.matmul_kernel  --------------------------
	.section	.nv.shared.matmul_kernel,"aw",@nobits
	.sectionflags	@""
	.align	16
	.zero		1024


//--------------------- .nv.shared.reserved.0     --------------------------
	.section	.nv.shared.reserved.0,"aw",@nobits
	.weak		__nv_reservedSMEM_offset_0_alias
	.size		__nv_reservedSMEM_offset_0_alias, 0, 64
	.other		__nv_reservedSMEM_offset_0_alias,@"STO_CUDA_RESERVED_SHARED STV_DEFAULT"
__nv_reservedSMEM_offset_0_alias:
	.zero		0
	.zero		64


//--------------------- .nv.constant0.matmul_kernel --------------------------
	.section	.nv.constant0.matmul_kernel,"a",@progbits
	.sectionflags	@""
	.align	4
.nv.constant0.matmul_kernel:
	.zero		976


//--------------------- SYMBOLS --------------------------

	.type		.nv.reservedSmem.offset0,@object
	.size		.nv.reservedSmem.offset0,0x4
	.type		.nv.reservedSmem.cap,@object
	.size		.nv.reservedSmem.cap,0x4
